	.target	sm_90a

	.elftype	@"ET_EXEC"


//--------------------- .note.nv.tkinfo           --------------------------
	.section	.note.nv.tkinfo,"",@"SHT_NOTE"
	.sectionflags	@"SHF_NOTE_NV_TKINFO"
	.tkinfo
        /*0018*/ 	.word	0x00000002
        /*0030*/ 	.string	""
        /*0030*/ 	.string	"ptxas"
        /*0030*/ 	.string	"Cuda compilation tools, release 13.0, V13.0.88"
        /*0030*/ 	.string	"Build cuda_13.0.r13.0/compiler.36424714_0"
        /*0030*/ 	.string	"-v  -suppress-debug-info  -lineinfo  -arch sm_90a "



//--------------------- .note.nv.cuinfo           --------------------------
	.section	.note.nv.cuinfo,"",@"SHT_NOTE"
	.sectionflags	@"SHF_NOTE_NV_CUINFO"
        /*0018*/ 	.short	0x0002
        /*001a*/ 	.short	0x005a
        /*001c*/ 	.short	0x0082
	.zero		2


//--------------------- .nv.info                  --------------------------
	.section	.nv.info,"",@"SHT_CUDA_INFO"
	.align	4


	//----- nvinfo : EIATTR_REGCOUNT
	.align		4
        /*0000*/ 	.byte	0x04, 0x2f
        /*0002*/ 	.short	(.L_1 - .L_0)
	.align		4
.L_0:
        /*0004*/ 	.word	index@(matmul_kernel)
        /*0008*/ 	.word	0x000000ff


	//----- nvinfo : EIATTR_FRAME_SIZE
	.align		4
.L_1:
        /*000c*/ 	.byte	0x04, 0x11
        /*000e*/ 	.short	(.L_3 - .L_2)
	.align		4
.L_2:
        /*0010*/ 	.word	index@(matmul_kernel)
        /*0014*/ 	.word	0x00000bc8


	//----- nvinfo : EIATTR_MIN_STACK_SIZE
	.align		4
.L_3:
        /*0018*/ 	.byte	0x04, 0x12
        /*001a*/ 	.short	(.L_5 - .L_4)
	.align		4
.L_4:
        /*001c*/ 	.word	index@(matmul_kernel)
        /*0020*/ 	.word	0x00000bc8
.L_5:


//--------------------- .nv.compat                --------------------------
	.section	.nv.compat,"",@"SHT_CUDA_COMPAT_INFO"
	.align	4
        /*0000*/ 	.byte	0x02, 0x09, 0x01, 0x00, 0x02, 0x02, 0x04, 0x00, 0x02, 0x05, 0x05, 0x00, 0x03, 0x07, 0x01, 0x01
        /*0010*/ 	.byte	0x02, 0x03, 0x00, 0x00, 0x02, 0x06, 0x01, 0x00, 0x04, 0x0b, 0x08, 0x00, 0x00, 0x00, 0x00, 0x00
        /*0020*/ 	.byte	0x00, 0x00, 0x00, 0x00


//--------------------- .nv.info.matmul_kernel    --------------------------
	.section	.nv.info.matmul_kernel,"",@"SHT_CUDA_INFO"
	.sectionflags	@""
	.align	4


	//----- nvinfo : EIATTR_CUDA_API_VERSION
	.align		4
        /*0000*/ 	.byte	0x04, 0x37
        /*0002*/ 	.short	(.L_7 - .L_6)
.L_6:
        /*0004*/ 	.word	0x00000082


	//----- nvinfo : EIATTR_KPARAM_INFO
	.align		4
.L_7:
        /*0008*/ 	.byte	0x04, 0x17
        /*000a*/ 	.short	(.L_9 - .L_8)
.L_8:
        /*000c*/ 	.word	0x00000000
        /*0010*/ 	.short	0x000d
        /*0012*/ 	.short	0x0048
        /*0014*/ 	.byte	0x00, 0xf4, 0x21, 0x00


	//----- nvinfo : EIATTR_KPARAM_INFO
	.align		4
.L_9:
        /*0018*/ 	.byte	0x04, 0x17
        /*001a*/ 	.short	(.L_11 - .L_10)
.L_10:
        /*001c*/ 	.word	0x00000000
        /*0020*/ 	.short	0x000c
        /*0022*/ 	.short	0x0040
        /*0024*/ 	.byte	0x00, 0xf4, 0x21, 0x00


	//----- nvinfo : EIATTR_KPARAM_INFO
	.align		4
.L_11:
        /*0028*/ 	.byte	0x04, 0x17
        /*002a*/ 	.short	(.L_13 - .L_12)
.L_12:
        /*002c*/ 	.word	0x00000000
        /*0030*/ 	.short	0x000b
        /*0032*/ 	.short	0x0038
        /*0034*/ 	.byte	0x00, 0xf0, 0x11, 0x00


	//----- nvinfo : EIATTR_KPARAM_INFO
	.align		4
.L_13:
        /*0038*/ 	.byte	0x04, 0x17
        /*003a*/ 	.short	(.L_15 - .L_14)
.L_14:
        /*003c*/ 	.word	0x00000000
        /*0040*/ 	.short	0x000a
        /*0042*/ 	.short	0x0034
        /*0044*/ 	.byte	0x00, 0xf0, 0x11, 0x00


	//----- nvinfo : EIATTR_KPARAM_INFO
	.align		4
.L_15:
        /*0048*/ 	.byte	0x04, 0x17
        /*004a*/ 	.short	(.L_17 - .L_16)
.L_16:
        /*004c*/ 	.word	0x00000000
        /*0050*/ 	.short	0x0009
        /*0052*/ 	.short	0x0030
        /*0054*/ 	.byte	0x00, 0xf0, 0x11, 0x00


	//----- nvinfo : EIATTR_KPARAM_INFO
	.align		4
.L_17:
        /*0058*/ 	.byte	0x04, 0x17
        /*005a*/ 	.short	(.L_19 - .L_18)
.L_18:
        /*005c*/ 	.word	0x00000000
        /*0060*/ 	.short	0x0008
        /*0062*/ 	.short	0x002c
        /*0064*/ 	.byte	0x00, 0xf0, 0x11, 0x00


	//----- nvinfo : EIATTR_KPARAM_INFO
	.align		4
.L_19:
        /*0068*/ 	.byte	0x04, 0x17
        /*006a*/ 	.short	(.L_21 - .L_20)
.L_20:
        /*006c*/ 	.word	0x00000000
        /*0070*/ 	.short	0x0007
        /*0072*/ 	.short	0x0028
        /*0074*/ 	.byte	0x00, 0xf0, 0x11, 0x00


	//----- nvinfo : EIATTR_KPARAM_INFO
	.align		4
.L_21:
        /*0078*/ 	.byte	0x04, 0x17
        /*007a*/ 	.short	(.L_23 - .L_22)
.L_22:
        /*007c*/ 	.word	0x00000000
        /*0080*/ 	.short	0x0006
        /*0082*/ 	.short	0x0024
        /*0084*/ 	.byte	0x00, 0xf0, 0x11, 0x00


	//----- nvinfo : EIATTR_KPARAM_INFO
	.align		4
.L_23:
        /*0088*/ 	.byte	0x04, 0x17
        /*008a*/ 	.short	(.L_25 - .L_24)
.L_24:
        /*008c*/ 	.word	0x00000000
        /*0090*/ 	.short	0x0005
        /*0092*/ 	.short	0x0020
        /*0094*/ 	.byte	0x00, 0xf0, 0x11, 0x00


	//----- nvinfo : EIATTR_KPARAM_INFO
	.align		4
.L_25:
        /*0098*/ 	.byte	0x04, 0x17
        /*009a*/ 	.short	(.L_27 - .L_26)
.L_26:
        /*009c*/ 	.word	0x00000000
        /*00a0*/ 	.short	0x0004
        /*00a2*/ 	.short	0x001c
        /*00a4*/ 	.byte	0x00, 0xf0, 0x11, 0x00


	//----- nvinfo : EIATTR_KPARAM_INFO
	.align		4
.L_27:
        /*00a8*/ 	.byte	0x04, 0x17
        /*00aa*/ 	.short	(.L_29 - .L_28)
.L_28:
        /*00ac*/ 	.word	0x00000000
        /*00b0*/ 	.short	0x0003
        /*00b2*/ 	.short	0x0018
        /*00b4*/ 	.byte	0x00, 0xf0, 0x11, 0x00


	//----- nvinfo : EIATTR_KPARAM_INFO
	.align		4
.L_29:
        /*00b8*/ 	.byte	0x04, 0x17
        /*00ba*/ 	.short	(.L_31 - .L_30)
.L_30:
        /*00bc*/ 	.word	0x00000000
        /*00c0*/ 	.short	0x0002
        /*00c2*/ 	.short	0x0010
        /*00c4*/ 	.byte	0x00, 0xf4, 0x21, 0x00


	//----- nvinfo : EIATTR_KPARAM_INFO
	.align		4
.L_31:
        /*00c8*/ 	.byte	0x04, 0x17
        /*00ca*/ 	.short	(.L_33 - .L_32)
.L_32:
        /*00cc*/ 	.word	0x00000000
        /*00d0*/ 	.short	0x0001
        /*00d2*/ 	.short	0x0008
        /*00d4*/ 	.byte	0x00, 0xf4, 0x21, 0x00


	//----- nvinfo : EIATTR_KPARAM_INFO
	.align		4
.L_33:
        /*00d8*/ 	.byte	0x04, 0x17
        /*00da*/ 	.short	(.L_35 - .L_34)
.L_34:
        /*00dc*/ 	.word	0x00000000
        /*00e0*/ 	.short	0x0000
        /*00e2*/ 	.short	0x0000
        /*00e4*/ 	.byte	0x00, 0xf4, 0x21, 0x00


	//----- nvinfo : EIATTR_SPARSE_MMA_MASK
	.align		4
.L_35:
        /*00e8*/ 	.byte	0x03, 0x50
        /*00ea*/ 	.short	0x0000


	//----- nvinfo : EIATTR_MAXREG_COUNT
	.align		4
        /*00ec*/ 	.byte	0x03, 0x1b
        /*00ee*/ 	.short	0x00ff


	//----- nvinfo : EIATTR_NUM_BARRIERS
	.align		4
        /*00f0*/ 	.byte	0x02, 0x4c
        /*00f2*/ 	.byte	0x01
	.zero		1


	//----- nvinfo : EIATTR_ANNOTATIONS
	.align		4
        /*00f4*/ 	.byte	0x04, 0x55
        /*00f6*/ 	.short	(.L_37 - .L_36)


	//   ....[0]....
.L_36:
        /*00f8*/ 	.word	0x00000001
        /*00fc*/ 	.byte	0xa0, 0x01, 0x00, 0x00, 0x01, 0x00, 0x00, 0x00, 0x20, 0x07, 0x00, 0x00, 0x01, 0x00, 0x00, 0x00
        /* <DEDUP_REMOVED lines=1250> */
        /*4f2c*/ 	.byte	0x80, 0x5f, 0x02, 0x00, 0x01, 0x00, 0x00, 0x00, 0xf0, 0x5f, 0x02, 0x00


	//----- nvinfo : EIATTR_MERCURY_ISA_VERSION
	.align		4
.L_37:
        /*4f38*/ 	.byte	0x03, 0x5f
        /*4f3a*/ 	.short	0x0101


	//----- nvinfo : EIATTR_EXIT_INSTR_OFFSETS
	.align		4
        /*4f3c*/ 	.byte	0x04, 0x1c
        /*4f3e*/ 	.short	(.L_39 - .L_38)


	//   ....[0]....
.L_38:
        /*4f40*/ 	.word	0x00026170


	//   ....[1]....
        /*4f44*/ 	.word	0x00026190


	//----- nvinfo : EIATTR_REQNTID
	.align		4
.L_39:
        /*4f48*/ 	.byte	0x04, 0x10
        /*4f4a*/ 	.short	(.L_41 - .L_40)
.L_40:
        /*4f4c*/ 	.word	0x00000080
        /*4f50*/ 	.word	0x00000001
        /*4f54*/ 	.word	0x00000001


	//----- nvinfo : EIATTR_CBANK_PARAM_SIZE
	.align		4
.L_41:
        /*4f58*/ 	.byte	0x03, 0x19
        /*4f5a*/ 	.short	0x0050


	//----- nvinfo : EIATTR_PARAM_CBANK
	.align		4
        /*4f5c*/ 	.byte	0x04, 0x0a
        /*4f5e*/ 	.short	(.L_43 - .L_42)
	.align		4
.L_42:
        /*4f60*/ 	.word	index@(.nv.constant0.matmul_kernel)
        /*4f64*/ 	.short	0x0210
        /*4f66*/ 	.short	0x0050


	//----- nvinfo : EIATTR_SW_WAR
	.align		4
.L_43:
        /*4f68*/ 	.byte	0x04, 0x36
        /*4f6a*/ 	.short	(.L_45 - .L_44)
.L_44:
        /*4f6c*/ 	.word	0x00000008
.L_45:


//--------------------- .nv.callgraph             --------------------------
	.section	.nv.callgraph,"",@"SHT_CUDA_CALLGRAPH"
	.align	4
	.sectionentsize	8
	.align		4
        /*0000*/ 	.word	0x00000000
	.align		4
        /*0004*/ 	.word	0xffffffff
	.align		4
        /*0008*/ 	.word	0x00000000
	.align		4
        /*000c*/ 	.word	0xfffffffe
	.align		4
        /*0010*/ 	.word	0x00000000
	.align		4
        /*0014*/ 	.word	0xfffffffd
	.align		4
        /*0018*/ 	.word	0x00000000
	.align		4
        /*001c*/ 	.word	0xfffffffc


//--------------------- .text.matmul_kernel       --------------------------
	.section	.text.matmul_kernel,"ax",@progbits
	.align	128
        .global         matmul_kernel
        .type           matmul_kernel,@function
        .size           matmul_kernel,(.L_x_3 - matmul_kernel)
        .other          matmul_kernel,@"STO_CUDA_ENTRY STV_DEFAULT"
matmul_kernel:
.text.matmul_kernel:
[----:B------:R-:W1:Y:S08]  /*0000*/  LDC R1, c[0x0][0x28] ;  /* 0x00000a00ff017b82 */ /* 0x000e700000000800 */
[----:B------:R-:W2:Y:S01]  /*0010*/  LDC.64 R2, c[0x0][0x228] ;  /* 0x00008a00ff027b82 */ /* 0x000ea20000000a00 */
[----:B-1----:R-:W-:Y:S01]  /*0020*/  VIADD R1, R1, 0xfffff438 ;  /* 0xfffff43801017836 */ /* 0x002fe20000000000 */
[----:B------:R-:W1:Y:S01]  /*0030*/  S2R R5, SR_CTAID.X ;  /* 0x0000000000057919 */ /* 0x000e620000002500 */
[----:B------:R-:W-:Y:S01]  /*0040*/  ULDC UR4, c[0x0][0x230] ;  /* 0x00008c0000047ab9 */ /* 0x000fe20000000800 */
[----:B------:R-:W-:Y:S01]  /*0050*/  ULDC UR6, c[0x0][0x230] ;  /* 0x00008c0000067ab9 */ /* 0x000fe20000000800 */
[----:B------:R-:W-:Y:S01]  /*0060*/  UIADD3 UR4, UR4, -0x20, URZ ;  /* 0xffffffe004047890 */ /* 0x000fe2000fffe03f */
[----:B------:R-:W-:Y:S01]  /*0070*/  LOP3.LUT R6, R6, 0xffffffbf, RZ, 0xc0, !PT ;  /* 0xffffffbf06067812 */ /* 0x000fe200078ec0ff */
[----:B------:R-:W-:Y:S01]  /*0080*/  ULDC UR5, c[0x0][0x230] ;  /* 0x00008c0000057ab9 */ /* 0x000fe20000000800 */
[----:B------:R-:W-:Y:S01]  /*0090*/  ULDC.64 UR10, c[0x0][0x218] ;  /* 0x00008600000a7ab9 */ /* 0x000fe20000000a00 */
[----:B------:R-:W-:Y:S01]  /*00a0*/  ULDC UR7, c[0x0][0x230] ;  /* 0x00008c0000077ab9 */ /* 0x000fe20000000800 */
        /* <DEDUP_REMOVED lines=13> */
[----:B------:R-:W-:Y:S01]  /*0180*/  ULDC.64 UR8, c[0x0][0x210] ;  /* 0x0000840000087ab9 */ /* 0x000fe20000000a00 */
[----:B--2---:R-:W-:Y:S01]  /*0190*/  IMAD.MOV.U32 R58, RZ, RZ, R3 ;  /* 0x000000ffff3a7224 */ /* 0x004fe200078e0003 */
[----:B------:R2:W-:Y:S01]  /*01a0*/  STL.64 [R1+0x4d8], R2 ;  /* 0x0004d80201007387 */ /* 0x0005e20000100a00 */
[----:B------:R-:W-:-:S02]  /*01b0*/  IMAD.MOV.U32 R140, RZ, RZ, R2 ;  /* 0x000000ffff8c7224 */ /* 0x000fc400078e0002 */
[----:B------:R-:W-:Y:S01]  /*01c0*/  VIADD R0, R58, 0x1ff ;  /* 0x000001ff3a007836 */ /* 0x000fe20000000000 */
[----:B-1----:R-:W-:-:S04]  /*01d0*/  IABS R10, R5 ;  /* 0x00000005000a7213 */ /* 0x002fc80000000000 */
[----:B--2---:R-:W-:-:S04]  /*01e0*/  SHF.R.S32.HI R3, RZ, 0x1f, R0 ;  /* 0x0000001fff037819 */ /* 0x004fc80000011400 */
[----:B------:R-:W-:-:S04]  /*01f0*/  LEA.HI R3, R3, R0, RZ, 0x9 ;  /* 0x0000000003037211 */ /* 0x000fc800078f48ff */
[----:B------:R-:W-:-:S05]  /*0200*/  SHF.R.S32.HI R3, RZ, 0x9, R3 ;  /* 0x00000009ff037819 */ /* 0x000fca0000011403 */
[----:B------:R-:W-:-:S05]  /*0210*/  IMAD.SHL.U32 R4, R3, 0x8, RZ ;  /* 0x0000000803047824 */ /* 0x000fca00078e00ff */
[-C--:B------:R-:W-:Y:S02]  /*0220*/  IABS R7, R4.reuse ;  /* 0x0000000400077213 */ /* 0x080fe40000000000 */
[----:B------:R-:W-:Y:S02]  /*0230*/  IABS R11, R4 ;  /* 0x00000004000b7213 */ /* 0x000fe40000000000 */
[----:B------:R-:W1:Y:S08]  /*0240*/  I2F.RP R0, R7 ;  /* 0x0000000700007306 */ /* 0x000e700000209400 */
[----:B-1----:R-:W1:Y:S02]  /*0250*/  MUFU.RCP R0, R0 ;  /* 0x0000000000007308 */ /* 0x002e640000001000 */
[----:B-1----:R-:W-:-:S02]  /*0260*/  VIADD R2, R0, 0xffffffe ;  /* 0x0ffffffe00027836 */ /* 0x002fc40000000000 */
[----:B------:R-:W-:Y:S01]  /*0270*/  IMAD.MOV R0, RZ, RZ, -R11 ;  /* 0x000000ffff007224 */ /* 0x000fe200078e0a0b */
[----:B------:R-:W-:-:S03]  /*0280*/  IABS R11, R140 ;  /* 0x0000008c000b7213 */ /* 0x000fc60000000000 */
[----:B------:R1:W2:Y:S02]  /*0290*/  F2I.FTZ.U32.TRUNC.NTZ R3, R2 ;  /* 0x0000000200037305 */ /* 0x0002a4000021f000 */
[----:B-1----:R-:W-:Y:S02]  /*02a0*/  IMAD.MOV.U32 R2, RZ, RZ, RZ ;  /* 0x000000ffff027224 */ /* 0x002fe400078e00ff */
[----:B--2---:R-:W-:-:S04]  /*02b0*/  IMAD.MOV R8, RZ, RZ, -R3 ;  /* 0x000000ffff087224 */ /* 0x004fc800078e0a03 */
[----:B------:R-:W-:Y:S02]  /*02c0*/  IMAD R9, R8, R7, RZ ;  /* 0x0000000708097224 */ /* 0x000fe400078e02ff */
[----:B------:R-:W-:Y:S02]  /*02d0*/  IMAD.MOV.U32 R8, RZ, RZ, R10 ;  /* 0x000000ffff087224 */ /* 0x000fe400078e000a */
[----:B------:R-:W-:-:S06]  /*02e0*/  IMAD.HI.U32 R3, R3, R9, R2 ;  /* 0x0000000903037227 */ /* 0x000fcc00078e0002 */
[----:B------:R-:W-:-:S04]  /*02f0*/  IMAD.HI.U32 R3, R3, R8, RZ ;  /* 0x0000000803037227 */ /* 0x000fc800078e00ff */
[----:B------:R-:W-:-:S05]  /*0300*/  IMAD R0, R3, R0, R8 ;  /* 0x0000000003007224 */ /* 0x000fca00078e0208 */
[----:B------:R-:W-:-:S13]  /*0310*/  ISETP.GT.U32.AND P1, PT, R7, R0, PT ;  /* 0x000000000700720c */ /* 0x000fda0003f24070 */
[----:B------:R-:W-:Y:S02]  /*0320*/  @!P1 IMAD.IADD R0, R0, 0x1, -R7 ;  /* 0x0000000100009824 */ /* 0x000fe400078e0a07 */
[----:B------:R-:W-:Y:S01]  /*0330*/  @!P1 VIADD R3, R3, 0x1 ;  /* 0x0000000103039836 */ /* 0x000fe20000000000 */
[----:B------:R-:W-:Y:S02]  /*0340*/  ISETP.NE.AND P1, PT, R4, RZ, PT ;  /* 0x000000ff0400720c */ /* 0x000fe40003f25270 */
[----:B------:R-:W-:Y:S02]  /*0350*/  ISETP.GE.U32.AND P0, PT, R0, R7, PT ;  /* 0x000000070000720c */ /* 0x000fe40003f06070 */
[----:B------:R-:W-:-:S04]  /*0360*/  LOP3.LUT R0, R5, R4, RZ, 0x3c, !PT ;  /* 0x0000000405007212 */ /* 0x000fc800078e3cff */
[----:B------:R-:W-:Y:S01]  /*0370*/  ISETP.GE.AND P2, PT, R0, RZ, PT ;  /* 0x000000ff0000720c */ /* 0x000fe20003f46270 */
[----:B------:R-:W-:-:S06]  /*0380*/  VIADD R0, R140, 0x3f ;  /* 0x0000003f8c007836 */ /* 0x000fcc0000000000 */
[----:B------:R-:W-:-:S04]  /*0390*/  @P0 VIADD R3, R3, 0x1 ;  /* 0x0000000103030836 */ /* 0x000fc80000000000 */
[----:B------:R-:W-:Y:S01]  /*03a0*/  IMAD.MOV.U32 R2, RZ, RZ, R3 ;  /* 0x000000ffff027224 */ /* 0x000fe200078e0003 */
[----:B------:R-:W-:-:S03]  /*03b0*/  SHF.R.S32.HI R3, RZ, 0x1f, R0 ;  /* 0x0000001fff037819 */ /* 0x000fc60000011400 */
[----:B------:R-:W-:Y:S01]  /*03c0*/  @!P2 IMAD.MOV R2, RZ, RZ, -R2 ;  /* 0x000000ffff02a224 */ /* 0x000fe200078e0a02 */
[----:B------:R-:W-:Y:S02]  /*03d0*/  @!P1 LOP3.LUT R2, RZ, R4, RZ, 0x33, !PT ;  /* 0x00000004ff029212 */ /* 0x000fe400078e33ff */
[----:B------:R-:W-:-:S03]  /*03e0*/  LEA.HI R3, R3, R0, RZ, 0x6 ;  /* 0x0000000003037211 */ /* 0x000fc600078f30ff */
[----:B------:R-:W-:Y:S02]  /*03f0*/  IMAD.SHL.U32 R12, R2, 0x8, RZ ;  /* 0x00000008020c7824 */ /* 0x000fe400078e00ff */
[----:B------:R-:W-:-:S03]  /*0400*/  IMAD.MOV R2, RZ, RZ, -R2 ;  /* 0x000000ffff027224 */ /* 0x000fc600078e0a02 */
[----:B------:R-:W-:Y:S01]  /*0410*/  LEA.HI.SX32 R3, R3, -R12, 0x1a ;  /* 0x8000000c03037211 */ /* 0x000fe200078fd2ff */
[----:B------:R-:W-:Y:S02]  /*0420*/  IMAD R10, R4, R2, R5 ;  /* 0x00000002040a7224 */ /* 0x000fe400078e0205 */
[----:B------:R-:W-:Y:S01]  /*0430*/  IMAD.MOV.U32 R2, RZ, RZ, RZ ;  /* 0x000000ffff027224 */ /* 0x000fe200078e00ff */
[----:B------:R-:W-:Y:S02]  /*0440*/  VIMNMX R13, R3, 0x8, PT ;  /* 0x00000008030d7848 */ /* 0x000fe40003fe0100 */
[----:B------:R-:W-:Y:S02]  /*0450*/  IABS R4, R10 ;  /* 0x0000000a00047213 */ /* 0x000fe40000000000 */
[-C--:B------:R-:W-:Y:S02]  /*0460*/  IABS R9, R13.reuse ;  /* 0x0000000d00097213 */ /* 0x080fe40000000000 */
[----:B------:R-:W-:-:S02]  /*0470*/  IABS R7, R13 ;  /* 0x0000000d00077213 */ /* 0x000fc40000000000 */
[----:B------:R-:W1:Y:S08]  /*0480*/  I2F.RP R0, R9 ;  /* 0x0000000900007306 */ /* 0x000e700000209400 */
[----:B-1----:R-:W1:Y:S02]  /*0490*/  MUFU.RCP R0, R0 ;  /* 0x0000000000007308 */ /* 0x002e640000001000 */
[----:B-1----:R-:W-:Y:S01]  /*04a0*/  VIADD R3, R0, 0xffffffe ;  /* 0x0ffffffe00037836 */ /* 0x002fe20000000000 */
[----:B------:R-:W-:-:S05]  /*04b0*/  IABS R0, R58 ;  /* 0x0000003a00007213 */ /* 0x000fca0000000000 */
[----:B------:R-:W1:Y:S02]  /*04c0*/  F2I.FTZ.U32.TRUNC.NTZ R3, R3 ;  /* 0x0000000300037305 */ /* 0x000e64000021f000 */
[----:B-1----:R-:W-:-:S04]  /*04d0*/  IMAD.MOV R8, RZ, RZ, -R3 ;  /* 0x000000ffff087224 */ /* 0x002fc800078e0a03 */
[----:B------:R-:W-:Y:S02]  /*04e0*/  IMAD R5, R8, R9, RZ ;  /* 0x0000000908057224 */ /* 0x000fe400078e02ff */
[----:B------:R-:W1:Y:S02]  /*04f0*/  I2F.RP R8, R0 ;  /* 0x0000000000087306 */ /* 0x000e640000209400 */
[----:B------:R-:W-:-:S04]  /*0500*/  IMAD.HI.U32 R2, R3, R5, R2 ;  /* 0x0000000503027227 */ /* 0x000fc800078e0002 */
[----:B------:R-:W-:Y:S02]  /*0510*/  IMAD.MOV R5, RZ, RZ, -R7 ;  /* 0x000000ffff057224 */ /* 0x000fe400078e0a07 */
[----:B------:R-:W-:Y:S01]  /*0520*/  IMAD.HI.U32 R3, R2, R4, RZ ;  /* 0x0000000402037227 */ /* 0x000fe200078e00ff */
[----:B------:R-:W2:Y:S01]  /*0530*/  I2F.RP R7, R11 ;  /* 0x0000000b00077306 */ /* 0x000ea20000209400 */
[----:B------:R-:W3:Y:S02]  /*0540*/  S2R R2, SR_TID.X ;  /* 0x0000000000027919 */ /* 0x000ee40000002100 */
[----:B------:R-:W-:-:S05]  /*0550*/  IMAD R4, R3, R5, R4 ;  /* 0x0000000503047224 */ /* 0x000fca00078e0204 */
[----:B------:R-:W-:Y:S01]  /*0560*/  ISETP.GT.U32.AND P1, PT, R9, R4, PT ;  /* 0x000000040900720c */ /* 0x000fe20003f24070 */
[----:B-1----:R-:W1:Y:S08]  /*0570*/  MUFU.RCP R8, R8 ;  /* 0x0000000800087308 */ /* 0x002e700000001000 */
[----:B--2---:R-:W2:Y:S04]  /*0580*/  MUFU.RCP R7, R7 ;  /* 0x0000000700077308 */ /* 0x004ea80000001000 */
[----:B------:R-:W-:-:S02]  /*0590*/  @!P1 IMAD.IADD R4, R4, 0x1, -R9 ;  /* 0x0000000104049824 */ /* 0x000fc400078e0a09 */
[----:B------:R-:W-:Y:S01]  /*05a0*/  @!P1 VIADD R3, R3, 0x1 ;  /* 0x0000000103039836 */ /* 0x000fe20000000000 */
[----:B------:R-:W-:Y:S02]  /*05b0*/  ISETP.NE.AND P1, PT, R13, RZ, PT ;  /* 0x000000ff0d00720c */ /* 0x000fe40003f25270 */
[----:B------:R-:W-:Y:S01]  /*05c0*/  ISETP.GE.U32.AND P0, PT, R4, R9, PT ;  /* 0x000000090400720c */ /* 0x000fe20003f06070 */
[----:B-1----:R-:W-:Y:S01]  /*05d0*/  VIADD R5, R8, 0xffffffe ;  /* 0x0ffffffe08057836 */ /* 0x002fe20000000000 */
[----:B------:R-:W-:-:S04]  /*05e0*/  LOP3.LUT R4, R10, R13, RZ, 0x3c, !PT ;  /* 0x0000000d0a047212 */ /* 0x000fc800078e3cff */
[----:B------:R-:W-:Y:S01]  /*05f0*/  ISETP.GE.AND P2, PT, R4, RZ, PT ;  /* 0x000000ff0400720c */ /* 0x000fe20003f46270 */
[----:B------:R-:W1:Y:S01]  /*0600*/  F2I.FTZ.U32.TRUNC.NTZ R5, R5 ;  /* 0x0000000500057305 */ /* 0x000e62000021f000 */
[----:B--2---:R-:W-:Y:S01]  /*0610*/  VIADD R9, R7, 0xffffffe ;  /* 0x0ffffffe07097836 */ /* 0x004fe20000000000 */
[----:B---3--:R-:W-:-:S04]  /*0620*/  LOP3.LUT R60, R2, 0x1f, RZ, 0xc0, !PT ;  /* 0x0000001f023c7812 */ /* 0x008fc800078ec0ff */
[----:B------:R-:W-:Y:S02]  /*0630*/  @P0 VIADD R3, R3, 0x1 ;  /* 0x0000000103030836 */ /* 0x000fe40000000000 */
[----:B------:R-:W2:Y:S02]  /*0640*/  F2I.FTZ.U32.TRUNC.NTZ R9, R9 ;  /* 0x0000000900097305 */ /* 0x000ea4000021f000 */
[----:B------:R-:W-:Y:S01]  /*0650*/  IMAD.MOV.U32 R4, RZ, RZ, R3 ;  /* 0x000000ffff047224 */ /* 0x000fe200078e0003 */
[----:B------:R-:W-:-:S03]  /*0660*/  SHF.R.U32.HI R3, RZ, 0x5, R2 ;  /* 0x00000005ff037819 */ /* 0x000fc60000011602 */
[----:B------:R-:W-:Y:S01]  /*0670*/  @!P2 IMAD.MOV R4, RZ, RZ, -R4 ;  /* 0x000000ffff04a224 */ /* 0x000fe200078e0a04 */
[----:B------:R-:W-:Y:S01]  /*0680*/  @!P1 LOP3.LUT R4, RZ, R13, RZ, 0x33, !PT ;  /* 0x0000000dff049212 */ /* 0x000fe200078e33ff */
[----:B-1----:R-:W-:-:S04]  /*0690*/  IMAD.MOV R7, RZ, RZ, -R5 ;  /* 0x000000ffff077224 */ /* 0x002fc800078e0a05 */
[----:B------:R-:W-:Y:S02]  /*06a0*/  IMAD.MOV R8, RZ, RZ, -R4 ;  /* 0x000000ffff087224 */ /* 0x000fe400078e0a04 */
[----:B--2---:R-:W-:Y:S02]  /*06b0*/  IMAD.MOV R14, RZ, RZ, -R9 ;  /* 0x000000ffff0e7224 */ /* 0x004fe400078e0a09 */
[----:B------:R-:W-:Y:S01]  /*06c0*/  IMAD R8, R13, R8, R10 ;  /* 0x000000080d087224 */ /* 0x000fe200078e020a */
[----:B------:R-:W-:Y:S01]  /*06d0*/  SGXT.U32 R10, R3, 0x2 ;  /* 0x00000002030a781a */ /* 0x000fe20000000000 */
[----:B------:R-:W-:Y:S02]  /*06e0*/  IMAD R3, R7, R0, RZ ;  /* 0x0000000007037224 */ /* 0x000fe400078e02ff */
[----:B------:R-:W-:Y:S02]  /*06f0*/  IMAD.SHL.U32 R7, R4, 0x200, RZ ;  /* 0x0000020004077824 */ /* 0x000fe400078e00ff */
[----:B------:R-:W-:-:S02]  /*0700*/  IMAD.MOV.U32 R4, RZ, RZ, RZ ;  /* 0x000000ffff047224 */ /* 0x000fc400078e00ff */
[----:B------:R-:W-:Y:S01]  /*0710*/  IMAD R13, R14, R11, RZ ;  /* 0x0000000b0e0d7224 */ /* 0x000fe200078e02ff */
[----:B------:R-:W-:Y:S01]  /*0720*/  STL [R1+0x6d0], R7 ;  /* 0x0006d00701007387 */ /* 0x000fe20000100800 */
[----:B------:R-:W-:Y:S01]  /*0730*/  IMAD.HI.U32 R3, R5, R3, R4 ;  /* 0x0000000305037227 */ /* 0x000fe200078e0004 */
[----:B------:R-:W-:Y:S02]  /*0740*/  LOP3.LUT R4, R7, R10, RZ, 0xfc, !PT ;  /* 0x0000000a07047212 */ /* 0x000fe400078efcff */
[----:B------:R-:W-:Y:S01]  /*0750*/  LOP3.LUT R10, R2, 0x40, RZ, 0xc0, !PT ;  /* 0x00000040020a7812 */ /* 0x000fe200078ec0ff */
[----:B------:R-:W-:Y:S01]  /*0760*/  IMAD.IADD R5, R12, 0x1, R8 ;  /* 0x000000010c057824 */ /* 0x000fe200078e0208 */
[----:B------:R-:W-:Y:S01]  /*0770*/  LOP3.LUT R12, R2, 0x3f, RZ, 0xc0, !PT ;  /* 0x0000003f020c7812 */ /* 0x000fe200078ec0ff */
[----:B------:R-:W-:Y:S01]  /*0780*/  IMAD.MOV.U32 R8, RZ, RZ, RZ ;  /* 0x000000ffff087224 */ /* 0x000fe200078e00ff */
[----:B------:R-:W-:Y:S02]  /*0790*/  LOP3.LUT R16, R4, 0x1fc, RZ, 0xfc, !PT ;  /* 0x000001fc04107812 */ /* 0x000fe400078efcff */
[----:B------:R-:W-:Y:S01]  /*07a0*/  IABS R107, R4 ;  /* 0x00000004006b7213 */ /* 0x000fe20000000000 */
[----:B------:R-:W-:Y:S01]  /*07b0*/  IMAD R56, R5, 0x40, R12 ;  /* 0x0000004005387824 */ /* 0x000fe200078e020c */
[----:B------:R-:W-:Y:S01]  /*07c0*/  LOP3.LUT R5, R2, 0x7f, RZ, 0xc0, !PT ;  /* 0x0000007f02057812 */ /* 0x000fe200078ec0ff */
[----:B------:R-:W-:Y:S01]  /*07d0*/  IMAD.HI.U32 R8, R9, R13, R8 ;  /* 0x0000000d09087227 */ /* 0x000fe200078e0008 */
[----:B------:R-:W-:-:S02]  /*07e0*/  IABS R39, R16 ;  /* 0x0000001000277213 */ /* 0x000fc40000000000 */
[----:B------:R-:W-:Y:S01]  /*07f0*/  LOP3.LUT R9, R2, 0x60, RZ, 0xc0, !PT ;  /* 0x0000006002097812 */ /* 0x000fe200078ec0ff */
[----:B------:R-:W-:Y:S01]  /*0800*/  IMAD.SHL.U32 R15, R5, 0x4, RZ ;  /* 0x00000004050f7824 */ /* 0x000fe200078e00ff */
[----:B------:R-:W-:Y:S01]  /*0810*/  IABS R114, R56 ;  /* 0x0000003800727213 */ /* 0x000fe20000000000 */
[----:B------:R-:W-:Y:S01]  /*0820*/  IMAD.HI.U32 R5, R3, R39, RZ ;  /* 0x0000002703057227 */ /* 0x000fe200078e00ff */
[----:B------:R-:W-:Y:S01]  /*0830*/  SHF.R.U32.HI R14, RZ, 0x1, R9 ;  /* 0x00000001ff0e7819 */ /* 0x000fe20000011609 */
[----:B------:R1:W-:Y:S01]  /*0840*/  STL [R1+0x648], R56 ;  /* 0x0006483801007387 */ /* 0x0003e20000100800 */
[----:B------:R-:W-:Y:S01]  /*0850*/  SHF.R.U32.HI R9, RZ, 0x4, R10 ;  /* 0x00000004ff097819 */ /* 0x000fe2000001160a */
[----:B------:R-:W-:Y:S01]  /*0860*/  IMAD.MOV R10, RZ, RZ, -R5 ;  /* 0x000000ffff0a7224 */ /* 0x000fe200078e0a05 */
[----:B------:R-:W-:Y:S01]  /*0870*/  ISETP.GE.AND P2, PT, R16, RZ, PT ;  /* 0x000000ff1000720c */ /* 0x000fe20003f46270 */
[----:B------:R-:W-:Y:S01]  /*0880*/  IMAD.HI.U32 R8, R8, R114, RZ ;  /* 0x0000007208087227 */ /* 0x000fe200078e00ff */
[----:B------:R-:W-:-:S02]  /*0890*/  LOP3.LUT R13, R4, 0x14, RZ, 0xfc, !PT ;  /* 0x00000014040d7812 */ /* 0x000fc400078efcff */
[----:B------:R-:W-:Y:S01]  /*08a0*/  LOP3.LUT R15, R15, R14, RZ, 0x3c, !PT ;  /* 0x0000000e0f0f7212 */ /* 0x000fe200078e3cff */
[----:B------:R-:W-:Y:S01]  /*08b0*/  IMAD R39, R0, R10, R39 ;  /* 0x0000000a00277224 */ /* 0x000fe200078e0227 */
[----:B------:R-:W-:Y:S01]  /*08c0*/  LOP3.LUT R10, R4, 0x8, RZ, 0xfc, !PT ;  /* 0x00000008040a7812 */ /* 0x000fe200078efcff */
[----:B------:R-:W-:Y:S01]  /*08d0*/  IMAD.MOV R8, RZ, RZ, -R8 ;  /* 0x000000ffff087224 */ /* 0x000fe200078e0a08 */
[----:B------:R-:W-:Y:S01]  /*08e0*/  IABS R113, R13 ;  /* 0x0000000d00717213 */ /* 0x000fe20000000000 */
[----:B------:R-:W-:Y:S01]  /*08f0*/  IMAD.HI.U32 R5, R3, R107, RZ ;  /* 0x0000006b03057227 */ /* 0x000fe200078e00ff */
[----:B------:R-:W-:Y:S01]  /*0900*/  ISETP.GT.U32.AND P5, PT, R0, R39, PT ;  /* 0x000000270000720c */ /* 0x000fe20003fa4070 */
[----:B------:R-:W-:Y:S01]  /*0910*/  STL [R1+0x898], R15 ;  /* 0x0008980f01007387 */ /* 0x000fe20000100800 */
[----:B------:R-:W-:Y:S01]  /*0920*/  IABS R41, R10 ;  /* 0x0000000a00297213 */ /* 0x000fe20000000000 */
[----:B------:R-:W-:Y:S01]  /*0930*/  IMAD R114, R11, R8, R114 ;  /* 0x000000080b727224 */ /* 0x000fe200078e0272 */
[----:B------:R-:W-:Y:S01]  /*0940*/  ISETP.GE.AND P0, PT, R10, RZ, PT ;  /* 0x000000ff0a00720c */ /* 0x000fe20003f06270 */
[----:B------:R-:W-:Y:S01]  /*0950*/  IMAD R12, R12, 0x80, R9 ;  /* 0x000000800c0c7824 */ /* 0x000fe200078e0209 */
[----:B------:R-:W-:Y:S01]  /*0960*/  LOP3.LUT R9, R4, 0x4, RZ, 0xfc, !PT ;  /* 0x0000000404097812 */ /* 0x000fe200078efcff */
[----:B------:R-:W-:Y:S01]  /*0970*/  IMAD.HI.U32 R8, R3, R41, RZ ;  /* 0x0000002903087227 */ /* 0x000fe200078e00ff */
[----:B------:R-:W-:-:S02]  /*0980*/  ISETP.GT.U32.AND P3, PT, R11, R114, PT ;  /* 0x000000720b00720c */ /* 0x000fc40003f64070 */
[----:B------:R-:W-:Y:S01]  /*0990*/  IABS R109, R9 ;  /* 0x00000009006d7213 */ /* 0x000fe20000000000 */
[----:B------:R-:W-:Y:S01]  /*09a0*/  IMAD.MOV R5, RZ, RZ, -R5 ;  /* 0x000000ffff057224 */ /* 0x000fe200078e0a05 */
[----:B------:R-:W-:Y:S01]  /*09b0*/  ISETP.GE.AND P4, PT, R9, RZ, PT ;  /* 0x000000ff0900720c */ /* 0x000fe20003f86270 */
[----:B------:R-:W-:Y:S01]  /*09c0*/  @!P5 IMAD.IADD R39, R39, 0x1, -R0 ;  /* 0x000000012727d824 */ /* 0x000fe200078e0a00 */
[C---:B------:R-:W-:Y:S01]  /*09d0*/  LOP3.LUT R9, R4.reuse, 0xc, RZ, 0xfc, !PT ;  /* 0x0000000c04097812 */ /* 0x040fe200078efcff */
[----:B------:R-:W-:Y:S01]  /*09e0*/  IMAD.MOV R8, RZ, RZ, -R8 ;  /* 0x000000ffff087224 */ /* 0x000fe200078e0a08 */
[----:B------:R-:W-:Y:S01]  /*09f0*/  LOP3.LUT R10, R4, 0x10, RZ, 0xfc, !PT ;  /* 0x00000010040a7812 */ /* 0x000fe200078efcff */
[C---:B------:R-:W-:Y:S01]  /*0a00*/  IMAD R107, R0.reuse, R5, R107 ;  /* 0x00000005006b7224 */ /* 0x040fe200078e026b */
[C---:B------:R-:W-:Y:S01]  /*0a10*/  ISETP.GT.U32.AND P6, PT, R0.reuse, R39, PT ;  /* 0x000000270000720c */ /* 0x040fe20003fc4070 */
[C---:B------:R-:W-:Y:S01]  /*0a20*/  IMAD R41, R0.reuse, R8, R41 ;  /* 0x0000000800297224 */ /* 0x040fe200078e0229 */
[----:B------:R-:W-:Y:S01]  /*0a30*/  IABS R111, R9 ;  /* 0x00000009006f7213 */ /* 0x000fe20000000000 */
[----:B------:R-:W-:Y:S01]  /*0a40*/  IMAD.HI.U32 R5, R3, R109, RZ ;  /* 0x0000006d03057227 */ /* 0x000fe200078e00ff */
[----:B------:R-:W-:-:S02]  /*0a50*/  ISETP.GT.U32.AND P1, PT, R0, R107, PT ;  /* 0x0000006b0000720c */ /* 0x000fc40003f24070 */
[----:B------:R-:W-:Y:S01]  /*0a60*/  IABS R43, R10 ;  /* 0x0000000a002b7213 */ /* 0x000fe20000000000 */
[----:B------:R-:W-:Y:S01]  /*0a70*/  IMAD.MOV R5, RZ, RZ, -R5 ;  /* 0x000000ffff057224 */ /* 0x000fe200078e0a05 */
[----:B------:R-:W-:Y:S01]  /*0a80*/  LOP3.LUT R14, R4, 0x30, RZ, 0xfc, !PT ;  /* 0x00000030040e7812 */ /* 0x000fe200078efcff */
[----:B------:R-:W-:Y:S01]  /*0a90*/  @!P3 IMAD.IADD R114, R114, 0x1, -R11 ;  /* 0x000000017272b824 */ /* 0x000fe200078e0a0b */
[----:B------:R-:W-:Y:S01]  /*0aa0*/  LOP3.LUT R17, R4, 0x38, RZ, 0xfc, !PT ;  /* 0x0000003804117812 */ /* 0x000fe200078efcff */
[C---:B------:R-:W-:Y:S01]  /*0ab0*/  IMAD R109, R0.reuse, R5, R109 ;  /* 0x00000005006d7224 */ /* 0x040fe200078e026d */
[----:B------:R-:W-:Y:S01]  /*0ac0*/  IABS R121, R14 ;  /* 0x0000000e00797213 */ /* 0x000fe20000000000 */
[----:B------:R-:W-:Y:S01]  /*0ad0*/  @!P6 IMAD.IADD R39, R39, 0x1, -R0 ;  /* 0x000000012727e824 */ /* 0x000fe200078e0a00 */
[----:B------:R-:W-:Y:S01]  /*0ae0*/  ISETP.GT.U32.AND P6, PT, R0, R41, PT ;  /* 0x000000290000720c */ /* 0x000fe20003fc4070 */
[----:B------:R-:W-:Y:S01]  /*0af0*/  IMAD.HI.U32 R5, R3, R111, RZ ;  /* 0x0000006f03057227 */ /* 0x000fe200078e00ff */
[----:B------:R-:W-:-:S02]  /*0b00*/  ISETP.GT.U32.AND P5, PT, R11, R114, PT ;  /* 0x000000720b00720c */ /* 0x000fc40003fa4070 */
[----:B------:R-:W-:Y:S01]  /*0b10*/  IABS R123, R17 ;  /* 0x00000011007b7213 */ /* 0x000fe20000000000 */
[--C-:B------:R-:W-:Y:S01]  /*0b20*/  @!P1 IMAD.IADD R107, R107, 0x1, -R0.reuse ;  /* 0x000000016b6b9824 */ /* 0x100fe200078e0a00 */
[----:B------:R-:W-:Y:S01]  /*0b30*/  ISETP.GT.U32.AND P1, PT, R0, R109, PT ;  /* 0x0000006d0000720c */ /* 0x000fe20003f24070 */
[----:B------:R-:W-:Y:S01]  /*0b40*/  IMAD.MOV R5, RZ, RZ, -R5 ;  /* 0x000000ffff057224 */ /* 0x000fe200078e0a05 */
[----:B------:R-:W-:Y:S01]  /*0b50*/  LOP3.LUT R16, R4, 0x34, RZ, 0xfc, !PT ;  /* 0x0000003404107812 */ /* 0x000fe200078efcff */
[----:B------:R-:W-:Y:S01]  /*0b60*/  @!P2 IMAD.MOV R39, RZ, RZ, -R39 ;  /* 0x000000ffff27a224 */ /* 0x000fe200078e0a27 */
[C---:B------:R-:W-:Y:S01]  /*0b70*/  ISETP.GT.U32.AND P3, PT, R0.reuse, R107, PT ;  /* 0x0000006b0000720c */ /* 0x040fe20003f64070 */
[----:B------:R-:W-:Y:S01]  /*0b80*/  IMAD R111, R0, R5, R111 ;  /* 0x00000005006f7224 */ /* 0x000fe200078e026f */
[----:B------:R-:W-:Y:S01]  /*0b90*/  IABS R51, R16 ;  /* 0x0000001000337213 */ /* 0x000fe20000000000 */
[----:B------:R-:W-:Y:S01]  /*0ba0*/  @!P6 IMAD.IADD R41, R41, 0x1, -R0 ;  /* 0x000000012929e824 */ /* 0x000fe200078e0a00 */
[----:B------:R-:W-:Y:S01]  /*0bb0*/  ISETP.GE.AND P6, PT, R9, RZ, PT ;  /* 0x000000ff0900720c */ /* 0x000fe20003fc6270 */
[----:B------:R-:W-:Y:S01]  /*0bc0*/  IMAD.HI.U32 R5, R3, R43, RZ ;  /* 0x0000002b03057227 */ /* 0x000fe200078e00ff */
[----:B------:R-:W-:-:S02]  /*0bd0*/  LOP3.LUT R9, R4, 0x20, RZ, 0xfc, !PT ;  /* 0x0000002004097812 */ /* 0x000fc400078efcff */
[----:B------:R-:W-:Y:S01]  /*0be0*/  ISETP.GT.U32.AND P2, PT, R0, R41, PT ;  /* 0x000000290000720c */ /* 0x000fe20003f44070 */
[----:B------:R-:W-:Y:S01]  /*0bf0*/  IMAD.MOV R5, RZ, RZ, -R5 ;  /* 0x000000ffff057224 */ /* 0x000fe200078e0a05 */
[----:B------:R-:W-:Y:S01]  /*0c00*/  IABS R117, R9 ;  /* 0x0000000900757213 */ /* 0x000fe20000000000 */
[--C-:B------:R-:W-:Y:S01]  /*0c10*/  @!P1 IMAD.IADD R109, R109, 0x1, -R0.reuse ;  /* 0x000000016d6d9824 */ /* 0x100fe200078e0a00 */
[----:B------:R-:W-:Y:S01]  /*0c20*/  LOP3.LUT R19, R4, 0x180, RZ, 0xfc, !PT ;  /* 0x0000018004137812 */ /* 0x000fe200078efcff */
[----:B------:R-:W-:Y:S01]  /*0c30*/  IMAD R43, R0, R5, R43 ;  /* 0x00000005002b7224 */ /* 0x000fe200078e022b */
[----:B------:R-:W-:Y:S01]  /*0c40*/  LOP3.LUT R5, R4, 0x18, RZ, 0xfc, !PT ;  /* 0x0000001804057812 */ /* 0x000fe200078efcff */
[----:B------:R-:W-:Y:S01]  /*0c50*/  @!P3 IMAD.IADD R107, R107, 0x1, -R0 ;  /* 0x000000016b6bb824 */ /* 0x000fe200078e0a00 */
[C---:B------:R-:W-:Y:S01]  /*0c60*/  ISETP.GT.U32.AND P1, PT, R0.reuse, R109, PT ;  /* 0x0000006d0000720c */ /* 0x040fe20003f24070 */
[----:B------:R-:W-:Y:S01]  /*0c70*/  IMAD.HI.U32 R8, R3, R113, RZ ;  /* 0x0000007103087227 */ /* 0x000fe200078e00ff */
[----:B------:R-:W-:-:S02]  /*0c80*/  ISETP.GT.U32.AND P3, PT, R0, R111, PT ;  /* 0x0000006f0000720c */ /* 0x000fc40003f64070 */
[----:B------:R-:W-:Y:S01]  /*0c90*/  IABS R115, R5 ;  /* 0x0000000500737213 */ /* 0x000fe20000000000 */
[----:B------:R-:W-:Y:S01]  /*0ca0*/  @!P2 IMAD.IADD R41, R41, 0x1, -R0 ;  /* 0x000000012929a824 */ /* 0x000fe200078e0a00 */
[----:B------:R-:W-:Y:S01]  /*0cb0*/  ISETP.GT.U32.AND P2, PT, R0, R43, PT ;  /* 0x0000002b0000720c */ /* 0x000fe20003f44070 */
[----:B------:R-:W-:Y:S01]  /*0cc0*/  IMAD.MOV R8, RZ, RZ, -R8 ;  /* 0x000000ffff087224 */ /* 0x000fe200078e0a08 */
[----:B------:R-:W-:Y:S01]  /*0cd0*/  IABS R18, R19 ;  /* 0x0000001300127213 */ /* 0x000fe20000000000 */
[----:B------:R-:W-:Y:S01]  /*0ce0*/  @!P0 IMAD.MOV R41, RZ, RZ, -R41 ;  /* 0x000000ffff298224 */ /* 0x000fe200078e0a29 */
[----:B------:R-:W-:Y:S01]  /*0cf0*/  LOP3.LUT R20, R4, 0x184, RZ, 0xfc, !PT ;  /* 0x0000018404147812 */ /* 0x000fe200078efcff */
[----:B------:R-:W-:Y:S01]  /*0d00*/  IMAD R113, R0, R8, R113 ;  /* 0x0000000800717224 */ /* 0x000fe200078e0271 */
[----:B------:R-:W-:Y:S01]  /*0d10*/  LOP3.LUT R8, R4, 0x1c, RZ, 0xfc, !PT ;  /* 0x0000001c04087812 */ /* 0x000fe200078efcff */
[--C-:B------:R-:W-:Y:S01]  /*0d20*/  @!P1 IMAD.IADD R109, R109, 0x1, -R0.reuse ;  /* 0x000000016d6d9824 */ /* 0x100fe200078e0a00 */
[----:B------:R-:W-:Y:S01]  /*0d30*/  ISETP.GE.AND P1, PT, R13, RZ, PT ;  /* 0x000000ff0d00720c */ /* 0x000fe20003f26270 */
[--C-:B------:R-:W-:Y:S01]  /*0d40*/  @!P3 IMAD.IADD R111, R111, 0x1, -R0.reuse ;  /* 0x000000016f6fb824 */ /* 0x100fe200078e0a00 */
[----:B------:R-:W-:Y:S01]  /*0d50*/  IABS R45, R8 ;  /* 0x00000008002d7213 */ /* 0x000fe20000000000 */
[----:B------:R-:W-:Y:S01]  /*0d60*/  @!P4 IMAD.MOV R109, RZ, RZ, -R109 ;  /* 0x000000ffff6dc224 */ /* 0x000fe200078e0a6d */
[----:B------:R-:W-:Y:S01]  /*0d70*/  ISETP.GE.AND P4, PT, R5, RZ, PT ;  /* 0x000000ff0500720c */ /* 0x000fe20003f86270 */
[----:B------:R-:W-:Y:S01]  /*0d80*/  @!P2 IMAD.IADD R43, R43, 0x1, -R0 ;  /* 0x000000012b2ba824 */ /* 0x000fe200078e0a00 */
[----:B------:R-:W-:Y:S01]  /*0d90*/  ISETP.GT.U32.AND P3, PT, R0, R111, PT ;  /* 0x0000006f0000720c */ /* 0x000fe20003f64070 */
[----:B------:R-:W-:Y:S01]  /*0da0*/  IMAD.HI.U32 R5, R3, R115, RZ ;  /* 0x0000007303057227 */ /* 0x000fe200078e00ff */
[----:B------:R-:W-:-:S02]  /*0db0*/  ISETP.GE.AND P0, PT, R8, RZ, PT ;  /* 0x000000ff0800720c */ /* 0x000fc40003f06270 */
[----:B------:R-:W-:Y:S01]  /*0dc0*/  ISETP.GT.U32.AND P2, PT, R0, R43, PT ;  /* 0x0000002b0000720c */ /* 0x000fe20003f44070 */
[----:B------:R-:W-:Y:S01]  /*0dd0*/  IMAD.HI.U32 R8, R3, R45, RZ ;  /* 0x0000002d03087227 */ /* 0x000fe200078e00ff */
[C---:B------:R-:W-:Y:S02]  /*0de0*/  LOP3.LUT R13, R4.reuse, 0x2c, RZ, 0xfc, !PT ;  /* 0x0000002c040d7812 */ /* 0x040fe400078efcff */
[----:B------:R-:W-:Y:S01]  /*0df0*/  IABS R38, R20 ;  /* 0x0000001400267213 */ /* 0x000fe20000000000 */
[----:B------:R-:W-:Y:S01]  /*0e00*/  IMAD.MOV R5, RZ, RZ, -R5 ;  /* 0x000000ffff057224 */ /* 0x000fe200078e0a05 */
[----:B------:R-:W-:Y:S01]  /*0e10*/  IABS R49, R13 ;  /* 0x0000000d00317213 */ /* 0x000fe20000000000 */
[----:B------:R-:W-:Y:S01]  /*0e20*/  IMAD.MOV R8, RZ, RZ, -R8 ;  /* 0x000000ffff087224 */ /* 0x000fe200078e0a08 */
[----:B------:R-:W-:Y:S01]  /*0e30*/  LOP3.LUT R22, R4, 0x1c8, RZ, 0xfc, !PT ;  /* 0x000001c804167812 */ /* 0x000fe200078efcff */
[----:B------:R-:W-:Y:S01]  /*0e40*/  IMAD R115, R0, R5, R115 ;  /* 0x0000000500737224 */ /* 0x000fe200078e0273 */
[----:B------:R-:W-:Y:S01]  /*0e50*/  LOP3.LUT R28, R4, 0x1d0, RZ, 0xfc, !PT ;  /* 0x000001d0041c7812 */ /* 0x000fe200078efcff */
[----:B------:R-:W-:Y:S01]  /*0e60*/  @!P5 IMAD.IADD R114, R114, 0x1, -R11 ;  /* 0x000000017272d824 */ /* 0x000fe200078e0a0b */
[----:B------:R-:W-:Y:S01]  /*0e70*/  ISETP.GE.AND P5, PT, R4, RZ, PT ;  /* 0x000000ff0400720c */ /* 0x000fe20003fa6270 */
[--C-:B------:R-:W-:Y:S01]  /*0e80*/  @!P3 IMAD.IADD R111, R111, 0x1, -R0.reuse ;  /* 0x000000016f6fb824 */ /* 0x100fe200078e0a00 */
[C---:B------:R-:W-:Y:S01]  /*0e90*/  ISETP.GT.U32.AND P3, PT, R0.reuse, R113, PT ;  /* 0x000000710000720c */ /* 0x040fe20003f64070 */
[----:B------:R-:W-:Y:S01]  /*0ea0*/  IMAD R45, R0, R8, R45 ;  /* 0x00000008002d7224 */ /* 0x000fe200078e022d */
[----:B------:R-:W-:Y:S01]  /*0eb0*/  LOP3.LUT R11, R4, 0x28, RZ, 0xfc, !PT ;  /* 0x00000028040b7812 */ /* 0x000fe200078efcff */
[----:B------:R-:W-:Y:S01]  /*0ec0*/  @!P2 IMAD.IADD R43, R43, 0x1, -R0 ;  /* 0x000000012b2ba824 */ /* 0x000fe200078e0a00 */
[C---:B------:R-:W-:Y:S01]  /*0ed0*/  ISETP.GT.U32.AND P2, PT, R0.reuse, R115, PT ;  /* 0x000000730000720c */ /* 0x040fe20003f44070 */
[----:B------:R-:W-:Y:S01]  /*0ee0*/  @!P6 IMAD.MOV R111, RZ, RZ, -R111 ;  /* 0x000000ffff6fe224 */ /* 0x000fe200078e0a6f */
[----:B------:R-:W-:Y:S01]  /*0ef0*/  ISETP.GT.U32.AND P6, PT, R0, R45, PT ;  /* 0x0000002d0000720c */ /* 0x000fe20003fc4070 */
[----:B------:R-:W-:Y:S01]  /*0f00*/  IMAD.HI.U32 R5, R3, R117, RZ ;  /* 0x0000007503057227 */ /* 0x000fe200078e00ff */
[----:B------:R-:W-:-:S02]  /*0f10*/  IABS R119, R11 ;  /* 0x0000000b00777213 */ /* 0x000fc40000000000 */
[----:B------:R-:W-:Y:S01]  /*0f20*/  IABS R21, R22 ;  /* 0x0000001600157213 */ /* 0x000fe20000000000 */
[----:B------:R-:W-:Y:S01]  /*0f30*/  @!P5 IMAD.MOV R107, RZ, RZ, -R107 ;  /* 0x000000ffff6bd224 */ /* 0x000fe200078e0a6b */
[----:B------:R-:W-:Y:S01]  /*0f40*/  ISETP.GE.AND P5, PT, R10, RZ, PT ;  /* 0x000000ff0a00720c */ /* 0x000fe20003fa6270 */
[--C-:B------:R-:W-:Y:S01]  /*0f50*/  @!P3 IMAD.IADD R113, R113, 0x1, -R0.reuse ;  /* 0x000000017171b824 */ /* 0x100fe200078e0a00 */
[C---:B------:R-:W-:Y:S01]  /*0f60*/  LOP3.LUT R10, R4.reuse, 0x24, RZ, 0xfc, !PT ;  /* 0x00000024040a7812 */ /* 0x040fe200078efcff */
[----:B------:R-:W-:Y:S01]  /*0f70*/  IMAD.MOV R5, RZ, RZ, -R5 ;  /* 0x000000ffff057224 */ /* 0x000fe200078e0a05 */
[----:B------:R-:W-:Y:S01]  /*0f80*/  LOP3.LUT R26, R4, 0x1cc, RZ, 0xfc, !PT ;  /* 0x000001cc041a7812 */ /* 0x000fe200078efcff */
[--C-:B------:R-:W-:Y:S01]  /*0f90*/  @!P2 IMAD.IADD R115, R115, 0x1, -R0.reuse ;  /* 0x000000017373a824 */ /* 0x100fe200078e0a00 */
[----:B------:R-:W-:Y:S01]  /*0fa0*/  IABS R47, R10 ;  /* 0x0000000a002f7213 */ /* 0x000fe20000000000 */
[----:B------:R-:W-:Y:S01]  /*0fb0*/  @!P6 IMAD.IADD R45, R45, 0x1, -R0 ;  /* 0x000000012d2de824 */ /* 0x000fe200078e0a00 */
[C---:B------:R-:W-:Y:S01]  /*0fc0*/  ISETP.GT.U32.AND P3, PT, R0.reuse, R113, PT ;  /* 0x000000710000720c */ /* 0x040fe20003f64070 */
[C---:B------:R-:W-:Y:S01]  /*0fd0*/  IMAD R117, R0.reuse, R5, R117 ;  /* 0x0000000500757224 */ /* 0x040fe200078e0275 */
[C---:B------:R-:W-:Y:S01]  /*0fe0*/  ISETP.GT.U32.AND P2, PT, R0.reuse, R115, PT ;  /* 0x000000730000720c */ /* 0x040fe20003f44070 */
[----:B------:R-:W-:Y:S01]  /*0ff0*/  IMAD.HI.U32 R8, R3, R47, RZ ;  /* 0x0000002f03087227 */ /* 0x000fe200078e00ff */
[----:B------:R-:W-:-:S02]  /*1000*/  ISETP.GT.U32.AND P6, PT, R0, R45, PT ;  /* 0x0000002d0000720c */ /* 0x000fc40003fc4070 */
[C---:B------:R-:W-:Y:S01]  /*1010*/  LOP3.LUT R30, R4.reuse, 0x1d4, RZ, 0xfc, !PT ;  /* 0x000001d4041e7812 */ /* 0x040fe200078efcff */
[----:B------:R-:W-:Y:S01]  /*1020*/  IMAD.MOV R8, RZ, RZ, -R8 ;  /* 0x000000ffff087224 */ /* 0x000fe200078e0a08 */
[----:B------:R-:W-:Y:S01]  /*1030*/  IABS R149, R26 ;  /* 0x0000001a00957213 */ /* 0x000fe20000000000 */
[----:B------:R-:W-:Y:S01]  /*1040*/  IMAD.HI.U32 R5, R3, R119, RZ ;  /* 0x0000007703057227 */ /* 0x000fe200078e00ff */
[----:B------:R-:W-:Y:S02]  /*1050*/  IABS R147, R30 ;  /* 0x0000001e00937213 */ /* 0x000fe40000000000 */
[----:B------:R-:W-:Y:S01]  /*1060*/  LOP3.LUT R32, R4, 0x1d8, RZ, 0xfc, !PT ;  /* 0x000001d804207812 */ /* 0x000fe200078efcff */
[----:B------:R-:W-:Y:S01]  /*1070*/  IMAD R47, R0, R8, R47 ;  /* 0x00000008002f7224 */ /* 0x000fe200078e022f */
[----:B------:R-:W-:Y:S01]  /*1080*/  LOP3.LUT R34, R4, 0x1dc, RZ, 0xfc, !PT ;  /* 0x000001dc04227812 */ /* 0x000fe200078efcff */
[--C-:B------:R-:W-:Y:S01]  /*1090*/  @!P2 IMAD.IADD R115, R115, 0x1, -R0.reuse ;  /* 0x000000017373a824 */ /* 0x100fe200078e0a00 */
[C---:B------:R-:W-:Y:S01]  /*10a0*/  ISETP.GT.U32.AND P2, PT, R0.reuse, R117, PT ;  /* 0x000000750000720c */ /* 0x040fe20003f44070 */
[----:B------:R-:W-:Y:S01]  /*10b0*/  @!P5 IMAD.MOV R43, RZ, RZ, -R43 ;  /* 0x000000ffff2bd224 */ /* 0x000fe200078e0a2b */
[----:B------:R-:W-:Y:S01]  /*10c0*/  ISETP.GE.AND P5, PT, R9, RZ, PT ;  /* 0x000000ff0900720c */ /* 0x000fe20003fa6270 */
[----:B------:R-:W-:Y:S01]  /*10d0*/  @!P6 IMAD.IADD R45, R45, 0x1, -R0 ;  /* 0x000000012d2de824 */ /* 0x000fe200078e0a00 */
[----:B------:R-:W-:Y:S01]  /*10e0*/  ISETP.GT.U32.AND P6, PT, R0, R47, PT ;  /* 0x0000002f0000720c */ /* 0x000fe20003fc4070 */
[----:B------:R-:W-:Y:S01]  /*10f0*/  IMAD.MOV R9, RZ, RZ, -R5 ;  /* 0x000000ffff097224 */ /* 0x000fe200078e0a05 */
[C---:B------:R-:W-:Y:S01]  /*1100*/  LOP3.LUT R36, R4.reuse, 0x1e0, RZ, 0xfc, !PT ;  /* 0x000001e004247812 */ /* 0x040fe200078efcff */
[----:B------:R-:W-:Y:S01]  /*1110*/  IMAD.HI.U32 R5, R3, R49, RZ ;  /* 0x0000003103057227 */ /* 0x000fe200078e00ff */
[----:B------:R-:W-:-:S02]  /*1120*/  LOP3.LUT R46, R4, 0x1e4, RZ, 0xfc, !PT ;  /* 0x000001e4042e7812 */ /* 0x000fc400078efcff */
[----:B------:R-:W-:Y:S01]  /*1130*/  LOP3.LUT R48, R4, 0x1e8, RZ, 0xfc, !PT ;  /* 0x000001e804307812 */ /* 0x000fe200078efcff */
[--C-:B------:R-:W-:Y:S01]  /*1140*/  @!P3 IMAD.IADD R113, R113, 0x1, -R0.reuse ;  /* 0x000000017171b824 */ /* 0x100fe200078e0a00 */
[----:B------:R-:W-:Y:S01]  /*1150*/  ISETP.GE.AND P3, PT, R10, RZ, PT ;  /* 0x000000ff0a00720c */ /* 0x000fe20003f66270 */
[C---:B------:R-:W-:Y:S01]  /*1160*/  IMAD R119, R0.reuse, R9, R119 ;  /* 0x0000000900777224 */ /* 0x040fe200078e0277 */
[----:B------:R-:W-:Y:S01]  /*1170*/  IABS R143, R46 ;  /* 0x0000002e008f7213 */ /* 0x000fe20000000000 */
[----:B------:R-:W-:Y:S01]  /*1180*/  IMAD.MOV R10, RZ, RZ, -R5 ;  /* 0x000000ffff0a7224 */ /* 0x000fe200078e0a05 */
[----:B------:R-:W-:Y:S01]  /*1190*/  IABS R145, R48 ;  /* 0x0000003000917213 */ /* 0x000fe20000000000 */
[--C-:B------:R-:W-:Y:S01]  /*11a0*/  @!P2 IMAD.IADD R117, R117, 0x1, -R0.reuse ;  /* 0x000000017575a824 */ /* 0x100fe200078e0a00 */
[C---:B------:R-:W-:Y:S01]  /*11b0*/  ISETP.GT.U32.AND P2, PT, R0.reuse, R119, PT ;  /* 0x000000770000720c */ /* 0x040fe20003f44070 */
[----:B------:R-:W-:Y:S01]  /*11c0*/  IMAD R49, R0, R10, R49 ;  /* 0x0000000a00317224 */ /* 0x000fe200078e0231 */
[C---:B------:R-:W-:Y:S01]  /*11d0*/  LOP3.LUT R10, R4.reuse, 0x40, RZ, 0xfc, !PT ;  /* 0x00000040040a7812 */ /* 0x040fe200078efcff */
[----:B------:R-:W-:Y:S01]  /*11e0*/  @!P6 IMAD.IADD R47, R47, 0x1, -R0 ;  /* 0x000000012f2fe824 */ /* 0x000fe200078e0a00 */
[----:B------:R-:W-:Y:S01]  /*11f0*/  LOP3.LUT R50, R4, 0x1ec, RZ, 0xfc, !PT ;  /* 0x000001ec04327812 */ /* 0x000fe200078efcff */
[----:B------:R-:W-:Y:S01]  /*1200*/  IMAD.HI.U32 R8, R3, R121, RZ ;  /* 0x0000007903087227 */ /* 0x000fe200078e00ff */
[----:B------:R-:W-:-:S02]  /*1210*/  ISETP.GT.U32.AND P6, PT, R0, R49, PT ;  /* 0x000000310000720c */ /* 0x000fc40003fc4070 */
[----:B------:R-:W-:Y:S01]  /*1220*/  IABS R125, R10 ;  /* 0x0000000a007d7213 */ /* 0x000fe20000000000 */
[----:B------:R-:W-:Y:S01]  /*1230*/  IMAD.MOV R8, RZ, RZ, -R8 ;  /* 0x000000ffff087224 */ /* 0x000fe200078e0a08 */
[C---:B------:R-:W-:Y:S01]  /*1240*/  LOP3.LUT R52, R4.reuse, 0x1f0, RZ, 0xfc, !PT ;  /* 0x000001f004347812 */ /* 0x040fe200078efcff */
[----:B------:R-:W-:Y:S01]  /*1250*/  IMAD.HI.U32 R5, R3, R123, RZ ;  /* 0x0000007b03057227 */ /* 0x000fe200078e00ff */
[C---:B------:R-:W-:Y:S02]  /*1260*/  LOP3.LUT R54, R4.reuse, 0x1f4, RZ, 0xfc, !PT ;  /* 0x000001f404367812 */ /* 0x040fe400078efcff */
[----:B------:R-:W-:Y:S01]  /*1270*/  LOP3.LUT R24, R4, 0x1f8, RZ, 0xfc, !PT ;  /* 0x000001f804187812 */ /* 0x000fe200078efcff */
[--C-:B------:R-:W-:Y:S01]  /*1280*/  @!P2 IMAD.IADD R119, R119, 0x1, -R0.reuse ;  /* 0x000000017777a824 */ /* 0x100fe200078e0a00 */
[C---:B------:R-:W-:Y:S01]  /*1290*/  ISETP.GT.U32.AND P2, PT, R0.reuse, R117, PT ;  /* 0x000000750000720c */ /* 0x040fe20003f44070 */
[C---:B------:R-:W-:Y:S01]  /*12a0*/  IMAD R121, R0.reuse, R8, R121 ;  /* 0x0000000800797224 */ /* 0x040fe200078e0279 */
[----:B------:R-:W-:Y:S01]  /*12b0*/  IABS R141, R50 ;  /* 0x00000032008d7213 */ /* 0x000fe20000000000 */
[----:B------:R-:W-:Y:S01]  /*12c0*/  @!P6 IMAD.IADD R49, R49, 0x1, -R0 ;  /* 0x000000013131e824 */ /* 0x000fe200078e0a00 */
[C---:B------:R-:W-:Y:S01]  /*12d0*/  ISETP.GT.U32.AND P6, PT, R0.reuse, R119, PT ;  /* 0x000000770000720c */ /* 0x040fe20003fc4070 */
[----:B------:R-:W-:Y:S01]  /*12e0*/  @!P0 IMAD.MOV R45, RZ, RZ, -R45 ;  /* 0x000000ffff2d8224 */ /* 0x000fe200078e0a2d */
[----:B------:R-:W-:Y:S01]  /*12f0*/  ISETP.GT.U32.AND P0, PT, R0, R121, PT ;  /* 0x000000790000720c */ /* 0x000fe20003f04070 */
[----:B------:R-:W-:-:S02]  /*1300*/  IMAD.MOV R5, RZ, RZ, -R5 ;  /* 0x000000ffff057224 */ /* 0x000fc400078e0a05 */
[----:B------:R-:W-:Y:S01]  /*1310*/  @!P4 IMAD.MOV R115, RZ, RZ, -R115 ;  /* 0x000000ffff73c224 */ /* 0x000fe200078e0a73 */
[----:B------:R-:W-:Y:S01]  /*1320*/  ISETP.GT.U32.AND P4, PT, R0, R49, PT ;  /* 0x000000310000720c */ /* 0x000fe20003f84070 */
[----:B------:R-:W-:-:S04]  /*1330*/  IMAD.HI.U32 R9, R3, R51, RZ ;  /* 0x0000003303097227 */ /* 0x000fc800078e00ff */
[C---:B------:R-:W-:Y:S02]  /*1340*/  IMAD R123, R0.reuse, R5, R123 ;  /* 0x00000005007b7224 */ /* 0x040fe400078e027b */
[----:B------:R-:W-:Y:S01]  /*1350*/  @!P1 IMAD.MOV R113, RZ, RZ, -R113 ;  /* 0x000000ffff719224 */ /* 0x000fe200078e0a71 */
[C---:B------:R-:W-:Y:S01]  /*1360*/  ISETP.GT.U32.AND P1, PT, R0.reuse, R47, PT ;  /* 0x0000002f0000720c */ /* 0x040fe20003f24070 */
[----:B------:R-:W-:Y:S02]  /*1370*/  IMAD.MOV R9, RZ, RZ, -R9 ;  /* 0x000000ffff097224 */ /* 0x000fe400078e0a09 */
[--C-:B------:R-:W-:Y:S01]  /*1380*/  @!P6 IMAD.IADD R119, R119, 0x1, -R0.reuse ;  /* 0x000000017777e824 */ /* 0x100fe200078e0a00 */
[C---:B------:R-:W-:Y:S01]  /*1390*/  ISETP.GT.U32.AND P6, PT, R0.reuse, R123, PT ;  /* 0x0000007b0000720c */ /* 0x040fe20003fc4070 */
[----:B------:R-:W-:Y:S01]  /*13a0*/  IMAD R51, R0, R9, R51 ;  /* 0x0000000900337224 */ /* 0x000fe200078e0233 */
[----:B------:R-:W-:Y:S01]  /*13b0*/  LOP3.LUT R9, R4, 0x3c, RZ, 0xfc, !PT ;  /* 0x0000003c04097812 */ /* 0x000fe200078efcff */
[----:B------:R-:W-:-:S02]  /*13c0*/  @!P2 IMAD.IADD R117, R117, 0x1, -R0 ;  /* 0x000000017575a824 */ /* 0x000fc400078e0a00 */
[--C-:B------:R-:W-:Y:S01]  /*13d0*/  @!P0 IMAD.IADD R121, R121, 0x1, -R0.reuse ;  /* 0x0000000179798824 */ /* 0x100fe200078e0a00 */
[----:B------:R-:W-:Y:S01]  /*13e0*/  IABS R53, R9 ;  /* 0x0000000900357213 */ /* 0x000fe20000000000 */
[----:B------:R-:W-:Y:S01]  /*13f0*/  IMAD.HI.U32 R8, R3, R125, RZ ;  /* 0x0000007d03087227 */ /* 0x000fe200078e00ff */
[----:B------:R-:W-:Y:S02]  /*1400*/  ISETP.GT.U32.AND P2, PT, R0, R51, PT ;  /* 0x000000330000720c */ /* 0x000fe40003f44070 */
[----:B------:R-:W-:Y:S01]  /*1410*/  ISETP.GE.AND P0, PT, R14, RZ, PT ;  /* 0x000000ff0e00720c */ /* 0x000fe20003f06270 */
[----:B------:R-:W-:Y:S01]  /*1420*/  @!P4 IMAD.IADD R49, R49, 0x1, -R0 ;  /* 0x000000013131c824 */ /* 0x000fe200078e0a00 */
[----:B------:R-:W-:Y:S01]  /*1430*/  ISETP.GE.AND P4, PT, R13, RZ, PT ;  /* 0x000000ff0d00720c */ /* 0x000fe20003f86270 */
[----:B------:R-:W-:Y:S01]  /*1440*/  @!P5 IMAD.MOV R117, RZ, RZ, -R117 ;  /* 0x000000ffff75d224 */ /* 0x000fe200078e0a75 */
[----:B------:R-:W-:Y:S01]  /*1450*/  ISETP.GT.U32.AND P5, PT, R0, R121, PT ;  /* 0x000000790000720c */ /* 0x000fe20003fa4070 */
[----:B------:R-:W-:Y:S01]  /*1460*/  IMAD.MOV R8, RZ, RZ, -R8 ;  /* 0x000000ffff087224 */ /* 0x000fe200078e0a08 */
[C---:B------:R-:W-:Y:S01]  /*1470*/  LOP3.LUT R13, R4.reuse, 0x64, RZ, 0xfc, !PT ;  /* 0x00000064040d7812 */ /* 0x040fe200078efcff */
[----:B------:R-:W-:Y:S01]  /*1480*/  @!P1 IMAD.IADD R47, R47, 0x1, -R0 ;  /* 0x000000012f2f9824 */ /* 0x000fe200078e0a00 */
[----:B------:R-:W-:Y:S01]  /*1490*/  ISETP.GE.AND P1, PT, R11, RZ, PT ;  /* 0x000000ff0b00720c */ /* 0x000fe20003f26270 */
[----:B------:R-:W-:Y:S01]  /*14a0*/  IMAD.HI.U32 R5, R3, R53, RZ ;  /* 0x0000003503057227 */ /* 0x000fe200078e00ff */
[----:B------:R-:W-:-:S02]  /*14b0*/  LOP3.LUT R11, R4, 0x48, RZ, 0xfc, !PT ;  /* 0x00000048040b7812 */ /* 0x000fc400078efcff */
[----:B------:R-:W-:Y:S01]  /*14c0*/  IABS R63, R13 ;  /* 0x0000000d003f7213 */ /* 0x000fe20000000000 */
[----:B------:R-:W-:Y:S01]  /*14d0*/  IMAD R125, R0, R8, R125 ;  /* 0x00000008007d7224 */ /* 0x000fe200078e027d */
[----:B------:R-:W-:Y:S01]  /*14e0*/  LOP3.LUT R8, R4, 0x44, RZ, 0xfc, !PT ;  /* 0x0000004404087812 */ /* 0x000fe200078efcff */
[--C-:B------:R-:W-:Y:S01]  /*14f0*/  @!P6 IMAD.IADD R123, R123, 0x1, -R0.reuse ;  /* 0x000000017b7be824 */ /* 0x100fe200078e0a00 */
[----:B------:R-:W-:Y:S01]  /*1500*/  IABS R127, R11 ;  /* 0x0000000b007f7213 */ /* 0x000fe20000000000 */
[----:B------:R-:W-:Y:S01]  /*1510*/  IMAD.MOV R5, RZ, RZ, -R5 ;  /* 0x000000ffff057224 */ /* 0x000fe200078e0a05 */
[----:B------:R-:W-:Y:S01]  /*1520*/  IABS R55, R8 ;  /* 0x0000000800377213 */ /* 0x000fe20000000000 */
[----:B------:R-:W-:Y:S01]  /*1530*/  @!P4 IMAD.MOV R49, RZ, RZ, -R49 ;  /* 0x000000ffff31c224 */ /* 0x000fe200078e0a31 */
[C---:B------:R-:W-:Y:S01]  /*1540*/  ISETP.GT.U32.AND P6, PT, R0.reuse, R123, PT ;  /* 0x0000007b0000720c */ /* 0x040fe20003fc4070 */
[C---:B------:R-:W-:Y:S01]  /*1550*/  IMAD R53, R0.reuse, R5, R53 ;  /* 0x0000000500357224 */ /* 0x040fe200078e0235 */
[----:B------:R-:W-:Y:S01]  /*1560*/  ISETP.GE.AND P4, PT, R17, RZ, PT ;  /* 0x000000ff1100720c */ /* 0x000fe20003f86270 */
[----:B------:R-:W-:Y:S01]  /*1570*/  @!P5 IMAD.IADD R121, R121, 0x1, -R0 ;  /* 0x000000017979d824 */ /* 0x000fe200078e0a00 */
[----:B------:R-:W-:Y:S01]  /*1580*/  ISETP.GT.U32.AND P5, PT, R0, R125, PT ;  /* 0x0000007d0000720c */ /* 0x000fe20003fa4070 */
[----:B------:R-:W-:Y:S01]  /*1590*/  IMAD.HI.U32 R5, R3, R55, RZ ;  /* 0x0000003703057227 */ /* 0x000fe200078e00ff */
[----:B------:R-:W-:-:S02]  /*15a0*/  LOP3.LUT R14, R4, 0x8c, RZ, 0xfc, !PT ;  /* 0x0000008c040e7812 */ /* 0x000fc400078efcff */
[----:B------:R-:W-:Y:S01]  /*15b0*/  LOP3.LUT R17, R4, 0x15c, RZ, 0xfc, !PT ;  /* 0x0000015c04117812 */ /* 0x000fe200078efcff */
[----:B------:R-:W-:Y:S01]  /*15c0*/  @!P1 IMAD.MOV R119, RZ, RZ, -R119 ;  /* 0x000000ffff779224 */ /* 0x000fe200078e0a77 */
[----:B------:R-:W-:Y:S01]  /*15d0*/  ISETP.GT.U32.AND P1, PT, R0, R53, PT ;  /* 0x000000350000720c */ /* 0x000fe20003f24070 */
[----:B------:R-:W-:Y:S01]  /*15e0*/  IMAD.MOV R5, RZ, RZ, -R5 ;  /* 0x000000ffff057224 */ /* 0x000fe200078e0a05 */
[----:B------:R-:W-:Y:S01]  /*15f0*/  IABS R73, R14 ;  /* 0x0000000e00497213 */ /* 0x000fe20000000000 */
[--C-:B------:R-:W-:Y:S01]  /*1600*/  @!P6 IMAD.IADD R123, R123, 0x1, -R0.reuse ;  /* 0x000000017b7be824 */ /* 0x100fe200078e0a00 */
[----:B------:R-:W-:Y:S01]  /*1610*/  ISETP.GE.AND P6, PT, R10, RZ, PT ;  /* 0x000000ff0a00720c */ /* 0x000fe20003fc6270 */
[----:B------:R-:W-:Y:S01]  /*1620*/  IMAD R55, R0, R5, R55 ;  /* 0x0000000500377224 */ /* 0x000fe200078e0237 */
[C---:B------:R-:W-:Y:S01]  /*1630*/  LOP3.LUT R5, R4.reuse, 0x4c, RZ, 0xfc, !PT ;  /* 0x0000004c04057812 */ /* 0x040fe200078efcff */
[--C-:B------:R-:W-:Y:S01]  /*1640*/  @!P5 IMAD.IADD R125, R125, 0x1, -R0.reuse ;  /* 0x000000017d7dd824 */ /* 0x100fe200078e0a00 */
[----:B------:R-:W-:Y:S01]  /*1650*/  LOP3.LUT R10, R4, 0x54, RZ, 0xfc, !PT ;  /* 0x00000054040a7812 */ /* 0x000fe200078efcff */
[----:B------:R-:W-:Y:S01]  /*1660*/  @!P4 IMAD.MOV R123, RZ, RZ, -R123 ;  /* 0x000000ffff7bc224 */ /* 0x000fe200078e0a7b */
[C---:B------:R-:W-:Y:S01]  /*1670*/  ISETP.GT.U32.AND P4, PT, R0.reuse, R55, PT ;  /* 0x000000370000720c */ /* 0x040fe20003f84070 */
[--C-:B------:R-:W-:Y:S01]  /*1680*/  @!P2 IMAD.IADD R51, R51, 0x1, -R0.reuse ;  /* 0x000000013333a824 */ /* 0x100fe200078e0a00 */
[----:B------:R-:W-:Y:S01]  /*1690*/  ISETP.GT.U32.AND P5, PT, R0, R125, PT ;  /* 0x0000007d0000720c */ /* 0x000fe20003fa4070 */
[----:B------:R-:W-:Y:S01]  /*16a0*/  @!P1 IMAD.IADD R53, R53, 0x1, -R0 ;  /* 0x0000000135359824 */ /* 0x000fe200078e0a00 */
[----:B------:R-:W-:Y:S01]  /*16b0*/  ISETP.GE.AND P1, PT, R8, RZ, PT ;  /* 0x000000ff0800720c */ /* 0x000fe20003f26270 */
[----:B------:R-:W-:Y:S01]  /*16c0*/  IMAD.HI.U32 R8, R3, R127, RZ ;  /* 0x0000007f03087227 */ /* 0x000fe200078e00ff */
[----:B------:R-:W-:-:S02]  /*16d0*/  IABS R57, R5 ;  /* 0x0000000500397213 */ /* 0x000fc40000000000 */
[----:B------:R-:W-:Y:S01]  /*16e0*/  IABS R59, R10 ;  /* 0x0000000a003b7213 */ /* 0x000fe20000000000 */
[----:B------:R-:W-:Y:S01]  /*16f0*/  @!P3 IMAD.MOV R47, RZ, RZ, -R47 ;  /* 0x000000ffff2fb224 */ /* 0x000fe200078e0a2f */
[C---:B------:R-:W-:Y:S01]  /*1700*/  ISETP.GT.U32.AND P3, PT, R0.reuse, R51, PT ;  /* 0x000000330000720c */ /* 0x040fe20003f64070 */
[----:B------:R-:W-:Y:S01]  /*1710*/  @!P0 IMAD.MOV R121, RZ, RZ, -R121 ;  /* 0x000000ffff798224 */ /* 0x000fe200078e0a79 */
[----:B------:R-:W-:Y:S01]  /*1720*/  ISETP.GT.U32.AND P0, PT, R0, R53, PT ;  /* 0x000000350000720c */ /* 0x000fe20003f04070 */
[----:B------:R-:W-:Y:S01]  /*1730*/  IMAD.MOV R8, RZ, RZ, -R8 ;  /* 0x000000ffff087224 */ /* 0x000fe200078e0a08 */
[----:B------:R-:W-:Y:S01]  /*1740*/  ISETP.GE.AND P2, PT, R16, RZ, PT ;  /* 0x000000ff1000720c */ /* 0x000fe20003f46270 */
[--C-:B------:R-:W-:Y:S01]  /*1750*/  @!P4 IMAD.IADD R55, R55, 0x1, -R0.reuse ;  /* 0x000000013737c824 */ /* 0x100fe200078e0a00 */
[----:B------:R-:W-:Y:S01]  /*1760*/  LOP3.LUT R16, R4, 0x11c, RZ, 0xfc, !PT ;  /* 0x0000011c04107812 */ /* 0x000fe200078efcff */
[----:B------:R-:W-:Y:S01]  /*1770*/  IMAD R127, R0, R8, R127 ;  /* 0x00000008007f7224 */ /* 0x000fe200078e027f */
[----:B------:R-:W-:Y:S01]  /*1780*/  LOP3.LUT R8, R4, 0x50, RZ, 0xfc, !PT ;  /* 0x0000005004087812 */ /* 0x000fe200078efcff */
[----:B------:R-:W-:Y:S01]  /*1790*/  @!P5 IMAD.IADD R125, R125, 0x1, -R0 ;  /* 0x000000017d7dd824 */ /* 0x000fe200078e0a00 */
[----:B------:R-:W-:-:S02]  /*17a0*/  ISETP.GT.U32.AND P4, PT, R0, R55, PT ;  /* 0x000000370000720c */ /* 0x000fc40003f84070 */
[----:B------:R-:W-:Y:S01]  /*17b0*/  ISETP.GT.U32.AND P5, PT, R0, R127, PT ;  /* 0x0000007f0000720c */ /* 0x000fe20003fa4070 */
[--C-:B------:R-:W-:Y:S01]  /*17c0*/  @!P3 IMAD.IADD R51, R51, 0x1, -R0.reuse ;  /* 0x000000013333b824 */ /* 0x100fe200078e0a00 */
[----:B------:R-:W-:Y:S01]  /*17d0*/  ISETP.GE.AND P3, PT, R9, RZ, PT ;  /* 0x000000ff0900720c */ /* 0x000fe20003f66270 */
[----:B------:R-:W-:Y:S01]  /*17e0*/  @!P0 IMAD.IADD R53, R53, 0x1, -R0 ;  /* 0x0000000135358824 */ /* 0x000fe200078e0a00 */
[----:B------:R-:W-:Y:S01]  /*17f0*/  ISETP.GE.AND P0, PT, R5, RZ, PT ;  /* 0x000000ff0500720c */ /* 0x000fe20003f06270 */
[C---:B------:R-:W-:Y:S01]  /*1800*/  IMAD.HI.U32 R5, R3.reuse, R57, RZ ;  /* 0x0000003903057227 */ /* 0x040fe200078e00ff */
[----:B------:R-:W-:Y:S02]  /*1810*/  IABS R129, R8 ;  /* 0x0000000800817213 */ /* 0x000fe40000000000 */
[----:B------:R-:W-:Y:S01]  /*1820*/  IABS R209, R16 ;  /* 0x0000001000d17213 */ /* 0x000fe20000000000 */
[----:B------:R-:W-:Y:S01]  /*1830*/  IMAD.HI.U32 R9, R3, R59, RZ ;  /* 0x0000003b03097227 */ /* 0x000fe200078e00ff */
[----:B------:R-:W-:-:S03]  /*1840*/  IABS R247, R17 ;  /* 0x0000001100f77213 */ /* 0x000fc60000000000 */
[----:B------:R-:W-:Y:S02]  /*1850*/  IMAD.MOV R5, RZ, RZ, -R5 ;  /* 0x000000ffff057224 */ /* 0x000fe400078e0a05 */
[----:B------:R-:W-:Y:S02]  /*1860*/  IMAD.MOV R9, RZ, RZ, -R9 ;  /* 0x000000ffff097224 */ /* 0x000fe400078e0a09 */
[--C-:B------:R-:W-:Y:S02]  /*1870*/  @!P5 IMAD.IADD R127, R127, 0x1, -R0.reuse ;  /* 0x000000017f7fd824 */ /* 0x100fe400078e0a00 */
[C---:B------:R-:W-:Y:S02]  /*1880*/  IMAD R57, R0.reuse, R5, R57 ;  /* 0x0000000500397224 */ /* 0x040fe400078e0239 */
[----:B------:R-:W-:Y:S01]  /*1890*/  @!P4 IMAD.IADD R55, R55, 0x1, -R0 ;  /* 0x000000013737c824 */ /* 0x000fe200078e0a00 */
[C---:B------:R-:W-:Y:S01]  /*18a0*/  ISETP.GT.U32.AND P5, PT, R0.reuse, R127, PT ;  /* 0x0000007f0000720c */ /* 0x040fe20003fa4070 */
[C---:B------:R-:W-:Y:S01]  /*18b0*/  IMAD R59, R0.reuse, R9, R59 ;  /* 0x00000009003b7224 */ /* 0x040fe200078e023b */
[----:B------:R-:W-:Y:S01]  /*18c0*/  ISETP.GT.U32.AND P4, PT, R0, R57, PT ;  /* 0x000000390000720c */ /* 0x000fe20003f84070 */
[----:B------:R-:W-:Y:S01]  /*18d0*/  @!P3 IMAD.MOV R53, RZ, RZ, -R53 ;  /* 0x000000ffff35b224 */ /* 0x000fe200078e0a35 */
[----:B------:R-:W-:Y:S01]  /*18e0*/  ISETP.GE.AND P3, PT, R8, RZ, PT ;  /* 0x000000ff0800720c */ /* 0x000fe20003f66270 */
[----:B------:R-:W-:Y:S01]  /*18f0*/  @!P1 IMAD.MOV R55, RZ, RZ, -R55 ;  /* 0x000000ffff379224 */ /* 0x000fe200078e0a37 */
[----:B------:R-:W-:Y:S01]  /*1900*/  ISETP.GT.U32.AND P1, PT, R0, R59, PT ;  /* 0x0000003b0000720c */ /* 0x000fe20003f24070 */
[----:B------:R-:W-:-:S04]  /*1910*/  IMAD.HI.U32 R8, R3, R129, RZ ;  /* 0x0000008103087227 */ /* 0x000fc800078e00ff */
[----:B------:R-:W-:Y:S01]  /*1920*/  @!P2 IMAD.MOV R51, RZ, RZ, -R51 ;  /* 0x000000ffff33a224 */ /* 0x000fe200078e0a33 */
[----:B------:R-:W-:Y:S01]  /*1930*/  ISETP.GE.AND P2, PT, R11, RZ, PT ;  /* 0x000000ff0b00720c */ /* 0x000fe20003f46270 */
[----:B------:R-:W-:Y:S01]  /*1940*/  IMAD.MOV R8, RZ, RZ, -R8 ;  /* 0x000000ffff087224 */ /* 0x000fe200078e0a08 */
[----:B------:R-:W-:Y:S01]  /*1950*/  LOP3.LUT R11, R4, 0x60, RZ, 0xfc, !PT ;  /* 0x00000060040b7812 */ /* 0x000fe200078efcff */
[--C-:B------:R-:W-:Y:S02]  /*1960*/  @!P5 IMAD.IADD R127, R127, 0x1, -R0.reuse ;  /* 0x000000017f7fd824 */ /* 0x100fe400078e0a00 */
[----:B------:R-:W-:Y:S01]  /*1970*/  IMAD R129, R0, R8, R129 ;  /* 0x0000000800817224 */ /* 0x000fe200078e0281 */
[----:B------:R-:W-:Y:S01]  /*1980*/  LOP3.LUT R8, R4, 0x58, RZ, 0xfc, !PT ;  /* 0x0000005804087812 */ /* 0x000fe200078efcff */
[--C-:B------:R-:W-:Y:S01]  /*1990*/  @!P4 IMAD.IADD R57, R57, 0x1, -R0.reuse ;  /* 0x000000013939c824 */ /* 0x100fe200078e0a00 */
[----:B------:R-:W-:Y:S01]  /*19a0*/  IABS R133, R11 ;  /* 0x0000000b00857213 */ /* 0x000fe20000000000 */
[----:B------:R-:W-:Y:S01]  /*19b0*/  @!P1 IMAD.IADD R59, R59, 0x1, -R0 ;  /* 0x000000013b3b9824 */ /* 0x000fe200078e0a00 */
[----:B------:R-:W-:Y:S01]  /*19c0*/  IABS R131, R8 ;  /* 0x0000000800837213 */ /* 0x000fe20000000000 */
[----:B------:R-:W-:Y:S01]  /*19d0*/  @!P6 IMAD.MOV R125, RZ, RZ, -R125 ;  /* 0x000000ffff7de224 */ /* 0x000fe200078e0a7d */
[----:B------:R-:W-:Y:S01]  /*19e0*/  ISETP.GT.U32.AND P4, PT, R0, R57, PT ;  /* 0x000000390000720c */ /* 0x000fe20003f84070 */
[----:B------:R-:W-:Y:S01]  /*19f0*/  @!P2 IMAD.MOV R127, RZ, RZ, -R127 ;  /* 0x000000ffff7fa224 */ /* 0x000fe200078e0a7f */
[----:B------:R-:W-:Y:S01]  /*1a00*/  ISETP.GE.AND P2, PT, R8, RZ, PT ;  /* 0x000000ff0800720c */ /* 0x000fe20003f46270 */
[----:B------:R-:W-:Y:S01]  /*1a10*/  IMAD.HI.U32 R5, R3, R131, RZ ;  /* 0x0000008303057227 */ /* 0x000fe200078e00ff */
[----:B------:R-:W-:-:S02]  /*1a20*/  ISETP.GT.U32.AND P1, PT, R0, R59, PT ;  /* 0x0000003b0000720c */ /* 0x000fc40003f24070 */
[----:B------:R-:W-:Y:S01]  /*1a30*/  ISETP.GE.AND P6, PT, R10, RZ, PT ;  /* 0x000000ff0a00720c */ /* 0x000fe20003fc6270 */
[C---:B------:R-:W-:Y:S01]  /*1a40*/  IMAD.HI.U32 R8, R3.reuse, R133, RZ ;  /* 0x0000008503087227 */ /* 0x040fe200078e00ff */
[----:B------:R-:W-:Y:S02]  /*1a50*/  LOP3.LUT R10, R4, 0x5c, RZ, 0xfc, !PT ;  /* 0x0000005c040a7812 */ /* 0x000fe400078efcff */
[----:B------:R-:W-:Y:S01]  /*1a60*/  ISETP.GT.U32.AND P5, PT, R0, R129, PT ;  /* 0x000000810000720c */ /* 0x000fe20003fa4070 */
[----:B------:R-:W-:Y:S01]  /*1a70*/  IMAD.MOV R5, RZ, RZ, -R5 ;  /* 0x000000ffff057224 */ /* 0x000fe200078e0a05 */
[----:B------:R-:W-:Y:S01]  /*1a80*/  IABS R61, R10 ;  /* 0x0000000a003d7213 */ /* 0x000fe20000000000 */
[----:B------:R-:W-:-:S04]  /*1a90*/  IMAD.HI.U32 R9, R3, R63, RZ ;  /* 0x0000003f03097227 */ /* 0x000fc800078e00ff */
[----:B------:R-:W-:Y:S02]  /*1aa0*/  IMAD.MOV R8, RZ, RZ, -R8 ;  /* 0x000000ffff087224 */ /* 0x000fe400078e0a08 */
[C---:B------:R-:W-:Y:S02]  /*1ab0*/  IMAD R131, R0.reuse, R5, R131 ;  /* 0x0000000500837224 */ /* 0x040fe400078e0283 */
[----:B------:R-:W-:Y:S02]  /*1ac0*/  IMAD.MOV R9, RZ, RZ, -R9 ;  /* 0x000000ffff097224 */ /* 0x000fe400078e0a09 */
[----:B------:R-:W-:Y:S01]  /*1ad0*/  IMAD R133, R0, R8, R133 ;  /* 0x0000000800857224 */ /* 0x000fe200078e0285 */
[----:B------:R-:W-:Y:S01]  /*1ae0*/  LOP3.LUT R8, R4, 0x68, RZ, 0xfc, !PT ;  /* 0x0000006804087812 */ /* 0x000fe200078efcff */
[--C-:B------:R-:W-:Y:S01]  /*1af0*/  @!P4 IMAD.IADD R57, R57, 0x1, -R0.reuse ;  /* 0x000000013939c824 */ /* 0x100fe200078e0a00 */
[C---:B------:R-:W-:Y:S01]  /*1b00*/  ISETP.GT.U32.AND P4, PT, R0.reuse, R131, PT ;  /* 0x000000830000720c */ /* 0x040fe20003f84070 */
[C---:B------:R-:W-:Y:S01]  /*1b10*/  IMAD R63, R0.reuse, R9, R63 ;  /* 0x00000009003f7224 */ /* 0x040fe200078e023f */
[----:B------:R-:W-:Y:S01]  /*1b20*/  IABS R135, R8 ;  /* 0x0000000800877213 */ /* 0x000fe20000000000 */
[----:B------:R-:W-:Y:S01]  /*1b30*/  @!P1 IMAD.IADD R59, R59, 0x1, -R0 ;  /* 0x000000013b3b9824 */ /* 0x000fe200078e0a00 */
[----:B------:R-:W-:Y:S01]  /*1b40*/  ISETP.GT.U32.AND P1, PT, R0, R133, PT ;  /* 0x000000850000720c */ /* 0x000fe20003f24070 */
[----:B------:R-:W-:Y:S01]  /*1b50*/  IMAD.HI.U32 R5, R3, R61, RZ ;  /* 0x0000003d03057227 */ /* 0x000fe200078e00ff */
[----:B------:R-:W-:-:S03]  /*1b60*/  LOP3.LUT R9, R4, 0x6c, RZ, 0xfc, !PT ;  /* 0x0000006c04097812 */ /* 0x000fc600078efcff */
[----:B------:R-:W-:Y:S01]  /*1b70*/  @!P6 IMAD.MOV R59, RZ, RZ, -R59 ;  /* 0x000000ffff3be224 */ /* 0x000fe200078e0a3b */
[C---:B------:R-:W-:Y:S01]  /*1b80*/  ISETP.GT.U32.AND P6, PT, R0.reuse, R63, PT ;  /* 0x0000003f0000720c */ /* 0x040fe20003fc4070 */
[----:B------:R-:W-:Y:S01]  /*1b90*/  IMAD.MOV R5, RZ, RZ, -R5 ;  /* 0x000000ffff057224 */ /* 0x000fe200078e0a05 */
[----:B------:R-:W-:Y:S01]  /*1ba0*/  IABS R65, R9 ;  /* 0x0000000900417213 */ /* 0x000fe20000000000 */
[----:B------:R-:W-:Y:S02]  /*1bb0*/  @!P4 IMAD.IADD R131, R131, 0x1, -R0 ;  /* 0x000000018383c824 */ /* 0x000fe400078e0a00 */
[C---:B------:R-:W-:Y:S02]  /*1bc0*/  IMAD R61, R0.reuse, R5, R61 ;  /* 0x00000005003d7224 */ /* 0x040fe400078e023d */
[----:B------:R-:W-:Y:S01]  /*1bd0*/  IMAD.HI.U32 R5, R3, R135, RZ ;  /* 0x0000008703057227 */ /* 0x000fe200078e00ff */
[----:B------:R-:W-:-:S03]  /*1be0*/  ISETP.GT.U32.AND P4, PT, R0, R131, PT ;  /* 0x000000830000720c */ /* 0x000fc60003f84070 */
[--C-:B------:R-:W-:Y:S02]  /*1bf0*/  @!P1 IMAD.IADD R133, R133, 0x1, -R0.reuse ;  /* 0x0000000185859824 */ /* 0x100fe400078e0a00 */
[--C-:B------:R-:W-:Y:S02]  /*1c00*/  @!P5 IMAD.IADD R129, R129, 0x1, -R0.reuse ;  /* 0x000000018181d824 */ /* 0x100fe400078e0a00 */
[----:B------:R-:W-:Y:S02]  /*1c10*/  IMAD.MOV R5, RZ, RZ, -R5 ;  /* 0x000000ffff057224 */ /* 0x000fe400078e0a05 */
[----:B------:R-:W-:Y:S01]  /*1c20*/  @!P6 IMAD.IADD R63, R63, 0x1, -R0 ;  /* 0x000000013f3fe824 */ /* 0x000fe200078e0a00 */
[C---:B------:R-:W-:Y:S01]  /*1c30*/  ISETP.GT.U32.AND P6, PT, R0.reuse, R133, PT ;  /* 0x000000850000720c */ /* 0x040fe20003fc4070 */
[C---:B------:R-:W-:Y:S01]  /*1c40*/  IMAD R135, R0.reuse, R5, R135 ;  /* 0x0000000500877224 */ /* 0x040fe200078e0287 */
[----:B------:R-:W-:Y:S01]  /*1c50*/  ISETP.GT.U32.AND P5, PT, R0, R129, PT ;  /* 0x000000810000720c */ /* 0x000fe20003fa4070 */
[----:B------:R-:W-:-:S04]  /*1c60*/  IMAD.HI.U32 R5, R3, R65, RZ ;  /* 0x0000004103057227 */ /* 0x000fc800078e00ff */
[----:B------:R-:W-:Y:S01]  /*1c70*/  @!P0 IMAD.MOV R57, RZ, RZ, -R57 ;  /* 0x000000ffff398224 */ /* 0x000fe200078e0a39 */
[C---:B------:R-:W-:Y:S01]  /*1c80*/  ISETP.GT.U32.AND P0, PT, R0.reuse, R61, PT ;  /* 0x0000003d0000720c */ /* 0x040fe20003f04070 */
[----:B------:R-:W-:Y:S02]  /*1c90*/  IMAD.MOV R5, RZ, RZ, -R5 ;  /* 0x000000ffff057224 */ /* 0x000fe400078e0a05 */
[--C-:B------:R-:W-:Y:S01]  /*1ca0*/  @!P4 IMAD.IADD R131, R131, 0x1, -R0.reuse ;  /* 0x000000018383c824 */ /* 0x100fe200078e0a00 */
[----:B------:R-:W-:Y:S01]  /*1cb0*/  ISETP.GE.AND P4, PT, R13, RZ, PT ;  /* 0x000000ff0d00720c */ /* 0x000fe20003f86270 */
[----:B------:R-:W-:Y:S01]  /*1cc0*/  IMAD R65, R0, R5, R65 ;  /* 0x0000000500417224 */ /* 0x000fe200078e0241 */
[----:B------:R-:W-:Y:S01]  /*1cd0*/  LOP3.LUT R13, R4, 0x78, RZ, 0xfc, !PT ;  /* 0x00000078040d7812 */ /* 0x000fe200078efcff */
[--C-:B------:R-:W-:Y:S02]  /*1ce0*/  @!P6 IMAD.IADD R133, R133, 0x1, -R0.reuse ;  /* 0x000000018585e824 */ /* 0x100fe400078e0a00 */
[--C-:B------:R-:W-:Y:S01]  /*1cf0*/  @!P5 IMAD.IADD R129, R129, 0x1, -R0.reuse ;  /* 0x000000018181d824 */ /* 0x100fe200078e0a00 */
[----:B------:R-:W-:Y:S01]  /*1d00*/  ISETP.GT.U32.AND P6, PT, R0, R65, PT ;  /* 0x000000410000720c */ /* 0x000fe20003fc4070 */
[----:B------:R-:W-:Y:S01]  /*1d10*/  @!P2 IMAD.MOV R131, RZ, RZ, -R131 ;  /* 0x000000ffff83a224 */ /* 0x000fe200078e0a83 */
[----:B------:R-:W-:Y:S01]  /*1d20*/  ISETP.GE.AND P5, PT, R10, RZ, PT ;  /* 0x000000ff0a00720c */ /* 0x000fe20003fa6270 */
[----:B------:R-:W-:Y:S01]  /*1d30*/  @!P3 IMAD.MOV R129, RZ, RZ, -R129 ;  /* 0x000000ffff81b224 */ /* 0x000fe200078e0a81 */
[----:B------:R-:W-:Y:S01]  /*1d40*/  LOP3.LUT R10, R4, 0x70, RZ, 0xfc, !PT ;  /* 0x00000070040a7812 */ /* 0x000fe200078efcff */
[----:B------:R-:W-:Y:S01]  /*1d50*/  @!P0 IMAD.IADD R61, R61, 0x1, -R0 ;  /* 0x000000013d3d8824 */ /* 0x000fe200078e0a00 */
[----:B------:R-:W-:-:S02]  /*1d60*/  ISETP.GT.U32.AND P2, PT, R0, R63, PT ;  /* 0x0000003f0000720c */ /* 0x000fc40003f44070 */
[----:B------:R-:W-:Y:S02]  /*1d70*/  ISETP.GE.AND P3, PT, R11, RZ, PT ;  /* 0x000000ff0b00720c */ /* 0x000fe40003f66270 */
[----:B------:R-:W-:Y:S02]  /*1d80*/  LOP3.LUT R11, R4, 0x74, RZ, 0xfc, !PT ;  /* 0x00000074040b7812 */ /* 0x000fe400078efcff */
[----:B------:R-:W-:Y:S01]  /*1d90*/  IABS R137, R10 ;  /* 0x0000000a00897213 */ /* 0x000fe20000000000 */
[----:B------:R-:W-:Y:S01]  /*1da0*/  @!P6 IMAD.IADD R65, R65, 0x1, -R0 ;  /* 0x000000014141e824 */ /* 0x000fe200078e0a00 */
[----:B------:R-:W-:Y:S02]  /*1db0*/  ISETP.GT.U32.AND P1, PT, R0, R61, PT ;  /* 0x0000003d0000720c */ /* 0x000fe40003f24070 */
[----:B------:R-:W-:Y:S01]  /*1dc0*/  IABS R67, R11 ;  /* 0x0000000b00437213 */ /* 0x000fe20000000000 */
[----:B------:R-:W-:Y:S01]  /*1dd0*/  IMAD.HI.U32 R5, R3, R137, RZ ;  /* 0x0000008903057227 */ /* 0x000fe200078e00ff */
[----:B------:R-:W-:-:S02]  /*1de0*/  ISETP.GE.AND P0, PT, R8, RZ, PT ;  /* 0x000000ff0800720c */ /* 0x000fc40003f06270 */
[----:B------:R-:W-:Y:S01]  /*1df0*/  IABS R105, R13 ;  /* 0x0000000d00697213 */ /* 0x000fe20000000000 */
[----:B------:R-:W-:Y:S01]  /*1e00*/  IMAD.HI.U32 R8, R3, R67, RZ ;  /* 0x0000004303087227 */ /* 0x000fe200078e00ff */
[----:B------:R-:W-:-:S03]  /*1e10*/  ISETP.GT.U32.AND P6, PT, R0, R65, PT ;  /* 0x000000410000720c */ /* 0x000fc60003fc4070 */
[----:B------:R-:W-:Y:S02]  /*1e20*/  IMAD.MOV R5, RZ, RZ, -R5 ;  /* 0x000000ffff057224 */ /* 0x000fe400078e0a05 */
[----:B------:R-:W-:Y:S01]  /*1e30*/  @!P2 IMAD.IADD R63, R63, 0x1, -R0 ;  /* 0x000000013f3fa824 */ /* 0x000fe200078e0a00 */
[----:B------:R-:W-:Y:S01]  /*1e40*/  ISETP.GE.AND P2, PT, R9, RZ, PT ;  /* 0x000000ff0900720c */ /* 0x000fe20003f46270 */
[----:B------:R-:W-:-:S04]  /*1e50*/  IMAD.HI.U32 R9, R3, R105, RZ ;  /* 0x0000006903097227 */ /* 0x000fc800078e00ff */
[----:B------:R-:W-:Y:S02]  /*1e60*/  IMAD.MOV R8, RZ, RZ, -R8 ;  /* 0x000000ffff087224 */ /* 0x000fe400078e0a08 */
[C---:B------:R-:W-:Y:S02]  /*1e70*/  IMAD R137, R0.reuse, R5, R137 ;  /* 0x0000000500897224 */ /* 0x040fe400078e0289 */
[--C-:B------:R-:W-:Y:S01]  /*1e80*/  @!P1 IMAD.IADD R61, R61, 0x1, -R0.reuse ;  /* 0x000000013d3d9824 */ /* 0x100fe200078e0a00 */
[C---:B------:R-:W-:Y:S01]  /*1e90*/  ISETP.GT.U32.AND P1, PT, R0.reuse, R135, PT ;  /* 0x000000870000720c */ /* 0x040fe20003f24070 */
[----:B------:R-:W-:Y:S02]  /*1ea0*/  IMAD.MOV R9, RZ, RZ, -R9 ;  /* 0x000000ffff097224 */ /* 0x000fe400078e0a09 */
[C---:B------:R-:W-:Y:S02]  /*1eb0*/  IMAD R67, R0.reuse, R8, R67 ;  /* 0x0000000800437224 */ /* 0x040fe400078e0243 */
[----:B------:R-:W-:Y:S01]  /*1ec0*/  @!P3 IMAD.MOV R133, RZ, RZ, -R133 ;  /* 0x000000ffff85b224 */ /* 0x000fe200078e0a85 */
[C---:B------:R-:W-:Y:S01]  /*1ed0*/  ISETP.GT.U32.AND P3, PT, R0.reuse, R137, PT ;  /* 0x000000890000720c */ /* 0x040fe20003f64070 */
[----:B------:R-:W-:Y:S01]  /*1ee0*/  IMAD R105, R0, R9, R105 ;  /* 0x0000000900697224 */ /* 0x000fe200078e0269 */
[----:B------:R-:W-:Y:S01]  /*1ef0*/  LOP3.LUT R9, R4, 0x7c, RZ, 0xfc, !PT ;  /* 0x0000007c04097812 */ /* 0x000fe200078efcff */
[----:B------:R-:W-:Y:S01]  /*1f00*/  @!P4 IMAD.MOV R63, RZ, RZ, -R63 ;  /* 0x000000ffff3fc224 */ /* 0x000fe200078e0a3f */
[C---:B------:R-:W-:Y:S01]  /*1f10*/  ISETP.GT.U32.AND P4, PT, R0.reuse, R67, PT ;  /* 0x000000430000720c */ /* 0x040fe20003f84070 */
[--C-:B------:R-:W-:Y:S01]  /*1f20*/  @!P6 IMAD.IADD R65, R65, 0x1, -R0.reuse ;  /* 0x000000014141e824 */ /* 0x100fe200078e0a00 */
[----:B------:R-:W-:Y:S01]  /*1f30*/  ISETP.GT.U32.AND P6, PT, R0, R105, PT ;  /* 0x000000690000720c */ /* 0x000fe20003fc4070 */
[--C-:B------:R-:W-:Y:S01]  /*1f40*/  @!P1 IMAD.IADD R135, R135, 0x1, -R0.reuse ;  /* 0x0000000187879824 */ /* 0x100fe200078e0a00 */
[----:B------:R-:W-:Y:S01]  /*1f50*/  ISETP.GE.AND P1, PT, R10, RZ, PT ;  /* 0x000000ff0a00720c */ /* 0x000fe20003f26270 */
[----:B------:R-:W-:Y:S01]  /*1f60*/  @!P5 IMAD.MOV R61, RZ, RZ, -R61 ;  /* 0x000000ffff3dd224 */ /* 0x000fe200078e0a3d */
[----:B------:R-:W-:Y:S01]  /*1f70*/  IABS R69, R9 ;  /* 0x0000000900457213 */ /* 0x000fe20000000000 */
[----:B------:R-:W-:Y:S01]  /*1f80*/  @!P2 IMAD.MOV R65, RZ, RZ, -R65 ;  /* 0x000000ffff41a224 */ /* 0x000fe200078e0a41 */
[----:B------:R-:W-:Y:S01]  /*1f90*/  LOP3.LUT R10, R4, 0x80, RZ, 0xfc, !PT ;  /* 0x00000080040a7812 */ /* 0x000fe200078efcff */
[----:B------:R-:W-:Y:S01]  /*1fa0*/  @!P3 IMAD.IADD R137, R137, 0x1, -R0 ;  /* 0x000000018989b824 */ /* 0x000fe200078e0a00 */
[----:B------:R-:W-:Y:S01]  /*1fb0*/  ISETP.GT.U32.AND P5, PT, R0, R135, PT ;  /* 0x000000870000720c */ /* 0x000fe20003fa4070 */
[----:B------:R-:W-:Y:S01]  /*1fc0*/  IMAD.HI.U32 R5, R3, R69, RZ ;  /* 0x0000004503057227 */ /* 0x000fe200078e00ff */
[----:B------:R-:W-:-:S02]  /*1fd0*/  IABS R103, R10 ;  /* 0x0000000a00677213 */ /* 0x000fc40000000000 */
[----:B------:R-:W-:Y:S01]  /*1fe0*/  ISETP.GE.AND P3, PT, R13, RZ, PT ;  /* 0x000000ff0d00720c */ /* 0x000fe20003f66270 */
[--C-:B------:R-:W-:Y:S01]  /*1ff0*/  @!P4 IMAD.IADD R67, R67, 0x1, -R0.reuse ;  /* 0x000000014343c824 */ /* 0x100fe200078e0a00 */
[----:B------:R-:W-:Y:S01]  /*2000*/  ISETP.GT.U32.AND P4, PT, R0, R137, PT ;  /* 0x000000890000720c */ /* 0x000fe20003f84070 */
[----:B------:R-:W-:Y:S01]  /*2010*/  @!P6 IMAD.IADD R105, R105, 0x1, -R0 ;  /* 0x000000016969e824 */ /* 0x000fe200078e0a00 */
[----:B------:R-:W-:Y:S01]  /*2020*/  LOP3.LUT R13, R4, 0x88, RZ, 0xfc, !PT ;  /* 0x00000088040d7812 */ /* 0x000fe200078efcff */
[----:B------:R-:W-:Y:S01]  /*2030*/  IMAD.MOV R8, RZ, RZ, -R5 ;  /* 0x000000ffff087224 */ /* 0x000fe200078e0a05 */
[----:B------:R-:W-:Y:S01]  /*2040*/  ISETP.GT.U32.AND P6, PT, R0, R67, PT ;  /* 0x000000430000720c */ /* 0x000fe20003fc4070 */
[----:B------:R-:W-:Y:S01]  /*2050*/  IMAD.HI.U32 R5, R3, R103, RZ ;  /* 0x0000006703057227 */ /* 0x000fe200078e00ff */
[----:B------:R-:W-:-:S03]  /*2060*/  IABS R101, R13 ;  /* 0x0000000d00657213 */ /* 0x000fc60000000000 */
[C---:B------:R-:W-:Y:S02]  /*2070*/  IMAD R69, R0.reuse, R8, R69 ;  /* 0x0000000800457224 */ /* 0x040fe400078e0245 */
[----:B------:R-:W-:Y:S02]  /*2080*/  IMAD.MOV R5, RZ, RZ, -R5 ;  /* 0x000000ffff057224 */ /* 0x000fe400078e0a05 */
[--C-:B------:R-:W-:Y:S01]  /*2090*/  @!P4 IMAD.IADD R137, R137, 0x1, -R0.reuse ;  /* 0x000000018989c824 */ /* 0x100fe200078e0a00 */
[C---:B------:R-:W-:Y:S01]  /*20a0*/  ISETP.GT.U32.AND P4, PT, R0.reuse, R69, PT ;  /* 0x000000450000720c */ /* 0x040fe20003f84070 */
[C---:B------:R-:W-:Y:S02]  /*20b0*/  IMAD R103, R0.reuse, R5, R103 ;  /* 0x0000000500677224 */ /* 0x040fe400078e0267 */
[--C-:B------:R-:W-:Y:S01]  /*20c0*/  @!P5 IMAD.IADD R135, R135, 0x1, -R0.reuse ;  /* 0x000000018787d824 */ /* 0x100fe200078e0a00 */
[----:B------:R-:W-:Y:S01]  /*20d0*/  ISETP.GE.AND P5, PT, R11, RZ, PT ;  /* 0x000000ff0b00720c */ /* 0x000fe20003fa6270 */
[----:B------:R-:W-:Y:S01]  /*20e0*/  @!P6 IMAD.IADD R67, R67, 0x1, -R0 ;  /* 0x000000014343e824 */ /* 0x000fe200078e0a00 */
[----:B------:R-:W-:Y:S01]  /*20f0*/  ISETP.GT.U32.AND P6, PT, R0, R103, PT ;  /* 0x000000670000720c */ /* 0x000fe20003fc4070 */
[----:B------:R-:W-:Y:S01]  /*2100*/  @!P0 IMAD.MOV R135, RZ, RZ, -R135 ;  /* 0x000000ffff878224 */ /* 0x000fe200078e0a87 */
[----:B------:R-:W-:Y:S01]  /*2110*/  LOP3.LUT R11, R4, 0x84, RZ, 0xfc, !PT ;  /* 0x00000084040b7812 */ /* 0x000fe200078efcff */
[----:B------:R-:W-:Y:S01]  /*2120*/  @!P1 IMAD.MOV R137, RZ, RZ, -R137 ;  /* 0x000000ffff899224 */ /* 0x000fe200078e0a89 */
[----:B------:R-:W-:-:S02]  /*2130*/  ISETP.GT.U32.AND P0, PT, R0, R105, PT ;  /* 0x000000690000720c */ /* 0x000fc40003f04070 */
[----:B------:R-:W-:Y:S01]  /*2140*/  IABS R71, R11 ;  /* 0x0000000b00477213 */ /* 0x000fe20000000000 */
[----:B------:R-:W-:Y:S01]  /*2150*/  @!P4 IMAD.IADD R69, R69, 0x1, -R0 ;  /* 0x000000014545c824 */ /* 0x000fe200078e0a00 */
[----:B------:R-:W-:Y:S02]  /*2160*/  ISETP.GE.AND P4, PT, R10, RZ, PT ;  /* 0x000000ff0a00720c */ /* 0x000fe40003f86270 */
[----:B------:R-:W-:Y:S01]  /*2170*/  LOP3.LUT R10, R4, 0x98, RZ, 0xfc, !PT ;  /* 0x00000098040a7812 */ /* 0x000fe200078efcff */
[----:B------:R-:W-:-:S03]  /*2180*/  IMAD.HI.U32 R5, R3, R71, RZ ;  /* 0x0000004703057227 */ /* 0x000fc600078e00ff */
[----:B------:R-:W-:Y:S01]  /*2190*/  IABS R97, R10 ;  /* 0x0000000a00617213 */ /* 0x000fe20000000000 */
[----:B------:R-:W-:Y:S01]  /*21a0*/  @!P6 IMAD.IADD R103, R103, 0x1, -R0 ;  /* 0x000000016767e824 */ /* 0x000fe200078e0a00 */
[C---:B------:R-:W-:Y:S01]  /*21b0*/  ISETP.GT.U32.AND P6, PT, R0.reuse, R69, PT ;  /* 0x000000450000720c */ /* 0x040fe20003fc4070 */
[----:B------:R-:W-:Y:S02]  /*21c0*/  IMAD.MOV R8, RZ, RZ, -R5 ;  /* 0x000000ffff087224 */ /* 0x000fe400078e0a05 */
[----:B------:R-:W-:Y:S01]  /*21d0*/  IMAD.HI.U32 R5, R3, R101, RZ ;  /* 0x0000006503057227 */ /* 0x000fe200078e00ff */
[----:B------:R-:W-:-:S03]  /*21e0*/  ISETP.GT.U32.AND P1, PT, R0, R103, PT ;  /* 0x000000670000720c */ /* 0x000fc60003f24070 */
[C---:B------:R-:W-:Y:S02]  /*21f0*/  IMAD R71, R0.reuse, R8, R71 ;  /* 0x0000000800477224 */ /* 0x040fe400078e0247 */
[----:B------:R-:W-:Y:S02]  /*2200*/  IMAD.MOV R8, RZ, RZ, -R5 ;  /* 0x000000ffff087224 */ /* 0x000fe400078e0a05 */
[----:B------:R-:W-:Y:S01]  /*2210*/  IMAD.HI.U32 R5, R3, R73, RZ ;  /* 0x0000004903057227 */ /* 0x000fe200078e00ff */
[----:B------:R-:W-:-:S03]  /*2220*/  ISETP.GT.U32.AND P2, PT, R0, R71, PT ;  /* 0x000000470000720c */ /* 0x000fc60003f44070 */
[----:B------:R-:W-:Y:S01]  /*2230*/  IMAD R101, R0, R8, R101 ;  /* 0x0000000800657224 */ /* 0x000fe200078e0265 */
[----:B------:R-:W-:Y:S01]  /*2240*/  LOP3.LUT R8, R4, 0x90, RZ, 0xfc, !PT ;  /* 0x0000009004087812 */ /* 0x000fe200078efcff */
[--C-:B------:R-:W-:Y:S02]  /*2250*/  @!P6 IMAD.IADD R69, R69, 0x1, -R0.reuse ;  /* 0x000000014545e824 */ /* 0x100fe400078e0a00 */
[----:B------:R-:W-:Y:S01]  /*2260*/  IMAD.MOV R5, RZ, RZ, -R5 ;  /* 0x000000ffff057224 */ /* 0x000fe200078e0a05 */
[C---:B------:R-:W-:Y:S01]  /*2270*/  ISETP.GT.U32.AND P6, PT, R0.reuse, R101, PT ;  /* 0x000000650000720c */ /* 0x040fe20003fc4070 */
[--C-:B------:R-:W-:Y:S01]  /*2280*/  @!P0 IMAD.IADD R105, R105, 0x1, -R0.reuse ;  /* 0x0000000169698824 */ /* 0x100fe200078e0a00 */
[----:B------:R-:W-:Y:S01]  /*2290*/  IABS R99, R8 ;  /* 0x0000000800637213 */ /* 0x000fe20000000000 */
[----:B------:R-:W-:Y:S01]  /*22a0*/  IMAD R73, R0, R5, R73 ;  /* 0x0000000500497224 */ /* 0x000fe200078e0249 */
[----:B------:R-:W-:Y:S01]  /*22b0*/  ISETP.GE.AND P0, PT, R9, RZ, PT ;  /* 0x000000ff0900720c */ /* 0x000fe20003f06270 */
[----:B------:R-:W-:Y:S01]  /*22c0*/  @!P2 IMAD.IADD R71, R71, 0x1, -R0 ;  /* 0x000000014747a824 */ /* 0x000fe200078e0a00 */
[----:B------:R-:W-:Y:S01]  /*22d0*/  LOP3.LUT R9, R4, 0x94, RZ, 0xfc, !PT ;  /* 0x0000009404097812 */ /* 0x000fe200078efcff */
[----:B------:R-:W-:Y:S01]  /*22e0*/  IMAD.HI.U32 R5, R3, R99, RZ ;  /* 0x0000006303057227 */ /* 0x000fe200078e00ff */
[----:B------:R-:W-:-:S02]  /*22f0*/  ISETP.GE.AND P2, PT, R8, RZ, PT ;  /* 0x000000ff0800720c */ /* 0x000fc40003f46270 */
[----:B------:R-:W-:Y:S01]  /*2300*/  IABS R75, R9 ;  /* 0x00000009004b7213 */ /* 0x000fe20000000000 */
[--C-:B------:R-:W-:Y:S01]  /*2310*/  @!P1 IMAD.IADD R103, R103, 0x1, -R0.reuse ;  /* 0x0000000167679824 */ /* 0x100fe200078e0a00 */
[----:B------:R-:W-:Y:S01]  /*2320*/  ISETP.GE.AND P1, PT, R14, RZ, PT ;  /* 0x000000ff0e00720c */ /* 0x000fe20003f26270 */
[----:B------:R-:W-:Y:S01]  /*2330*/  @!P6 IMAD.IADD R101, R101, 0x1, -R0 ;  /* 0x000000016565e824 */ /* 0x000fe200078e0a00 */
[----:B------:R-:W-:Y:S01]  /*2340*/  ISETP.GT.U32.AND P6, PT, R0, R71, PT ;  /* 0x000000470000720c */ /* 0x000fe20003fc4070 */
[----:B------:R-:W-:Y:S01]  /*2350*/  IMAD.MOV R5, RZ, RZ, -R5 ;  /* 0x000000ffff057224 */ /* 0x000fe200078e0a05 */
[----:B------:R-:W-:Y:S01]  /*2360*/  LOP3.LUT R14, R4, 0xac, RZ, 0xfc, !PT ;  /* 0x000000ac040e7812 */ /* 0x000fe200078efcff */
[----:B------:R-:W-:Y:S01]  /*2370*/  @!P4 IMAD.MOV R103, RZ, RZ, -R103 ;  /* 0x000000ffff67c224 */ /* 0x000fe200078e0a67 */
[C---:B------:R-:W-:Y:S01]  /*2380*/  ISETP.GT.U32.AND P4, PT, R0.reuse, R73, PT ;  /* 0x000000490000720c */ /* 0x040fe20003f84070 */
[C---:B------:R-:W-:Y:S01]  /*2390*/  IMAD R99, R0.reuse, R5, R99 ;  /* 0x0000000500637224 */ /* 0x040fe200078e0263 */
[----:B------:R-:W-:Y:S01]  /*23a0*/  IABS R81, R14 ;  /* 0x0000000e00517213 */ /* 0x000fe20000000000 */
[----:B------:R-:W-:Y:S01]  /*23b0*/  @!P5 IMAD.MOV R67, RZ, RZ, -R67 ;  /* 0x000000ffff43d224 */ /* 0x000fe200078e0a43 */
[----:B------:R-:W-:Y:S01]  /*23c0*/  ISETP.GE.AND P5, PT, R11, RZ, PT ;  /* 0x000000ff0b00720c */ /* 0x000fe20003fa6270 */
[----:B------:R-:W-:Y:S01]  /*23d0*/  @!P0 IMAD.MOV R69, RZ, RZ, -R69 ;  /* 0x000000ffff458224 */ /* 0x000fe200078e0a45 */
[----:B------:R-:W-:Y:S01]  /*23e0*/  ISETP.GT.U32.AND P0, PT, R0, R101, PT ;  /* 0x000000650000720c */ /* 0x000fe20003f04070 */
[----:B------:R-:W-:Y:S01]  /*23f0*/  IMAD.HI.U32 R5, R3, R75, RZ ;  /* 0x0000004b03057227 */ /* 0x000fe200078e00ff */
[----:B------:R-:W-:-:S03]  /*2400*/  LOP3.LUT R11, R4, 0x9c, RZ, 0xfc, !PT ;  /* 0x0000009c040b7812 */ /* 0x000fc600078efcff */
[--C-:B------:R-:W-:Y:S01]  /*2410*/  @!P6 IMAD.IADD R71, R71, 0x1, -R0.reuse ;  /* 0x000000014747e824 */ /* 0x100fe200078e0a00 */
[----:B------:R-:W-:Y:S01]  /*2420*/  ISETP.GT.U32.AND P6, PT, R0, R99, PT ;  /* 0x000000630000720c */ /* 0x000fe20003fc4070 */
[--C-:B------:R-:W-:Y:S01]  /*2430*/  @!P4 IMAD.IADD R73, R73, 0x1, -R0.reuse ;  /* 0x000000014949c824 */ /* 0x100fe200078e0a00 */
[----:B------:R-:W-:Y:S01]  /*2440*/  IABS R77, R11 ;  /* 0x0000000b004d7213 */ /* 0x000fe20000000000 */
[----:B------:R-:W-:Y:S01]  /*2450*/  IMAD.HI.U32 R8, R3, R97, RZ ;  /* 0x0000006103087227 */ /* 0x000fe200078e00ff */
[----:B------:R-:W-:Y:S02]  /*2460*/  ISETP.GE.AND P4, PT, R10, RZ, PT ;  /* 0x000000ff0a00720c */ /* 0x000fe40003f86270 */
[----:B------:R-:W-:Y:S01]  /*2470*/  LOP3.LUT R10, R4, 0xa4, RZ, 0xfc, !PT ;  /* 0x000000a4040a7812 */ /* 0x000fe200078efcff */
[----:B------:R-:W-:Y:S01]  /*2480*/  @!P5 IMAD.MOV R71, RZ, RZ, -R71 ;  /* 0x000000ffff47d224 */ /* 0x000fe200078e0a47 */
[----:B------:R-:W-:Y:S01]  /*2490*/  ISETP.GT.U32.AND P5, PT, R0, R73, PT ;  /* 0x000000490000720c */ /* 0x000fe20003fa4070 */
[--C-:B------:R-:W-:Y:S01]  /*24a0*/  @!P0 IMAD.IADD R101, R101, 0x1, -R0.reuse ;  /* 0x0000000165658824 */ /* 0x100fe200078e0a00 */
[----:B------:R-:W-:Y:S01]  /*24b0*/  ISETP.GE.AND P0, PT, R9, RZ, PT ;  /* 0x000000ff0900720c */ /* 0x000fe20003f06270 */
[----:B------:R-:W-:Y:S01]  /*24c0*/  IMAD.MOV R9, RZ, RZ, -R5 ;  /* 0x000000ffff097224 */ /* 0x000fe200078e0a05 */
[----:B------:R-:W-:Y:S01]  /*24d0*/  IABS R79, R10 ;  /* 0x0000000a004f7213 */ /* 0x000fe20000000000 */
[----:B------:R-:W-:-:S02]  /*24e0*/  @!P6 IMAD.IADD R99, R99, 0x1, -R0 ;  /* 0x000000016363e824 */ /* 0x000fc400078e0a00 */
[----:B------:R-:W-:-:S03]  /*24f0*/  IMAD.HI.U32 R5, R3, R77, RZ ;  /* 0x0000004d03057227 */ /* 0x000fc600078e00ff */
[----:B------:R-:W-:Y:S01]  /*2500*/  ISETP.GT.U32.AND P6, PT, R0, R99, PT ;  /* 0x000000630000720c */ /* 0x000fe20003fc4070 */
[----:B------:R-:W-:Y:S02]  /*2510*/  IMAD.MOV R8, RZ, RZ, -R8 ;  /* 0x000000ffff087224 */ /* 0x000fe400078e0a08 */
[----:B------:R-:W-:Y:S01]  /*2520*/  @!P3 IMAD.MOV R105, RZ, RZ, -R105 ;  /* 0x000000ffff69b224 */ /* 0x000fe200078e0a69 */
[----:B------:R-:W-:Y:S01]  /*2530*/  ISETP.GE.AND P3, PT, R13, RZ, PT ;  /* 0x000000ff0d00720c */ /* 0x000fe20003f66270 */
[----:B------:R-:W-:Y:S01]  /*2540*/  IMAD.MOV R5, RZ, RZ, -R5 ;  /* 0x000000ffff057224 */ /* 0x000fe200078e0a05 */
[----:B------:R-:W-:Y:S01]  /*2550*/  LOP3.LUT R13, R4, 0xa8, RZ, 0xfc, !PT ;  /* 0x000000a8040d7812 */ /* 0x000fe200078efcff */
[C---:B------:R-:W-:Y:S02]  /*2560*/  IMAD R97, R0.reuse, R8, R97 ;  /* 0x0000000800617224 */ /* 0x040fe400078e0261 */
[C---:B------:R-:W-:Y:S01]  /*2570*/  IMAD R77, R0.reuse, R5, R77 ;  /* 0x00000005004d7224 */ /* 0x040fe200078e024d */
[----:B------:R-:W-:Y:S01]  /*2580*/  IABS R93, R13 ;  /* 0x0000000d005d7213 */ /* 0x000fe20000000000 */
        /* <DEDUP_REMOVED lines=9> */
[----:B------:R-:W-:-:S03]  /*2620*/  IABS R95, R9 ;  /* 0x00000009005f7213 */ /* 0x000fc60000000000 */
[----:B------:R-:W-:Y:S02]  /*2630*/  IMAD.MOV R8, RZ, RZ, -R8 ;  /* 0x000000ffff087224 */ /* 0x000fe400078e0a08 */
[--C-:B------:R-:W-:Y:S02]  /*2640*/  @!P5 IMAD.IADD R97, R97, 0x1, -R0.reuse ;  /* 0x000000016161d824 */ /* 0x100fe400078e0a00 */
[C---:B------:R-:W-:Y:S02]  /*2650*/  IMAD R79, R0.reuse, R8, R79 ;  /* 0x00000008004f7224 */ /* 0x040fe400078e024f */
[--C-:B------:R-:W-:Y:S01]  /*2660*/  @!P6 IMAD.IADD R77, R77, 0x1, -R0.reuse ;  /* 0x000000014d4de824 */ /* 0x100fe200078e0a00 */
[----:B------:R-:W-:Y:S01]  /*2670*/  ISETP.GT.U32.AND P6, PT, R0, R97, PT ;  /* 0x000000610000720c */ /* 0x000fe20003fc4070 */
[----:B------:R-:W-:Y:S01]  /*2680*/  @!P3 IMAD.IADD R75, R75, 0x1, -R0 ;  /* 0x000000014b4bb824 */ /* 0x000fe200078e0a00 */
[----:B------:R-:W-:Y:S01]  /*2690*/  ISETP.GE.AND P3, PT, R11, RZ, PT ;  /* 0x000000ff0b00720c */ /* 0x000fe20003f66270 */
[----:B------:R-:W-:Y:S01]  /*26a0*/  IMAD.HI.U32 R8, R3, R81, RZ ;  /* 0x0000005103087227 */ /* 0x000fe200078e00ff */
[----:B------:R-:W-:-:S02]  /*26b0*/  LOP3.LUT R11, R4, 0xd0, RZ, 0xfc, !PT ;  /* 0x000000d0040b7812 */ /* 0x000fc400078efcff */
[----:B------:R-:W-:Y:S01]  /*26c0*/  ISETP.GT.U32.AND P5, PT, R0, R75, PT ;  /* 0x0000004b0000720c */ /* 0x000fe20003fa4070 */
[----:B------:R-:W-:Y:S01]  /*26d0*/  IMAD.HI.U32 R5, R3, R95, RZ ;  /* 0x0000005f03057227 */ /* 0x000fe200078e00ff */
[----:B------:R-:W-:-:S03]  /*26e0*/  IABS R173, R11 ;  /* 0x0000000b00ad7213 */ /* 0x000fc60000000000 */
[----:B------:R-:W-:Y:S02]  /*26f0*/  IMAD.MOV R8, RZ, RZ, -R8 ;  /* 0x000000ffff087224 */ /* 0x000fe400078e0a08 */
[----:B------:R-:W-:Y:S02]  /*2700*/  IMAD.MOV R5, RZ, RZ, -R5 ;  /* 0x000000ffff057224 */ /* 0x000fe400078e0a05 */
[----:B------:R-:W-:Y:S01]  /*2710*/  @!P6 IMAD.IADD R97, R97, 0x1, -R0 ;  /* 0x000000016161e824 */ /* 0x000fe200078e0a00 */
[C---:B------:R-:W-:Y:S01]  /*2720*/  ISETP.GT.U32.AND P6, PT, R0.reuse, R79, PT ;  /* 0x0000004f0000720c */ /* 0x040fe20003fc4070 */
[----:B------:R-:W-:Y:S01]  /*2730*/  IMAD R81, R0, R8, R81 ;  /* 0x0000000800517224 */ /* 0x000fe200078e0251 */
[----:B------:R-:W-:Y:S01]  /*2740*/  LOP3.LUT R8, R4, 0xb4, RZ, 0xfc, !PT ;  /* 0x000000b404087812 */ /* 0x000fe200078efcff */
[C---:B------:R-:W-:Y:S02]  /*2750*/  IMAD R95, R0.reuse, R5, R95 ;  /* 0x00000005005f7224 */ /* 0x040fe400078e025f */
[----:B------:R-:W-:Y:S01]  /*2760*/  @!P2 IMAD.MOV R99, RZ, RZ, -R99 ;  /* 0x000000ffff63a224 */ /* 0x000fe200078e0a63 */
[----:B------:R-:W-:Y:S01]  /*2770*/  ISETP.GE.AND P2, PT, R9, RZ, PT ;  /* 0x000000ff0900720c */ /* 0x000fe20003f46270 */
[----:B------:R-:W-:Y:S01]  /*2780*/  @!P4 IMAD.MOV R97, RZ, RZ, -R97 ;  /* 0x000000ffff61c224 */ /* 0x000fe200078e0a61 */
[----:B------:R-:W-:Y:S01]  /*2790*/  ISETP.GT.U32.AND P4, PT, R0, R81, PT ;  /* 0x000000510000720c */ /* 0x000fe20003f84070 */
[----:B------:R-:W-:Y:S01]  /*27a0*/  IMAD.HI.U32 R5, R3, R93, RZ ;  /* 0x0000005d03057227 */ /* 0x000fe200078e00ff */
[----:B------:R-:W-:-:S02]  /*27b0*/  LOP3.LUT R9, R4, 0xb0, RZ, 0xfc, !PT ;  /* 0x000000b004097812 */ /* 0x000fc400078efcff */
[----:B------:R-:W-:Y:S01]  /*27c0*/  IABS R83, R8 ;  /* 0x0000000800537213 */ /* 0x000fe20000000000 */
[--C-:B------:R-:W-:Y:S01]  /*27d0*/  @!P5 IMAD.IADD R75, R75, 0x1, -R0.reuse ;  /* 0x000000014b4bd824 */ /* 0x100fe200078e0a00 */
        /* <DEDUP_REMOVED lines=17> */
[----:B------:R-:W-:Y:S01]  /*28f0*/  @!P0 IMAD.MOV R75, RZ, RZ, -R75 ;  /* 0x000000ffff4b8224 */ /* 0x000fe200078e0a4b */
[C---:B------:R-:W-:Y:S01]  /*2900*/  ISETP.GT.U32.AND P0, PT, R0.reuse, R95, PT ;  /* 0x0000005f0000720c */ /* 0x040fe20003f04070 */
[--C-:B------:R-:W-:Y:S01]  /*2910*/  @!P6 IMAD.IADD R79, R79, 0x1, -R0.reuse ;  /* 0x000000014f4fe824 */ /* 0x100fe200078e0a00 */
[C---:B------:R-:W-:Y:S01]  /*2920*/  ISETP.GT.U32.AND P6, PT, R0.reuse, R91, PT ;  /* 0x0000005b0000720c */ /* 0x040fe20003fc4070 */
[----:B------:R-:W-:Y:S01]  /*2930*/  IMAD R83, R0, R5, R83 ;  /* 0x0000000500537224 */ /* 0x000fe200078e0253 */
[----:B------:R-:W-:Y:S01]  /*2940*/  LOP3.LUT R5, R4, 0xb8, RZ, 0xfc, !PT ;  /* 0x000000b804057812 */ /* 0x000fe200078efcff */
[----:B------:R-:W-:-:S02]  /*2950*/  @!P5 IMAD.IADD R93, R93, 0x1, -R0 ;  /* 0x000000015d5dd824 */ /* 0x000fc400078e0a00 */
[--C-:B------:R-:W-:Y:S01]  /*2960*/  @!P4 IMAD.IADD R81, R81, 0x1, -R0.reuse ;  /* 0x000000015151c824 */ /* 0x100fe200078e0a00 */
[C---:B------:R-:W-:Y:S01]  /*2970*/  ISETP.GT.U32.AND P4, PT, R0.reuse, R83, PT ;  /* 0x000000530000720c */ /* 0x040fe20003f84070 */
[--C-:B------:R-:W-:Y:S01]  /*2980*/  @!P1 IMAD.IADD R77, R77, 0x1, -R0.reuse ;  /* 0x000000014d4d9824 */ /* 0x100fe200078e0a00 */
[----:B------:R-:W-:Y:S02]  /*2990*/  ISETP.GT.U32.AND P5, PT, R0, R93, PT ;  /* 0x0000005d0000720c */ /* 0x000fe40003fa4070 */
[----:B------:R-:W-:Y:S01]  /*29a0*/  ISETP.GE.AND P1, PT, R10, RZ, PT ;  /* 0x000000ff0a00720c */ /* 0x000fe20003f26270 */
[----:B------:R-:W-:Y:S01]  /*29b0*/  @!P3 IMAD.MOV R77, RZ, RZ, -R77 ;  /* 0x000000ffff4db224 */ /* 0x000fe200078e0a4d */
[----:B------:R-:W-:Y:S01]  /*29c0*/  ISETP.GE.AND P3, PT, R13, RZ, PT ;  /* 0x000000ff0d00720c */ /* 0x000fe20003f66270 */
[--C-:B------:R-:W-:Y:S01]  /*29d0*/  @!P0 IMAD.IADD R95, R95, 0x1, -R0.reuse ;  /* 0x000000015f5f8824 */ /* 0x100fe200078e0a00 */
[----:B------:R-:W-:Y:S01]  /*29e0*/  ISETP.GE.AND P0, PT, R14, RZ, PT ;  /* 0x000000ff0e00720c */ /* 0x000fe20003f06270 */
[--C-:B------:R-:W-:Y:S01]  /*29f0*/  @!P6 IMAD.IADD R91, R91, 0x1, -R0.reuse ;  /* 0x000000015b5be824 */ /* 0x100fe200078e0a00 */
[----:B------:R-:W-:Y:S01]  /*2a00*/  IABS R89, R5 ;  /* 0x0000000500597213 */ /* 0x000fe20000000000 */
[----:B------:R-:W-:Y:S01]  /*2a10*/  @!P2 IMAD.MOV R95, RZ, RZ, -R95 ;  /* 0x000000ffff5fa224 */ /* 0x000fe200078e0a5f */
[----:B------:R-:W-:Y:S01]  /*2a20*/  ISETP.GE.AND P2, PT, R9, RZ, PT ;  /* 0x000000ff0900720c */ /* 0x000fe20003f46270 */
[--C-:B------:R-:W-:Y:S01]  /*2a30*/  @!P4 IMAD.IADD R83, R83, 0x1, -R0.reuse ;  /* 0x000000015353c824 */ /* 0x100fe200078e0a00 */
[----:B------:R-:W-:Y:S01]  /*2a40*/  LOP3.LUT R9, R4, 0xc0, RZ, 0xfc, !PT ;  /* 0x000000c004097812 */ /* 0x000fe200078efcff */
[----:B------:R-:W-:Y:S01]  /*2a50*/  @!P5 IMAD.IADD R93, R93, 0x1, -R0 ;  /* 0x000000015d5dd824 */ /* 0x000fe200078e0a00 */
[----:B------:R-:W-:Y:S01]  /*2a60*/  ISETP.GT.U32.AND P6, PT, R0, R91, PT ;  /* 0x0000005b0000720c */ /* 0x000fe20003fc4070 */
[----:B------:R-:W-:Y:S01]  /*2a70*/  @!P1 IMAD.MOV R79, RZ, RZ, -R79 ;  /* 0x000000ffff4f9224 */ /* 0x000fe200078e0a4f */
[----:B------:R-:W-:Y:S01]  /*2a80*/  ISETP.GE.AND P5, PT, R8, RZ, PT ;  /* 0x000000ff0800720c */ /* 0x000fe20003fa6270 */
[----:B------:R-:W-:Y:S01]  /*2a90*/  @!P3 IMAD.MOV R93, RZ, RZ, -R93 ;  /* 0x000000ffff5db224 */ /* 0x000fe200078e0a5d */
[----:B------:R-:W-:Y:S01]  /*2aa0*/  LOP3.LUT R8, R4, 0xbc, RZ, 0xfc, !PT ;  /* 0x000000bc04087812 */ /* 0x000fe200078efcff */
[----:B------:R-:W-:Y:S01]  /*2ab0*/  @!P0 IMAD.MOV R81, RZ, RZ, -R81 ;  /* 0x000000ffff518224 */ /* 0x000fe200078e0a51 */
[----:B------:R-:W-:Y:S01]  /*2ac0*/  ISETP.GE.AND P1, PT, R5, RZ, PT ;  /* 0x000000ff0500720c */ /* 0x000fe20003f26270 */
[----:B------:R-:W-:Y:S01]  /*2ad0*/  IMAD.HI.U32 R5, R3, R89, RZ ;  /* 0x0000005903057227 */ /* 0x000fe200078e00ff */
[----:B------:R-:W-:-:S02]  /*2ae0*/  IABS R87, R9 ;  /* 0x0000000900577213 */ /* 0x000fc40000000000 */
[----:B------:R-:W-:Y:S02]  /*2af0*/  ISETP.GT.U32.AND P4, PT, R0, R83, PT ;  /* 0x000000530000720c */ /* 0x000fe40003f84070 */
[----:B------:R-:W-:Y:S01]  /*2b00*/  ISETP.GE.AND P3, PT, R8, RZ, PT ;  /* 0x000000ff0800720c */ /* 0x000fe20003f66270 */
[----:B------:R-:W-:Y:S01]  /*2b10*/  @!P6 IMAD.IADD R91, R91, 0x1, -R0 ;  /* 0x000000015b5be824 */ /* 0x000fe200078e0a00 */
[----:B------:R-:W-:Y:S01]  /*2b20*/  IABS R85, R8 ;  /* 0x0000000800557213 */ /* 0x000fe20000000000 */
[----:B------:R-:W-:Y:S01]  /*2b30*/  IMAD.HI.U32 R8, R3, R87, RZ ;  /* 0x0000005703087227 */ /* 0x000fe200078e00ff */
[----:B------:R-:W-:Y:S02]  /*2b40*/  ISETP.GE.AND P0, PT, R9, RZ, PT ;  /* 0x000000ff0900720c */ /* 0x000fe40003f06270 */
[C---:B------:R-:W-:Y:S01]  /*2b50*/  LOP3.LUT R10, R4.reuse, 0xc4, RZ, 0xfc, !PT ;  /* 0x000000c4040a7812 */ /* 0x040fe200078efcff */
[----:B------:R-:W-:Y:S01]  /*2b60*/  IMAD.MOV R9, RZ, RZ, -R5 ;  /* 0x000000ffff097224 */ /* 0x000fe200078e0a05 */
[----:B------:R-:W-:Y:S01]  /*2b70*/  LOP3.LUT R13, R4, 0xd4, RZ, 0xfc, !PT ;  /* 0x000000d4040d7812 */ /* 0x000fe200078efcff */
[----:B------:R-:W-:Y:S01]  /*2b80*/  IMAD.MOV R8, RZ, RZ, -R8 ;  /* 0x000000ffff087224 */ /* 0x000fe200078e0a08 */
[----:B------:R-:W-:Y:S01]  /*2b90*/  ISETP.GE.AND P6, PT, R10, RZ, PT ;  /* 0x000000ff0a00720c */ /* 0x000fe20003fc6270 */
[----:B------:R-:W-:Y:S01]  /*2ba0*/  IMAD R89, R0, R9, R89 ;  /* 0x0000000900597224 */ /* 0x000fe200078e0259 */
[----:B------:R-:W-:Y:S01]  /*2bb0*/  IABS R167, R10 ;  /* 0x0000000a00a77213 */ /* 0x000fe20000000000 */
[----:B------:R-:W-:Y:S01]  /*2bc0*/  @!P2 IMAD.MOV R91, RZ, RZ, -R91 ;  /* 0x000000ffff5ba224 */ /* 0x000fe200078e0a5b */
[----:B------:R-:W-:Y:S01]  /*2bd0*/  LOP3.LUT R10, R4, 0xcc, RZ, 0xfc, !PT ;  /* 0x000000cc040a7812 */ /* 0x000fe200078efcff */
[----:B------:R-:W-:Y:S01]  /*2be0*/  @!P4 IMAD.IADD R83, R83, 0x1, -R0 ;  /* 0x000000015353c824 */ /* 0x000fe200078e0a00 */
[C---:B------:R-:W-:Y:S01]  /*2bf0*/  ISETP.GT.U32.AND P2, PT, R0.reuse, R89, PT ;  /* 0x000000590000720c */ /* 0x040fe20003f44070 */
[----:B------:R-:W-:Y:S01]  /*2c00*/  IMAD R87, R0, R8, R87 ;  /* 0x0000000800577224 */ /* 0x000fe200078e0257 */
[----:B------:R-:W-:Y:S01]  /*2c10*/  IABS R171, R10 ;  /* 0x0000000a00ab7213 */ /* 0x000fe20000000000 */
[----:B------:R-:W-:Y:S01]  /*2c20*/  @!P5 IMAD.MOV R83, RZ, RZ, -R83 ;  /* 0x000000ffff53d224 */ /* 0x000fe200078e0a53 */
[----:B------:R-:W-:Y:S01]  /*2c30*/  LOP3.LUT R14, R4, 0xd8, RZ, 0xfc, !PT ;  /* 0x000000d8040e7812 */ /* 0x000fe200078efcff */
[----:B------:R-:W-:Y:S01]  /*2c40*/  IMAD.HI.U32 R5, R3, R85, RZ ;  /* 0x0000005503057227 */ /* 0x000fe200078e00ff */
[----:B------:R-:W-:-:S02]  /*2c50*/  ISETP.GT.U32.AND P5, PT, R0, R87, PT ;  /* 0x000000570000720c */ /* 0x000fc40003fa4070 */
[----:B------:R-:W-:Y:S01]  /*2c60*/  IABS R175, R13 ;  /* 0x0000000d00af7213 */ /* 0x000fe20000000000 */
[----:B------:R-:W-:Y:S01]  /*2c70*/  IMAD.MOV R9, RZ, RZ, -R5 ;  /* 0x000000ffff097224 */ /* 0x000fe200078e0a05 */
[----:B------:R-:W-:Y:S01]  /*2c80*/  IABS R177, R14 ;  /* 0x0000000e00b17213 */ /* 0x000fe20000000000 */
[----:B------:R-:W-:-:S04]  /*2c90*/  IMAD.HI.U32 R5, R3, R167, RZ ;  /* 0x000000a703057227 */ /* 0x000fc800078e00ff */
[--C-:B------:R-:W-:Y:S02]  /*2ca0*/  @!P2 IMAD.IADD R89, R89, 0x1, -R0.reuse ;  /* 0x000000015959a824 */ /* 0x100fe400078e0a00 */
[----:B------:R-:W-:Y:S01]  /*2cb0*/  IMAD R85, R0, R9, R85 ;  /* 0x0000000900557224 */ /* 0x000fe200078e0255 */
[----:B------:R-:W-:Y:S01]  /*2cc0*/  LOP3.LUT R9, R4, 0xc8, RZ, 0xfc, !PT ;  /* 0x000000c804097812 */ /* 0x000fe200078efcff */
[----:B------:R-:W-:Y:S01]  /*2cd0*/  @!P5 IMAD.IADD R87, R87, 0x1, -R0 ;  /* 0x000000015757d824 */ /* 0x000fe200078e0a00 */
[C---:B------:R-:W-:Y:S01]  /*2ce0*/  ISETP.GT.U32.AND P2, PT, R0.reuse, R89, PT ;  /* 0x000000590000720c */ /* 0x040fe20003f44070 */
[----:B------:R-:W-:Y:S01]  /*2cf0*/  IMAD.MOV R5, RZ, RZ, -R5 ;  /* 0x000000ffff057224 */ /* 0x000fe200078e0a05 */
[C---:B------:R-:W-:Y:S01]  /*2d00*/  ISETP.GT.U32.AND P4, PT, R0.reuse, R85, PT ;  /* 0x000000550000720c */ /* 0x040fe20003f84070 */
[----:B------:R-:W-:Y:S01]  /*2d10*/  IMAD.HI.U32 R8, R3, R171, RZ ;  /* 0x000000ab03087227 */ /* 0x000fe200078e00ff */
[C---:B------:R-:W-:Y:S02]  /*2d20*/  ISETP.GT.U32.AND P5, PT, R0.reuse, R87, PT ;  /* 0x000000570000720c */ /* 0x040fe40003fa4070 */
[----:B------:R-:W-:Y:S01]  /*2d30*/  IABS R169, R9 ;  /* 0x0000000900a97213 */ /* 0x000fe20000000000 */
[----:B------:R-:W-:-:S02]  /*2d40*/  IMAD R167, R0, R5, R167 ;  /* 0x0000000500a77224 */ /* 0x000fc400078e02a7 */
[----:B------:R-:W-:Y:S02]  /*2d50*/  IMAD.MOV R8, RZ, RZ, -R8 ;  /* 0x000000ffff087224 */ /* 0x000fe400078e0a08 */
[----:B------:R-:W-:-:S04]  /*2d60*/  IMAD.HI.U32 R5, R3, R169, RZ ;  /* 0x000000a903057227 */ /* 0x000fc800078e00ff */
[--C-:B------:R-:W-:Y:S01]  /*2d70*/  @!P2 IMAD.IADD R89, R89, 0x1, -R0.reuse ;  /* 0x000000015959a824 */ /* 0x100fe200078e0a00 */
[C---:B------:R-:W-:Y:S01]  /*2d80*/  ISETP.GT.U32.AND P2, PT, R0.reuse, R167, PT ;  /* 0x000000a70000720c */ /* 0x040fe20003f44070 */
[C---:B------:R-:W-:Y:S02]  /*2d90*/  IMAD R171, R0.reuse, R8, R171 ;  /* 0x0000000800ab7224 */ /* 0x040fe400078e02ab */
[--C-:B------:R-:W-:Y:S02]  /*2da0*/  @!P5 IMAD.IADD R87, R87, 0x1, -R0.reuse ;  /* 0x000000015757d824 */ /* 0x100fe400078e0a00 */
[----:B------:R-:W-:Y:S01]  /*2db0*/  @!P4 IMAD.IADD R85, R85, 0x1, -R0 ;  /* 0x000000015555c824 */ /* 0x000fe200078e0a00 */
[C---:B------:R-:W-:Y:S01]  /*2dc0*/  ISETP.GT.U32.AND P5, PT, R0.reuse, R171, PT ;  /* 0x000000ab0000720c */ /* 0x040fe20003fa4070 */
[----:B------:R-:W-:Y:S02]  /*2dd0*/  IMAD.MOV R5, RZ, RZ, -R5 ;  /* 0x000000ffff057224 */ /* 0x000fe400078e0a05 */
[----:B------:R-:W-:Y:S01]  /*2de0*/  @!P1 IMAD.MOV R89, RZ, RZ, -R89 ;  /* 0x000000ffff599224 */ /* 0x000fe200078e0a59 */
[C---:B------:R-:W-:Y:S01]  /*2df0*/  ISETP.GT.U32.AND P4, PT, R0.reuse, R85, PT ;  /* 0x000000550000720c */ /* 0x040fe20003f84070 */
[----:B------:R-:W-:-:S02]  /*2e00*/  IMAD R169, R0, R5, R169 ;  /* 0x0000000500a97224 */ /* 0x000fc400078e02a9 */
[--C-:B------:R-:W-:Y:S01]  /*2e10*/  @!P2 IMAD.IADD R167, R167, 0x1, -R0.reuse ;  /* 0x00000001a7a7a824 */ /* 0x100fe200078e0a00 */
[----:B------:R-:W-:Y:S01]  /*2e20*/  ISETP.GE.AND P2, PT, R9, RZ, PT ;  /* 0x000000ff0900720c */ /* 0x000fe20003f46270 */
[----:B------:R-:W-:Y:S01]  /*2e30*/  IMAD.HI.U32 R5, R3, R173, RZ ;  /* 0x000000ad03057227 */ /* 0x000fe200078e00ff */
[----:B------:R-:W-:Y:S02]  /*2e40*/  LOP3.LUT R9, R4, 0xdc, RZ, 0xfc, !PT ;  /* 0x000000dc04097812 */ /* 0x000fe400078efcff */
[C---:B------:R-:W-:Y:S01]  /*2e50*/  ISETP.GT.U32.AND P1, PT, R0.reuse, R167, PT ;  /* 0x000000a70000720c */ /* 0x040fe20003f24070 */
[----:B------:R-:W-:Y:S01]  /*2e60*/  @!P5 IMAD.IADD R171, R171, 0x1, -R0 ;  /* 0x00000001ababd824 */ /* 0x000fe200078e0a00 */
[----:B------:R-:W-:Y:S01]  /*2e70*/  IABS R179, R9 ;  /* 0x0000000900b37213 */ /* 0x000fe20000000000 */
[----:B------:R-:W-:Y:S02]  /*2e80*/  IMAD.MOV R5, RZ, RZ, -R5 ;  /* 0x000000ffff057224 */ /* 0x000fe400078e0a05 */
[----:B------:R-:W-:Y:S01]  /*2e90*/  IMAD.HI.U32 R8, R3, R175, RZ ;  /* 0x000000af03087227 */ /* 0x000fe200078e00ff */
[----:B------:R-:W-:-:S03]  /*2ea0*/  ISETP.GT.U32.AND P5, PT, R0, R171, PT ;  /* 0x000000ab0000720c */ /* 0x000fc60003fa4070 */
[----:B------:R-:W-:Y:S02]  /*2eb0*/  IMAD R173, R0, R5, R173 ;  /* 0x0000000500ad7224 */ /* 0x000fe400078e02ad */
[----:B------:R-:W-:-:S04]  /*2ec0*/  IMAD.HI.U32 R5, R3, R177, RZ ;  /* 0x000000b103057227 */ /* 0x000fc800078e00ff */
[----:B------:R-:W-:Y:S01]  /*2ed0*/  @!P4 IMAD.IADD R85, R85, 0x1, -R0 ;  /* 0x000000015555c824 */ /* 0x000fe200078e0a00 */
[C---:B------:R-:W-:Y:S01]  /*2ee0*/  ISETP.GT.U32.AND P4, PT, R0.reuse, R169, PT ;  /* 0x000000a90000720c */ /* 0x040fe20003f84070 */
[----:B------:R-:W-:Y:S02]  /*2ef0*/  IMAD.MOV R8, RZ, RZ, -R8 ;  /* 0x000000ffff087224 */ /* 0x000fe400078e0a08 */
[----:B------:R-:W-:Y:S02]  /*2f00*/  IMAD.MOV R5, RZ, RZ, -R5 ;  /* 0x000000ffff057224 */ /* 0x000fe400078e0a05 */
[C---:B------:R-:W-:Y:S02]  /*2f10*/  IMAD R175, R0.reuse, R8, R175 ;  /* 0x0000000800af7224 */ /* 0x040fe400078e02af */
[----:B------:R-:W-:Y:S01]  /*2f20*/  @!P1 IMAD.IADD R167, R167, 0x1, -R0 ;  /* 0x00000001a7a79824 */ /* 0x000fe200078e0a00 */
[C---:B------:R-:W-:Y:S01]  /*2f30*/  ISETP.GT.U32.AND P1, PT, R0.reuse, R173, PT ;  /* 0x000000ad0000720c */ /* 0x040fe20003f24070 */
[----:B------:R-:W-:-:S02]  /*2f40*/  IMAD R177, R0, R5, R177 ;  /* 0x0000000500b17224 */ /* 0x000fc400078e02b1 */
[----:B------:R-:W-:Y:S01]  /*2f50*/  @!P6 IMAD.MOV R167, RZ, RZ, -R167 ;  /* 0x000000ffffa7e224 */ /* 0x000fe200078e0aa7 */
[C---:B------:R-:W-:Y:S01]  /*2f60*/  ISETP.GT.U32.AND P6, PT, R0.reuse, R175, PT ;  /* 0x000000af0000720c */ /* 0x040fe20003fc4070 */
[--C-:B------:R-:W-:Y:S01]  /*2f70*/  @!P5 IMAD.IADD R171, R171, 0x1, -R0.reuse ;  /* 0x00000001ababd824 */ /* 0x100fe200078e0a00 */
[----:B------:R-:W-:Y:S01]  /*2f80*/  ISETP.GT.U32.AND P5, PT, R0, R177, PT ;  /* 0x000000b10000720c */ /* 0x000fe20003fa4070 */
[--C-:B------:R-:W-:Y:S01]  /*2f90*/  @!P4 IMAD.IADD R169, R169, 0x1, -R0.reuse ;  /* 0x00000001a9a9c824 */ /* 0x100fe200078e0a00 */
[----:B------:R-:W-:Y:S01]  /*2fa0*/  ISETP.GE.AND P4, PT, R10, RZ, PT ;  /* 0x000000ff0a00720c */ /* 0x000fe20003f86270 */
[----:B------:R-:W-:Y:S01]  /*2fb0*/  @!P3 IMAD.MOV R85, RZ, RZ, -R85 ;  /* 0x000000ffff55b224 */ /* 0x000fe200078e0a55 */
[----:B------:R-:W-:Y:S01]  /*2fc0*/  LOP3.LUT R10, R4, 0xe0, RZ, 0xfc, !PT ;  /* 0x000000e0040a7812 */ /* 0x000fe200078efcff */
[----:B------:R-:W-:Y:S01]  /*2fd0*/  IMAD.HI.U32 R5, R3, R179, RZ ;  /* 0x000000b303057227 */ /* 0x000fe200078e00ff */
[----:B------:R-:W-:Y:S02]  /*2fe0*/  ISETP.GT.U32.AND P3, PT, R0, R169, PT ;  /* 0x000000a90000720c */ /* 0x000fe40003f64070 */
[----:B------:R-:W-:Y:S01]  /*2ff0*/  IABS R181, R10 ;  /* 0x0000000a00b57213 */ /* 0x000fe20000000000 */
[--C-:B------:R-:W-:Y:S01]  /*3000*/  @!P1 IMAD.IADD R173, R173, 0x1, -R0.reuse ;  /* 0x00000001adad9824 */ /* 0x100fe200078e0a00 */
[----:B------:R-:W-:Y:S01]  /*3010*/  ISETP.GE.AND P1, PT, R14, RZ, PT ;  /* 0x000000ff0e00720c */ /* 0x000fe20003f26270 */
[--C-:B------:R-:W-:Y:S01]  /*3020*/  @!P6 IMAD.IADD R175, R175, 0x1, -R0.reuse ;  /* 0x00000001afafe824 */ /* 0x100fe200078e0a00 */
[----:B------:R-:W-:Y:S01]  /*3030*/  LOP3.LUT R14, R4, 0x10c, RZ, 0xfc, !PT ;  /* 0x0000010c040e7812 */ /* 0x000fe200078efcff */
[----:B------:R-:W-:Y:S01]  /*3040*/  @!P5 IMAD.IADD R177, R177, 0x1, -R0 ;  /* 0x00000001b1b1d824 */ /* 0x000fe200078e0a00 */
[C---:B------:R-:W-:Y:S01]  /*3050*/  ISETP.GT.U32.AND P6, PT, R0.reuse, R173, PT ;  /* 0x000000ad0000720c */ /* 0x040fe20003fc4070 */
[----:B------:R-:W-:Y:S01]  /*3060*/  IMAD.MOV R8, RZ, RZ, -R5 ;  /* 0x000000ffff087224 */ /* 0x000fe200078e0a05 */
[----:B------:R-:W-:Y:S01]  /*3070*/  IABS R203, R14 ;  /* 0x0000000e00cb7213 */ /* 0x000fe20000000000 */
[----:B------:R-:W-:Y:S01]  /*3080*/  IMAD.HI.U32 R5, R3, R181, RZ ;  /* 0x000000b503057227 */ /* 0x000fe200078e00ff */
[----:B------:R-:W-:-:S03]  /*3090*/  ISETP.GT.U32.AND P5, PT, R0, R177, PT ;  /* 0x000000b10000720c */ /* 0x000fc60003fa4070 */
[--C-:B------:R-:W-:Y:S01]  /*30a0*/  @!P3 IMAD.IADD R169, R169, 0x1, -R0.reuse ;  /* 0x00000001a9a9b824 */ /* 0x100fe200078e0a00 */
[----:B------:R-:W-:Y:S01]  /*30b0*/  ISETP.GE.AND P3, PT, R13, RZ, PT ;  /* 0x000000ff0d00720c */ /* 0x000fe20003f66270 */
[----:B------:R-:W-:Y:S01]  /*30c0*/  IMAD R179, R0, R8, R179 ;  /* 0x0000000800b37224 */ /* 0x000fe200078e02b3 */
[----:B------:R-:W-:Y:S01]  /*30d0*/  LOP3.LUT R13, R4, 0xe8, RZ, 0xfc, !PT ;  /* 0x000000e8040d7812 */ /* 0x000fe200078efcff */
[----:B------:R-:W-:Y:S02]  /*30e0*/  IMAD.MOV R5, RZ, RZ, -R5 ;  /* 0x000000ffff057224 */ /* 0x000fe400078e0a05 */
[----:B------:R-:W-:Y:S01]  /*30f0*/  @!P2 IMAD.MOV R169, RZ, RZ, -R169 ;  /* 0x000000ffffa9a224 */ /* 0x000fe200078e0aa9 */
[C---:B------:R-:W-:Y:S01]  /*3100*/  ISETP.GT.U32.AND P2, PT, R0.reuse, R175, PT ;  /* 0x000000af0000720c */ /* 0x040fe20003f44070 */
[--C-:B------:R-:W-:Y:S01]  /*3110*/  @!P6 IMAD.IADD R173, R173, 0x1, -R0.reuse ;  /* 0x00000001adade824 */ /* 0x100fe200078e0a00 */
[C---:B------:R-:W-:Y:S01]  /*3120*/  ISETP.GT.U32.AND P6, PT, R0.reuse, R179, PT ;  /* 0x000000b30000720c */ /* 0x040fe20003fc4070 */
[C---:B------:R-:W-:Y:S01]  /*3130*/  IMAD R181, R0.reuse, R5, R181 ;  /* 0x0000000500b57224 */ /* 0x040fe200078e02b5 */
[----:B------:R-:W-:Y:S01]  /*3140*/  IABS R185, R13 ;  /* 0x0000000d00b97213 */ /* 0x000fe20000000000 */
[----:B------:R-:W-:Y:S01]  /*3150*/  @!P0 IMAD.MOV R87, RZ, RZ, -R87 ;  /* 0x000000ffff578224 */ /* 0x000fe200078e0a57 */
[----:B------:R-:W-:Y:S01]  /*3160*/  ISETP.GE.AND P0, PT, R11, RZ, PT ;  /* 0x000000ff0b00720c */ /* 0x000fe20003f06270 */
[----:B------:R-:W-:Y:S01]  /*3170*/  @!P5 IMAD.IADD R177, R177, 0x1, -R0 ;  /* 0x00000001b1b1d824 */ /* 0x000fe200078e0a00 */
[----:B------:R-:W-:Y:S01]  /*3180*/  ISETP.GT.U32.AND P5, PT, R0, R181, PT ;  /* 0x000000b50000720c */ /* 0x000fe20003fa4070 */
[----:B------:R-:W-:Y:S01]  /*3190*/  IMAD.HI.U32 R8, R3, R185, RZ ;  /* 0x000000b903087227 */ /* 0x000fe200078e00ff */
[----:B------:R-:W-:-:S03]  /*31a0*/  LOP3.LUT R11, R4, 0xe4, RZ, 0xfc, !PT ;  /* 0x000000e4040b7812 */ /* 0x000fc600078efcff */
[--C-:B------:R-:W-:Y:S01]  /*31b0*/  @!P2 IMAD.IADD R175, R175, 0x1, -R0.reuse ;  /* 0x00000001afafa824 */ /* 0x100fe200078e0a00 */
[----:B------:R-:W-:Y:S01]  /*31c0*/  IABS R183, R11 ;  /* 0x0000000b00b77213 */ /* 0x000fe20000000000 */
[----:B------:R-:W-:Y:S01]  /*31d0*/  @!P6 IMAD.IADD R179, R179, 0x1, -R0 ;  /* 0x00000001b3b3e824 */ /* 0x000fe200078e0a00 */
[----:B------:R-:W-:Y:S01]  /*31e0*/  ISETP.GE.AND P2, PT, R9, RZ, PT ;  /* 0x000000ff0900720c */ /* 0x000fe20003f46270 */
[----:B------:R-:W-:Y:S01]  /*31f0*/  IMAD.MOV R8, RZ, RZ, -R8 ;  /* 0x000000ffff087224 */ /* 0x000fe200078e0a08 */
[----:B------:R-:W-:Y:S01]  /*3200*/  LOP3.LUT R9, R4, 0xec, RZ, 0xfc, !PT ;  /* 0x000000ec04097812 */ /* 0x000fe200078efcff */
[----:B------:R-:W-:Y:S01]  /*3210*/  IMAD.HI.U32 R5, R3, R183, RZ ;  /* 0x000000b703057227 */ /* 0x000fe200078e00ff */
[----:B------:R-:W-:Y:S02]  /*3220*/  ISETP.GE.AND P6, PT, R10, RZ, PT ;  /* 0x000000ff0a00720c */ /* 0x000fe40003fc6270 */
[----:B------:R-:W-:Y:S01]  /*3230*/  LOP3.LUT R10, R4, 0xf0, RZ, 0xfc, !PT ;  /* 0x000000f0040a7812 */ /* 0x000fe200078efcff */
[----:B------:R-:W-:Y:S01]  /*3240*/  @!P5 IMAD.IADD R181, R181, 0x1, -R0 ;  /* 0x00000001b5b5d824 */ /* 0x000fe200078e0a00 */
[----:B------:R-:W-:Y:S01]  /*3250*/  IABS R187, R9 ;  /* 0x0000000900bb7213 */ /* 0x000fe20000000000 */
[----:B------:R-:W-:Y:S01]  /*3260*/  IMAD.MOV R5, RZ, RZ, -R5 ;  /* 0x000000ffff057224 */ /* 0x000fe200078e0a05 */
[C---:B------:R-:W-:Y:S01]  /*3270*/  ISETP.GT.U32.AND P5, PT, R0.reuse, R179, PT ;  /* 0x000000b30000720c */ /* 0x040fe20003fa4070 */
[C---:B------:R-:W-:Y:S01]  /*3280*/  IMAD R185, R0.reuse, R8, R185 ;  /* 0x0000000800b97224 */ /* 0x040fe200078e02b9 */
[----:B------:R-:W-:Y:S01]  /*3290*/  IABS R189, R10 ;  /* 0x0000000a00bd7213 */ /* 0x000fe20000000000 */
[----:B------:R-:W-:Y:S01]  /*32a0*/  @!P0 IMAD.MOV R173, RZ, RZ, -R173 ;  /* 0x000000ffffad8224 */ /* 0x000fe200078e0aad */
[C---:B------:R-:W-:Y:S01]  /*32b0*/  ISETP.GT.U32.AND P0, PT, R0.reuse, R181, PT ;  /* 0x000000b50000720c */ /* 0x040fe20003f04070 */
[----:B------:R-:W-:-:S02]  /*32c0*/  IMAD R183, R0, R5, R183 ;  /* 0x0000000500b77224 */ /* 0x000fc400078e02b7 */
[----:B------:R-:W-:-:S04]  /*32d0*/  IMAD.HI.U32 R5, R3, R187, RZ ;  /* 0x000000bb03057227 */ /* 0x000fc800078e00ff */
[----:B------:R-:W-:Y:S01]  /*32e0*/  @!P3 IMAD.MOV R175, RZ, RZ, -R175 ;  /* 0x000000ffffafb224 */ /* 0x000fe200078e0aaf */
[----:B------:R-:W-:Y:S01]  /*32f0*/  ISETP.GT.U32.AND P3, PT, R0, R185, PT ;  /* 0x000000b90000720c */ /* 0x000fe20003f64070 */
[----:B------:R-:W-:-:S04]  /*3300*/  IMAD.HI.U32 R8, R3, R189, RZ ;  /* 0x000000bd03087227 */ /* 0x000fc800078e00ff */
[----:B------:R-:W-:Y:S02]  /*3310*/  IMAD.MOV R5, RZ, RZ, -R5 ;  /* 0x000000ffff057224 */ /* 0x000fe400078e0a05 */
[----:B------:R-:W-:Y:S01]  /*3320*/  @!P5 IMAD.IADD R179, R179, 0x1, -R0 ;  /* 0x00000001b3b3d824 */ /* 0x000fe200078e0a00 */
[----:B------:R-:W-:Y:S01]  /*3330*/  ISETP.GE.AND P5, PT, R13, RZ, PT ;  /* 0x000000ff0d00720c */ /* 0x000fe20003fa6270 */
[----:B------:R-:W-:Y:S01]  /*3340*/  IMAD.MOV R8, RZ, RZ, -R8 ;  /* 0x000000ffff087224 */ /* 0x000fe200078e0a08 */
[----:B------:R-:W-:Y:S01]  /*3350*/  LOP3.LUT R13, R4, 0x108, RZ, 0xfc, !PT ;  /* 0x00000108040d7812 */ /* 0x000fe200078efcff */
[C---:B------:R-:W-:Y:S02]  /*3360*/  IMAD R187, R0.reuse, R5, R187 ;  /* 0x0000000500bb7224 */ /* 0x040fe400078e02bb */
[----:B------:R-:W-:Y:S01]  /*3370*/  @!P4 IMAD.MOV R171, RZ, RZ, -R171 ;  /* 0x000000ffffabc224 */ /* 0x000fe200078e0aab */
[C---:B------:R-:W-:Y:S01]  /*3380*/  ISETP.GT.U32.AND P4, PT, R0.reuse, R183, PT ;  /* 0x000000b70000720c */ /* 0x040fe20003f84070 */
[--C-:B------:R-:W-:Y:S01]  /*3390*/  @!P0 IMAD.IADD R181, R181, 0x1, -R0.reuse ;  /* 0x00000001b5b58824 */ /* 0x100fe200078e0a00 */
[----:B------:R-:W-:Y:S01]  /*33a0*/  ISETP.GE.AND P0, PT, R9, RZ, PT ;  /* 0x000000ff0900720c */ /* 0x000fe20003f06270 */
[----:B------:R-:W-:Y:S01]  /*33b0*/  IMAD R189, R0, R8, R189 ;  /* 0x0000000800bd7224 */ /* 0x000fe200078e02bd */
[----:B------:R-:W-:Y:S01]  /*33c0*/  LOP3.LUT R8, R4, 0xf4, RZ, 0xfc, !PT ;  /* 0x000000f404087812 */ /* 0x000fe200078efcff */
[----:B------:R-:W-:Y:S01]  /*33d0*/  @!P2 IMAD.MOV R179, RZ, RZ, -R179 ;  /* 0x000000ffffb3a224 */ /* 0x000fe200078e0ab3 */
[----:B------:R-:W-:Y:S01]  /*33e0*/  ISETP.GT.U32.AND P2, PT, R0, R187, PT ;  /* 0x000000bb0000720c */ /* 0x000fe20003f44070 */
[--C-:B------:R-:W-:Y:S01]  /*33f0*/  @!P3 IMAD.IADD R185, R185, 0x1, -R0.reuse ;  /* 0x00000001b9b9b824 */ /* 0x100fe200078e0a00 */
[----:B------:R-:W-:Y:S01]  /*3400*/  LOP3.LUT R9, R4, 0xf8, RZ, 0xfc, !PT ;  /* 0x000000f804097812 */ /* 0x000fe200078efcff */
[----:B------:R-:W-:Y:S01]  /*3410*/  @!P6 IMAD.MOV R181, RZ, RZ, -R181 ;  /* 0x000000ffffb5e224 */ /* 0x000fe200078e0ab5 */
[C---:B------:R-:W-:Y:S01]  /*3420*/  ISETP.GT.U32.AND P6, PT, R0.reuse, R189, PT ;  /* 0x000000bd0000720c */ /* 0x040fe20003fc4070 */
[----:B------:R-:W-:Y:S01]  /*3430*/  @!P1 IMAD.MOV R177, RZ, RZ, -R177 ;  /* 0x000000ffffb19224 */ /* 0x000fe200078e0ab1 */
[----:B------:R-:W-:Y:S01]  /*3440*/  ISETP.GT.U32.AND P3, PT, R0, R185, PT ;  /* 0x000000b90000720c */ /* 0x000fe20003f64070 */
[----:B------:R-:W-:Y:S01]  /*3450*/  @!P4 IMAD.IADD R183, R183, 0x1, -R0 ;  /* 0x00000001b7b7c824 */ /* 0x000fe200078e0a00 */
[----:B------:R-:W-:-:S02]  /*3460*/  IABS R191, R8 ;  /* 0x0000000800bf7213 */ /* 0x000fc40000000000 */
[----:B------:R-:W-:Y:S02]  /*3470*/  IABS R193, R9 ;  /* 0x0000000900c17213 */ /* 0x000fe40000000000 */
[C---:B------:R-:W-:Y:S01]  /*3480*/  ISETP.GT.U32.AND P4, PT, R0.reuse, R183, PT ;  /* 0x000000b70000720c */ /* 0x040fe20003f84070 */
[--C-:B------:R-:W-:Y:S01]  /*3490*/  @!P2 IMAD.IADD R187, R187, 0x1, -R0.reuse ;  /* 0x00000001bbbba824 */ /* 0x100fe200078e0a00 */
[----:B------:R-:W-:Y:S01]  /*34a0*/  ISETP.GE.AND P1, PT, R11, RZ, PT ;  /* 0x000000ff0b00720c */ /* 0x000fe20003f26270 */
[----:B------:R-:W-:Y:S01]  /*34b0*/  IMAD.HI.U32 R5, R3, R191, RZ ;  /* 0x000000bf03057227 */ /* 0x000fe200078e00ff */
[----:B------:R-:W-:Y:S02]  /*34c0*/  IABS R195, R13 ;  /* 0x0000000d00c37213 */ /* 0x000fe40000000000 */
[----:B------:R-:W-:Y:S01]  /*34d0*/  ISETP.GT.U32.AND P2, PT, R0, R187, PT ;  /* 0x000000bb0000720c */ /* 0x000fe20003f44070 */
[--C-:B------:R-:W-:Y:S01]  /*34e0*/  @!P6 IMAD.IADD R189, R189, 0x1, -R0.reuse ;  /* 0x00000001bdbde824 */ /* 0x100fe200078e0a00 */
[----:B------:R-:W-:Y:S01]  /*34f0*/  LOP3.LUT R11, R4, 0x104, RZ, 0xfc, !PT ;  /* 0x00000104040b7812 */ /* 0x000fe200078efcff */
[----:B------:R-:W-:Y:S01]  /*3500*/  @!P3 IMAD.IADD R185, R185, 0x1, -R0 ;  /* 0x00000001b9b9b824 */ /* 0x000fe200078e0a00 */
[----:B------:R-:W-:Y:S01]  /*3510*/  ISETP.GE.AND P3, PT, R8, RZ, PT ;  /* 0x000000ff0800720c */ /* 0x000fe20003f66270 */
[----:B------:R-:W-:Y:S01]  /*3520*/  IMAD.HI.U32 R8, R3, R193, RZ ;  /* 0x000000c103087227 */ /* 0x000fe200078e00ff */
[----:B------:R-:W-:-:S02]  /*3530*/  ISETP.GT.U32.AND P6, PT, R0, R189, PT ;  /* 0x000000bd0000720c */ /* 0x000fc40003fc4070 */
[----:B------:R-:W-:Y:S01]  /*3540*/  IABS R197, R11 ;  /* 0x0000000b00c57213 */ /* 0x000fe20000000000 */
[----:B------:R-:W-:Y:S02]  /*3550*/  IMAD.MOV R5, RZ, RZ, -R5 ;  /* 0x000000ffff057224 */ /* 0x000fe400078e0a05 */
[----:B------:R-:W-:Y:S02]  /*3560*/  IMAD.MOV R8, RZ, RZ, -R8 ;  /* 0x000000ffff087224 */ /* 0x000fe400078e0a08 */
[----:B------:R-:W-:Y:S02]  /*3570*/  IMAD R191, R0, R5, R191 ;  /* 0x0000000500bf7224 */ /* 0x000fe400078e02bf */
[--C-:B------:R-:W-:Y:S01]  /*3580*/  @!P4 IMAD.IADD R183, R183, 0x1, -R0.reuse ;  /* 0x00000001b7b7c824 */ /* 0x100fe200078e0a00 */
[----:B------:R-:W-:Y:S01]  /*3590*/  ISETP.GE.AND P4, PT, R10, RZ, PT ;  /* 0x000000ff0a00720c */ /* 0x000fe20003f86270 */
[----:B------:R-:W-:Y:S01]  /*35a0*/  IMAD R193, R0, R8, R193 ;  /* 0x0000000800c17224 */ /* 0x000fe200078e02c1 */
[----:B------:R-:W-:Y:S01]  /*35b0*/  LOP3.LUT R10, R4, 0xfc, RZ, 0xfc, !PT ;  /* 0x000000fc040a7812 */ /* 0x000fe200078efcff */
[--C-:B------:R-:W-:Y:S01]  /*35c0*/  @!P2 IMAD.IADD R187, R187, 0x1, -R0.reuse ;  /* 0x00000001bbbba824 */ /* 0x100fe200078e0a00 */
[C---:B------:R-:W-:Y:S01]  /*35d0*/  ISETP.GT.U32.AND P2, PT, R0.reuse, R191, PT ;  /* 0x000000bf0000720c */ /* 0x040fe20003f44070 */
[----:B------:R-:W-:Y:S01]  /*35e0*/  @!P6 IMAD.IADD R189, R189, 0x1, -R0 ;  /* 0x00000001bdbde824 */ /* 0x000fe200078e0a00 */
[----:B------:R-:W-:Y:S01]  /*35f0*/  ISETP.GT.U32.AND P6, PT, R0, R193, PT ;  /* 0x000000c10000720c */ /* 0x000fe20003fc4070 */
[----:B------:R-:W-:Y:S01]  /*3600*/  @!P1 IMAD.MOV R183, RZ, RZ, -R183 ;  /* 0x000000ffffb79224 */ /* 0x000fe200078e0ab7 */
[----:B------:R-:W-:Y:S01]  /*3610*/  IABS R201, R10 ;  /* 0x0000000a00c97213 */ /* 0x000fe20000000000 */
[----:B------:R-:W-:Y:S01]  /*3620*/  @!P0 IMAD.MOV R187, RZ, RZ, -R187 ;  /* 0x000000ffffbb8224 */ /* 0x000fe200078e0abb */
[----:B------:R-:W-:Y:S01]  /*3630*/  ISETP.GE.AND P1, PT, R9, RZ, PT ;  /* 0x000000ff0900720c */ /* 0x000fe20003f26270 */
[----:B------:R-:W-:Y:S01]  /*3640*/  IMAD.HI.U32 R8, R3, R197, RZ ;  /* 0x000000c503087227 */ /* 0x000fe200078e00ff */
[----:B------:R-:W-:-:S03]  /*3650*/  LOP3.LUT R9, R4, 0x100, RZ, 0xfc, !PT ;  /* 0x0000010004097812 */ /* 0x000fc600078efcff */
[----:B------:R-:W-:Y:S01]  /*3660*/  IMAD.HI.U32 R5, R3, R201, RZ ;  /* 0x000000c903057227 */ /* 0x000fe200078e00ff */
[----:B------:R-:W-:-:S03]  /*3670*/  IABS R199, R9 ;  /* 0x0000000900c77213 */ /* 0x000fc60000000000 */
[--C-:B------:R-:W-:Y:S02]  /*3680*/  @!P2 IMAD.IADD R191, R191, 0x1, -R0.reuse ;  /* 0x00000001bfbfa824 */ /* 0x100fe400078e0a00 */
[----:B------:R-:W-:Y:S02]  /*3690*/  IMAD.MOV R5, RZ, RZ, -R5 ;  /* 0x000000ffff057224 */ /* 0x000fe400078e0a05 */
[----:B------:R-:W-:Y:S01]  /*36a0*/  @!P6 IMAD.IADD R193, R193, 0x1, -R0 ;  /* 0x00000001c1c1e824 */ /* 0x000fe200078e0a00 */
[C---:B------:R-:W-:Y:S01]  /*36b0*/  ISETP.GT.U32.AND P6, PT, R0.reuse, R191, PT ;  /* 0x000000bf0000720c */ /* 0x040fe20003fc4070 */
[C---:B------:R-:W-:Y:S02]  /*36c0*/  IMAD R201, R0.reuse, R5, R201 ;  /* 0x0000000500c97224 */ /* 0x040fe400078e02c9 */
[----:B------:R-:W-:Y:S01]  /*36d0*/  IMAD.HI.U32 R5, R3, R199, RZ ;  /* 0x000000c703057227 */ /* 0x000fe200078e00ff */
[C---:B------:R-:W-:Y:S02]  /*36e0*/  ISETP.GT.U32.AND P0, PT, R0.reuse, R193, PT ;  /* 0x000000c10000720c */ /* 0x040fe40003f04070 */
[----:B------:R-:W-:Y:S01]  /*36f0*/  ISETP.GT.U32.AND P2, PT, R0, R201, PT ;  /* 0x000000c90000720c */ /* 0x000fe20003f44070 */
[----:B------:R-:W-:-:S02]  /*3700*/  IMAD.MOV R5, RZ, RZ, -R5 ;  /* 0x000000ffff057224 */ /* 0x000fc400078e0a05 */
[----:B------:R-:W-:Y:S01]  /*3710*/  @!P5 IMAD.MOV R185, RZ, RZ, -R185 ;  /* 0x000000ffffb9d224 */ /* 0x000fe200078e0ab9 */
[----:B------:R-:W-:Y:S01]  /*3720*/  ISETP.GE.AND P5, PT, R10, RZ, PT ;  /* 0x000000ff0a00720c */ /* 0x000fe20003fa6270 */
[----:B------:R-:W-:Y:S01]  /*3730*/  IMAD R199, R0, R5, R199 ;  /* 0x0000000500c77224 */ /* 0x000fe200078e02c7 */
[----:B------:R-:W-:Y:S01]  /*3740*/  LOP3.LUT R10, R4, 0x110, RZ, 0xfc, !PT ;  /* 0x00000110040a7812 */ /* 0x000fe200078efcff */
[----:B------:R-:W-:Y:S02]  /*3750*/  @!P6 IMAD.IADD R191, R191, 0x1, -R0 ;  /* 0x00000001bfbfe824 */ /* 0x000fe400078e0a00 */
[----:B------:R-:W-:Y:S01]  /*3760*/  IMAD.HI.U32 R5, R3, R195, RZ ;  /* 0x000000c303057227 */ /* 0x000fe200078e00ff */
[----:B------:R-:W-:Y:S02]  /*3770*/  ISETP.GT.U32.AND P6, PT, R0, R199, PT ;  /* 0x000000c70000720c */ /* 0x000fe40003fc4070 */
[----:B------:R-:W-:Y:S01]  /*3780*/  IABS R207, R10 ;  /* 0x0000000a00cf7213 */ /* 0x000fe20000000000 */
[----:B------:R-:W-:-:S02]  /*3790*/  IMAD.MOV R5, RZ, RZ, -R5 ;  /* 0x000000ffff057224 */ /* 0x000fc400078e0a05 */
[----:B------:R-:W-:Y:S01]  /*37a0*/  @!P0 IMAD.IADD R193, R193, 0x1, -R0 ;  /* 0x00000001c1c18824 */ /* 0x000fe200078e0a00 */
[----:B------:R-:W-:Y:S01]  /*37b0*/  ISETP.GE.AND P0, PT, R11, RZ, PT ;  /* 0x000000ff0b00720c */ /* 0x000fe20003f06270 */
[----:B------:R-:W-:Y:S01]  /*37c0*/  IMAD R195, R0, R5, R195 ;  /* 0x0000000500c37224 */ /* 0x000fe200078e02c3 */
[----:B------:R-:W-:Y:S01]  /*37d0*/  LOP3.LUT R11, R4, 0x114, RZ, 0xfc, !PT ;  /* 0x00000114040b7812 */ /* 0x000fe200078efcff */
[----:B------:R-:W-:Y:S02]  /*37e0*/  IMAD.MOV R8, RZ, RZ, -R8 ;  /* 0x000000ffff087224 */ /* 0x000fe400078e0a08 */
[----:B------:R-:W-:Y:S01]  /*37f0*/  @!P1 IMAD.MOV R193, RZ, RZ, -R193 ;  /* 0x000000ffffc19224 */ /* 0x000fe200078e0ac1 */
[----:B------:R-:W-:Y:S01]  /*3800*/  IABS R205, R11 ;  /* 0x0000000b00cd7213 */ /* 0x000fe20000000000 */
[----:B------:R-:W-:Y:S01]  /*3810*/  @!P6 IMAD.IADD R199, R199, 0x1, -R0 ;  /* 0x00000001c7c7e824 */ /* 0x000fe200078e0a00 */
[C---:B------:R-:W-:Y:S01]  /*3820*/  ISETP.GT.U32.AND P6, PT, R0.reuse, R195, PT ;  /* 0x000000c30000720c */ /* 0x040fe20003fc4070 */
[----:B------:R-:W-:-:S02]  /*3830*/  IMAD R197, R0, R8, R197 ;  /* 0x0000000800c57224 */ /* 0x000fc400078e02c5 */
[----:B------:R-:W-:Y:S01]  /*3840*/  @!P2 IMAD.IADD R201, R201, 0x1, -R0 ;  /* 0x00000001c9c9a824 */ /* 0x000fe200078e0a00 */
[----:B------:R-:W-:Y:S01]  /*3850*/  ISETP.GT.U32.AND P1, PT, R0, R199, PT ;  /* 0x000000c70000720c */ /* 0x000fe20003f24070 */
[----:B------:R-:W-:-:S03]  /*3860*/  IMAD.HI.U32 R8, R3, R203, RZ ;  /* 0x000000cb03087227 */ /* 0x000fc600078e00ff */
[C---:B------:R-:W-:Y:S01]  /*3870*/  ISETP.GT.U32.AND P2, PT, R0.reuse, R201, PT ;  /* 0x000000c90000720c */ /* 0x040fe20003f44070 */
[----:B------:R-:W-:Y:S02]  /*3880*/  IMAD.MOV R8, RZ, RZ, -R8 ;  /* 0x000000ffff087224 */ /* 0x000fe400078e0a08 */
[----:B------:R-:W-:Y:S01]  /*3890*/  @!P3 IMAD.MOV R191, RZ, RZ, -R191 ;  /* 0x000000ffffbfb224 */ /* 0x000fe200078e0abf */
[----:B------:R-:W-:Y:S01]  /*38a0*/  ISETP.GT.U32.AND P3, PT, R0, R197, PT ;  /* 0x000000c50000720c */ /* 0x000fe20003f64070 */
[----:B------:R-:W-:Y:S02]  /*38b0*/  @!P6 IMAD.IADD R195, R195, 0x1, -R0 ;  /* 0x00000001c3c3e824 */ /* 0x000fe400078e0a00 */
[----:B------:R-:W-:-:S03]  /*38c0*/  IMAD.HI.U32 R5, R3, R207, RZ ;  /* 0x000000cf03057227 */ /* 0x000fc600078e00ff */
[C---:B------:R-:W-:Y:S01]  /*38d0*/  ISETP.GT.U32.AND P6, PT, R0.reuse, R195, PT ;  /* 0x000000c30000720c */ /* 0x040fe20003fc4070 */
[C---:B------:R-:W-:Y:S02]  /*38e0*/  IMAD R203, R0.reuse, R8, R203 ;  /* 0x0000000800cb7224 */ /* 0x040fe400078e02cb */
[----:B------:R-:W-:Y:S02]  /*38f0*/  IMAD.MOV R5, RZ, RZ, -R5 ;  /* 0x000000ffff057224 */ /* 0x000fe400078e0a05 */
[--C-:B------:R-:W-:Y:S01]  /*3900*/  @!P1 IMAD.IADD R199, R199, 0x1, -R0.reuse ;  /* 0x00000001c7c79824 */ /* 0x100fe200078e0a00 */
[C---:B------:R-:W-:Y:S01]  /*3910*/  ISETP.GT.U32.AND P1, PT, R0.reuse, R203, PT ;  /* 0x000000cb0000720c */ /* 0x040fe20003f24070 */
[----:B------:R-:W-:Y:S02]  /*3920*/  IMAD R207, R0, R5, R207 ;  /* 0x0000000500cf7224 */ /* 0x000fe400078e02cf */
[--C-:B------:R-:W-:Y:S01]  /*3930*/  @!P2 IMAD.IADD R201, R201, 0x1, -R0.reuse ;  /* 0x00000001c9c9a824 */ /* 0x100fe200078e0a00 */
[----:B------:R-:W-:Y:S01]  /*3940*/  ISETP.GE.AND P2, PT, R13, RZ, PT ;  /* 0x000000ff0d00720c */ /* 0x000fe20003f46270 */
[--C-:B------:R-:W-:Y:S01]  /*3950*/  @!P3 IMAD.IADD R197, R197, 0x1, -R0.reuse ;  /* 0x00000001c5c5b824 */ /* 0x100fe200078e0a00 */
[----:B------:R-:W-:Y:S01]  /*3960*/  LOP3.LUT R13, R4, 0x118, RZ, 0xfc, !PT ;  /* 0x00000118040d7812 */ /* 0x000fe200078efcff */
[----:B------:R-:W-:Y:S01]  /*3970*/  @!P6 IMAD.IADD R195, R195, 0x1, -R0 ;  /* 0x00000001c3c3e824 */ /* 0x000fe200078e0a00 */
[C---:B------:R-:W-:Y:S01]  /*3980*/  ISETP.GT.U32.AND P6, PT, R0.reuse, R207, PT ;  /* 0x000000cf0000720c */ /* 0x040fe20003fc4070 */
[----:B------:R-:W-:Y:S01]  /*3990*/  @!P4 IMAD.MOV R189, RZ, RZ, -R189 ;  /* 0x000000ffffbdc224 */ /* 0x000fe200078e0abd */
[----:B------:R-:W-:Y:S01]  /*39a0*/  ISETP.GE.AND P4, PT, R9, RZ, PT ;  /* 0x000000ff0900720c */ /* 0x000fe20003f86270 */
[----:B------:R-:W-:Y:S01]  /*39b0*/  IMAD.HI.U32 R5, R3, R205, RZ ;  /* 0x000000cd03057227 */ /* 0x000fe200078e00ff */
[----:B------:R-:W-:-:S02]  /*39c0*/  ISETP.GT.U32.AND P3, PT, R0, R197, PT ;  /* 0x000000c50000720c */ /* 0x000fc40003f64070 */
[----:B------:R-:W-:Y:S01]  /*39d0*/  IABS R211, R13 ;  /* 0x0000000d00d37213 */ /* 0x000fe20000000000 */
[----:B------:R-:W-:Y:S01]  /*39e0*/  @!P1 IMAD.IADD R203, R203, 0x1, -R0 ;  /* 0x00000001cbcb9824 */ /* 0x000fe200078e0a00 */
[----:B------:R-:W-:Y:S01]  /*39f0*/  ISETP.GE.AND P1, PT, R10, RZ, PT ;  /* 0x000000ff0a00720c */ /* 0x000fe20003f26270 */
[----:B------:R-:W-:Y:S01]  /*3a00*/  IMAD.MOV R5, RZ, RZ, -R5 ;  /* 0x000000ffff057224 */ /* 0x000fe200078e0a05 */
[----:B------:R-:W-:Y:S01]  /*3a10*/  LOP3.LUT R10, R4, 0x120, RZ, 0xfc, !PT ;  /* 0x00000120040a7812 */ /* 0x000fe200078efcff */
[----:B------:R-:W-:-:S03]  /*3a20*/  IMAD.HI.U32 R8, R3, R211, RZ ;  /* 0x000000d303087227 */ /* 0x000fc600078e00ff */
[----:B------:R-:W-:Y:S01]  /*3a30*/  IABS R213, R10 ;  /* 0x0000000a00d57213 */ /* 0x000fe20000000000 */
[----:B------:R-:W-:Y:S01]  /*3a40*/  @!P6 IMAD.IADD R207, R207, 0x1, -R0 ;  /* 0x00000001cfcfe824 */ /* 0x000fe200078e0a00 */
[----:B------:R-:W-:Y:S01]  /*3a50*/  ISETP.GT.U32.AND P6, PT, R0, R203, PT ;  /* 0x000000cb0000720c */ /* 0x000fe20003fc4070 */
[----:B------:R-:W-:-:S04]  /*3a60*/  IMAD.HI.U32 R9, R3, R209, RZ ;  /* 0x000000d103097227 */ /* 0x000fc800078e00ff */
[----:B------:R-:W-:Y:S02]  /*3a70*/  IMAD.MOV R8, RZ, RZ, -R8 ;  /* 0x000000ffff087224 */ /* 0x000fe400078e0a08 */
[----:B------:R-:W-:Y:S02]  /*3a80*/  IMAD R205, R0, R5, R205 ;  /* 0x0000000500cd7224 */ /* 0x000fe400078e02cd */
[----:B------:R-:W-:Y:S01]  /*3a90*/  @!P3 IMAD.IADD R197, R197, 0x1, -R0 ;  /* 0x00000001c5c5b824 */ /* 0x000fe200078e0a00 */
[----:B------:R-:W-:Y:S01]  /*3aa0*/  ISETP.GE.AND P3, PT, R14, RZ, PT ;  /* 0x000000ff0e00720c */ /* 0x000fe20003f66270 */
[----:B------:R-:W-:Y:S01]  /*3ab0*/  IMAD.MOV R9, RZ, RZ, -R9 ;  /* 0x000000ffff097224 */ /* 0x000fe200078e0a09 */
[----:B------:R-:W-:Y:S01]  /*3ac0*/  LOP3.LUT R14, R4, 0x150, RZ, 0xfc, !PT ;  /* 0x00000150040e7812 */ /* 0x000fe200078efcff */
[C---:B------:R-:W-:Y:S02]  /*3ad0*/  IMAD R211, R0.reuse, R8, R211 ;  /* 0x0000000800d37224 */ /* 0x040fe400078e02d3 */
[----:B------:R-:W-:Y:S01]  /*3ae0*/  @!P5 IMAD.MOV R201, RZ, RZ, -R201 ;  /* 0x000000ffffc9d224 */ /* 0x000fe200078e0ac9 */
[C---:B------:R-:W-:Y:S01]  /*3af0*/  ISETP.GT.U32.AND P5, PT, R0.reuse, R205, PT ;  /* 0x000000cd0000720c */ /* 0x040fe20003fa4070 */
[----:B------:R-:W-:Y:S01]  /*3b00*/  @!P4 IMAD.MOV R199, RZ, RZ, -R199 ;  /* 0x000000ffffc7c224 */ /* 0x000fe200078e0ac7 */
[C---:B------:R-:W-:Y:S01]  /*3b10*/  ISETP.GT.U32.AND P4, PT, R0.reuse, R207, PT ;  /* 0x000000cf0000720c */ /* 0x040fe20003f84070 */
[----:B------:R-:W-:Y:S01]  /*3b20*/  IMAD R209, R0, R9, R209 ;  /* 0x0000000900d17224 */ /* 0x000fe200078e02d1 */
[----:B------:R-:W-:Y:S01]  /*3b30*/  LOP3.LUT R9, R4, 0x124, RZ, 0xfc, !PT ;  /* 0x0000012404097812 */ /* 0x000fe200078efcff */
[----:B------:R-:W-:Y:S01]  /*3b40*/  @!P0 IMAD.MOV R197, RZ, RZ, -R197 ;  /* 0x000000ffffc58224 */ /* 0x000fe200078e0ac5 */
[----:B------:R-:W-:Y:S01]  /*3b50*/  ISETP.GT.U32.AND P0, PT, R0, R211, PT ;  /* 0x000000d30000720c */ /* 0x000fe20003f04070 */
[----:B------:R-:W-:Y:S01]  /*3b60*/  IMAD.HI.U32 R5, R3, R213, RZ ;  /* 0x000000d503057227 */ /* 0x000fe200078e00ff */
[----:B------:R-:W-:-:S02]  /*3b70*/  IABS R215, R9 ;  /* 0x0000000900d77213 */ /* 0x000fc40000000000 */
[----:B------:R-:W-:Y:S01]  /*3b80*/  IABS R241, R14 ;  /* 0x0000000e00f17213 */ /* 0x000fe20000000000 */
[--C-:B------:R-:W-:Y:S01]  /*3b90*/  @!P6 IMAD.IADD R203, R203, 0x1, -R0.reuse ;  /* 0x00000001cbcbe824 */ /* 0x100fe200078e0a00 */
[----:B------:R-:W-:Y:S01]  /*3ba0*/  ISETP.GT.U32.AND P6, PT, R0, R209, PT ;  /* 0x000000d10000720c */ /* 0x000fe20003fc4070 */
[----:B------:R-:W-:Y:S02]  /*3bb0*/  IMAD.MOV R8, RZ, RZ, -R5 ;  /* 0x000000ffff087224 */ /* 0x000fe400078e0a05 */
[--C-:B------:R-:W-:Y:S01]  /*3bc0*/  @!P4 IMAD.IADD R207, R207, 0x1, -R0.reuse ;  /* 0x00000001cfcfc824 */ /* 0x100fe200078e0a00 */
[----:B------:R-:W-:Y:S01]  /*3bd0*/  ISETP.GE.AND P4, PT, R13, RZ, PT ;  /* 0x000000ff0d00720c */ /* 0x000fe20003f86270 */
[--C-:B------:R-:W-:Y:S01]  /*3be0*/  @!P5 IMAD.IADD R205, R205, 0x1, -R0.reuse ;  /* 0x00000001cdcdd824 */ /* 0x100fe200078e0a00 */
[----:B------:R-:W-:Y:S01]  /*3bf0*/  LOP3.LUT R13, R4, 0x12c, RZ, 0xfc, !PT ;  /* 0x0000012c040d7812 */ /* 0x000fe200078efcff */
[----:B------:R-:W-:Y:S01]  /*3c00*/  IMAD R213, R0, R8, R213 ;  /* 0x0000000800d57224 */ /* 0x000fe200078e02d5 */
[----:B------:R-:W-:Y:S01]  /*3c10*/  ISETP.GE.AND P5, PT, R16, RZ, PT ;  /* 0x000000ff1000720c */ /* 0x000fe20003fa6270 */
[--C-:B------:R-:W-:Y:S01]  /*3c20*/  @!P0 IMAD.IADD R211, R211, 0x1, -R0.reuse ;  /* 0x00000001d3d38824 */ /* 0x100fe200078e0a00 */
[C---:B------:R-:W-:Y:S01]  /*3c30*/  ISETP.GT.U32.AND P0, PT, R0.reuse, R205, PT ;  /* 0x000000cd0000720c */ /* 0x040fe20003f04070 */
[----:B------:R-:W-:Y:S01]  /*3c40*/  @!P1 IMAD.MOV R207, RZ, RZ, -R207 ;  /* 0x000000ffffcf9224 */ /* 0x000fe200078e0acf */
[C---:B------:R-:W-:Y:S01]  /*3c50*/  ISETP.GT.U32.AND P1, PT, R0.reuse, R213, PT ;  /* 0x000000d50000720c */ /* 0x040fe20003f24070 */
[----:B------:R-:W-:Y:S01]  /*3c60*/  @!P2 IMAD.MOV R195, RZ, RZ, -R195 ;  /* 0x000000ffffc3a224 */ /* 0x000fe200078e0ac3 */
[----:B------:R-:W-:Y:S01]  /*3c70*/  ISETP.GE.AND P2, PT, R11, RZ, PT ;  /* 0x000000ff0b00720c */ /* 0x000fe20003f46270 */
[----:B------:R-:W-:Y:S01]  /*3c80*/  @!P6 IMAD.IADD R209, R209, 0x1, -R0 ;  /* 0x00000001d1d1e824 */ /* 0x000fe200078e0a00 */
[----:B------:R-:W-:Y:S01]  /*3c90*/  ISETP.GT.U32.AND P6, PT, R0, R211, PT ;  /* 0x000000d30000720c */ /* 0x000fe20003fc4070 */
[----:B------:R-:W-:Y:S01]  /*3ca0*/  IMAD.HI.U32 R5, R3, R215, RZ ;  /* 0x000000d703057227 */ /* 0x000fe200078e00ff */
[----:B------:R-:W-:-:S02]  /*3cb0*/  IABS R219, R13 ;  /* 0x0000000d00db7213 */ /* 0x000fc40000000000 */
[C---:B------:R-:W-:Y:S01]  /*3cc0*/  LOP3.LUT R11, R4.reuse, 0x128, RZ, 0xfc, !PT ;  /* 0x00000128040b7812 */ /* 0x040fe200078efcff */
[----:B------:R-:W-:Y:S01]  /*3cd0*/  IMAD.MOV R5, RZ, RZ, -R5 ;  /* 0x000000ffff057224 */ /* 0x000fe200078e0a05 */
[----:B------:R-:W-:Y:S01]  /*3ce0*/  LOP3.LUT R16, R4, 0x158, RZ, 0xfc, !PT ;  /* 0x0000015804107812 */ /* 0x000fe200078efcff */
[----:B------:R-:W-:Y:S01]  /*3cf0*/  @!P3 IMAD.MOV R203, RZ, RZ, -R203 ;  /* 0x000000ffffcbb224 */ /* 0x000fe200078e0acb */
[C---:B------:R-:W-:Y:S01]  /*3d00*/  ISETP.GT.U32.AND P3, PT, R0.reuse, R209, PT ;  /* 0x000000d10000720c */ /* 0x040fe20003f64070 */
[----:B------:R-:W-:Y:S01]  /*3d10*/  IMAD R215, R0, R5, R215 ;  /* 0x0000000500d77224 */ /* 0x000fe200078e02d7 */
[----:B------:R-:W-:Y:S01]  /*3d20*/  IABS R217, R11 ;  /* 0x0000000b00d97213 */ /* 0x000fe20000000000 */
[--C-:B------:R-:W-:Y:S01]  /*3d30*/  @!P0 IMAD.IADD R205, R205, 0x1, -R0.reuse ;  /* 0x00000001cdcd8824 */ /* 0x100fe200078e0a00 */
[----:B------:R-:W-:Y:S01]  /*3d40*/  ISETP.GE.AND P0, PT, R10, RZ, PT ;  /* 0x000000ff0a00720c */ /* 0x000fe20003f06270 */
[--C-:B------:R-:W-:Y:S01]  /*3d50*/  @!P1 IMAD.IADD R213, R213, 0x1, -R0.reuse ;  /* 0x00000001d5d59824 */ /* 0x100fe200078e0a00 */
[----:B------:R-:W-:Y:S01]  /*3d60*/  LOP3.LUT R10, R4, 0x138, RZ, 0xfc, !PT ;  /* 0x00000138040a7812 */ /* 0x000fe200078efcff */
[----:B------:R-:W-:Y:S01]  /*3d70*/  @!P6 IMAD.IADD R211, R211, 0x1, -R0 ;  /* 0x00000001d3d3e824 */ /* 0x000fe200078e0a00 */
[C---:B------:R-:W-:Y:S01]  /*3d80*/  ISETP.GT.U32.AND P6, PT, R0.reuse, R215, PT ;  /* 0x000000d70000720c */ /* 0x040fe20003fc4070 */
[----:B------:R-:W-:Y:S01]  /*3d90*/  @!P2 IMAD.MOV R205, RZ, RZ, -R205 ;  /* 0x000000ffffcda224 */ /* 0x000fe200078e0acd */
[----:B------:R-:W-:Y:S01]  /*3da0*/  ISETP.GT.U32.AND P2, PT, R0, R213, PT ;  /* 0x000000d50000720c */ /* 0x000fe20003f44070 */
[----:B------:R-:W-:Y:S01]  /*3db0*/  IMAD.HI.U32 R8, R3, R219, RZ ;  /* 0x000000db03087227 */ /* 0x000fe200078e00ff */
[----:B------:R-:W-:-:S02]  /*3dc0*/  IABS R231, R10 ;  /* 0x0000000a00e77213 */ /* 0x000fc40000000000 */
[----:B------:R-:W-:Y:S01]  /*3dd0*/  ISETP.GE.AND P1, PT, R11, RZ, PT ;  /* 0x000000ff0b00720c */ /* 0x000fe20003f26270 */
[----:B------:R-:W-:Y:S01]  /*3de0*/  IMAD.MOV R8, RZ, RZ, -R8 ;  /* 0x000000ffff087224 */ /* 0x000fe200078e0a08 */
[----:B------:R-:W-:Y:S01]  /*3df0*/  LOP3.LUT R11, R4, 0x13c, RZ, 0xfc, !PT ;  /* 0x0000013c040b7812 */ /* 0x000fe200078efcff */
[--C-:B------:R-:W-:Y:S01]  /*3e00*/  @!P3 IMAD.IADD R209, R209, 0x1, -R0.reuse ;  /* 0x00000001d1d1b824 */ /* 0x100fe200078e0a00 */
[----:B------:R-:W-:Y:S01]  /*3e10*/  ISETP.GE.AND P3, PT, R9, RZ, PT ;  /* 0x000000ff0900720c */ /* 0x000fe20003f66270 */
[----:B------:R-:W-:Y:S01]  /*3e20*/  IMAD R219, R0, R8, R219 ;  /* 0x0000000800db7224 */ /* 0x000fe200078e02db */
[----:B------:R-:W-:Y:S01]  /*3e30*/  LOP3.LUT R9, R4, 0x130, RZ, 0xfc, !PT ;  /* 0x0000013004097812 */ /* 0x000fe200078efcff */
[----:B------:R-:W-:Y:S01]  /*3e40*/  IMAD.HI.U32 R5, R3, R217, RZ ;  /* 0x000000d903057227 */ /* 0x000fe200078e00ff */
[----:B------:R-:W-:Y:S02]  /*3e50*/  IABS R235, R11 ;  /* 0x0000000b00eb7213 */ /* 0x000fe40000000000 */
[----:B------:R-:W-:Y:S01]  /*3e60*/  IABS R223, R9 ;  /* 0x0000000900df7213 */ /* 0x000fe20000000000 */
[--C-:B------:R-:W-:Y:S01]  /*3e70*/  @!P6 IMAD.IADD R215, R215, 0x1, -R0.reuse ;  /* 0x00000001d7d7e824 */ /* 0x100fe200078e0a00 */
[----:B------:R-:W-:Y:S01]  /*3e80*/  IABS R245, R16 ;  /* 0x0000001000f57213 */ /* 0x000fe20000000000 */
[----:B------:R-:W-:Y:S01]  /*3e90*/  @!P2 IMAD.IADD R213, R213, 0x1, -R0 ;  /* 0x00000001d5d5a824 */ /* 0x000fe200078e0a00 */
[C---:B------:R-:W-:Y:S01]  /*3ea0*/  ISETP.GT.U32.AND P2, PT, R0.reuse, R219, PT ;  /* 0x000000db0000720c */ /* 0x040fe20003f44070 */
[----:B------:R-:W-:Y:S01]  /*3eb0*/  IMAD.MOV R5, RZ, RZ, -R5 ;  /* 0x000000ffff057224 */ /* 0x000fe200078e0a05 */
[----:B------:R-:W-:Y:S01]  /*3ec0*/  ISETP.GT.U32.AND P6, PT, R0, R215, PT ;  /* 0x000000d70000720c */ /* 0x000fe20003fc4070 */
[----:B------:R-:W-:-:S02]  /*3ed0*/  @!P4 IMAD.MOV R211, RZ, RZ, -R211 ;  /* 0x000000ffffd3c224 */ /* 0x000fc400078e0ad3 */
[----:B------:R-:W-:Y:S02]  /*3ee0*/  IMAD R217, R0, R5, R217 ;  /* 0x0000000500d97224 */ /* 0x000fe400078e02d9 */
[----:B------:R-:W-:-:S03]  /*3ef0*/  IMAD.HI.U32 R5, R3, R223, RZ ;  /* 0x000000df03057227 */ /* 0x000fc600078e00ff */
[C---:B------:R-:W-:Y:S01]  /*3f00*/  ISETP.GT.U32.AND P4, PT, R0.reuse, R217, PT ;  /* 0x000000d90000720c */ /* 0x040fe20003f84070 */
[----:B------:R-:W-:Y:S02]  /*3f10*/  IMAD.MOV R5, RZ, RZ, -R5 ;  /* 0x000000ffff057224 */ /* 0x000fe400078e0a05 */
[--C-:B------:R-:W-:Y:S02]  /*3f20*/  @!P2 IMAD.IADD R219, R219, 0x1, -R0.reuse ;  /* 0x00000001dbdba824 */ /* 0x100fe400078e0a00 */
[----:B------:R-:W-:Y:S01]  /*3f30*/  IMAD R223, R0, R5, R223 ;  /* 0x0000000500df7224 */ /* 0x000fe200078e02df */
[----:B------:R-:W-:Y:S01]  /*3f40*/  LOP3.LUT R5, R4, 0x134, RZ, 0xfc, !PT ;  /* 0x0000013404057812 */ /* 0x000fe200078efcff */
[----:B------:R-:W-:Y:S01]  /*3f50*/  @!P6 IMAD.IADD R215, R215, 0x1, -R0 ;  /* 0x00000001d7d7e824 */ /* 0x000fe200078e0a00 */
[C---:B------:R-:W-:Y:S01]  /*3f60*/  ISETP.GT.U32.AND P2, PT, R0.reuse, R219, PT ;  /* 0x000000db0000720c */ /* 0x040fe20003f44070 */
[----:B------:R-:W-:Y:S01]  /*3f70*/  @!P5 IMAD.MOV R209, RZ, RZ, -R209 ;  /* 0x000000ffffd1d224 */ /* 0x000fe200078e0ad1 */
[----:B------:R-:W-:Y:S01]  /*3f80*/  IABS R225, R5 ;  /* 0x0000000500e17213 */ /* 0x000fe20000000000 */
[----:B------:R-:W-:Y:S01]  /*3f90*/  @!P0 IMAD.MOV R213, RZ, RZ, -R213 ;  /* 0x000000ffffd58224 */ /* 0x000fe200078e0ad5 */
[----:B------:R-:W-:Y:S01]  /*3fa0*/  ISETP.GE.AND P5, PT, R13, RZ, PT ;  /* 0x000000ff0d00720c */ /* 0x000fe20003fa6270 */
[----:B------:R-:W-:Y:S01]  /*3fb0*/  @!P3 IMAD.MOV R215, RZ, RZ, -R215 ;  /* 0x000000ffffd7b224 */ /* 0x000fe200078e0ad7 */
[----:B------:R-:W-:Y:S01]  /*3fc0*/  ISETP.GE.AND P0, PT, R5, RZ, PT ;  /* 0x000000ff0500720c */ /* 0x000fe20003f06270 */
[----:B------:R-:W-:Y:S01]  /*3fd0*/  IMAD.HI.U32 R5, R3, R225, RZ ;  /* 0x000000e103057227 */ /* 0x000fe200078e00ff */
[----:B------:R-:W-:-:S02]  /*3fe0*/  ISETP.GT.U32.AND P3, PT, R0, R223, PT ;  /* 0x000000df0000720c */ /* 0x000fc40003f64070 */
[----:B------:R-:W-:Y:S01]  /*3ff0*/  ISETP.GE.AND P6, PT, R9, RZ, PT ;  /* 0x000000ff0900720c */ /* 0x000fe20003fc6270 */
[----:B------:R-:W-:Y:S01]  /*4000*/  IMAD.MOV R5, RZ, RZ, -R5 ;  /* 0x000000ffff057224 */ /* 0x000fe200078e0a05 */
[----:B------:R-:W-:Y:S01]  /*4010*/  LOP3.LUT R13, R4, 0x14c, RZ, 0xfc, !PT ;  /* 0x0000014c040d7812 */ /* 0x000fe200078efcff */
[--C-:B------:R-:W-:Y:S02]  /*4020*/  @!P4 IMAD.IADD R217, R217, 0x1, -R0.reuse ;  /* 0x00000001d9d9c824 */ /* 0x100fe400078e0a00 */
[--C-:B------:R-:W-:Y:S01]  /*4030*/  @!P2 IMAD.IADD R219, R219, 0x1, -R0.reuse ;  /* 0x00000001dbdba824 */ /* 0x100fe200078e0a00 */
[----:B------:R-:W-:Y:S01]  /*4040*/  ISETP.GE.AND P2, PT, R11, RZ, PT ;  /* 0x000000ff0b00720c */ /* 0x000fe20003f46270 */
[C---:B------:R-:W-:Y:S01]  /*4050*/  IMAD R225, R0.reuse, R5, R225 ;  /* 0x0000000500e17224 */ /* 0x040fe200078e02e1 */
[----:B------:R-:W-:Y:S01]  /*4060*/  ISETP.GT.U32.AND P4, PT, R0, R217, PT ;  /* 0x000000d90000720c */ /* 0x000fe20003f84070 */
[----:B------:R-:W-:Y:S01]  /*4070*/  @!P5 IMAD.MOV R219, RZ, RZ, -R219 ;  /* 0x000000ffffdbd224 */ /* 0x000fe200078e0adb */
[----:B------:R-:W-:Y:S01]  /*4080*/  LOP3.LUT R5, R4, 0x140, RZ, 0xfc, !PT ;  /* 0x0000014004057812 */ /* 0x000fe200078efcff */
[----:B------:R-:W-:Y:S01]  /*4090*/  @!P3 IMAD.IADD R223, R223, 0x1, -R0 ;  /* 0x00000001dfdfb824 */ /* 0x000fe200078e0a00 */
[----:B------:R-:W-:Y:S01]  /*40a0*/  ISETP.GT.U32.AND P5, PT, R0, R225, PT ;  /* 0x000000e10000720c */ /* 0x000fe20003fa4070 */
[----:B------:R-:W-:Y:S01]  /*40b0*/  IMAD.HI.U32 R8, R3, R231, RZ ;  /* 0x000000e703087227 */ /* 0x000fe200078e00ff */
[----:B------:R-:W-:-:S02]  /*40c0*/  IABS R227, R5 ;  /* 0x0000000500e37213 */ /* 0x000fc40000000000 */
[----:B------:R-:W-:Y:S01]  /*40d0*/  ISETP.GT.U32.AND P3, PT, R0, R223, PT ;  /* 0x000000df0000720c */ /* 0x000fe20003f64070 */
[----:B------:R-:W-:Y:S01]  /*40e0*/  IMAD.MOV R8, RZ, RZ, -R8 ;  /* 0x000000ffff087224 */ /* 0x000fe200078e0a08 */
[----:B------:R-:W-:Y:S01]  /*40f0*/  LOP3.LUT R11, R4, 0x148, RZ, 0xfc, !PT ;  /* 0x00000148040b7812 */ /* 0x000fe200078efcff */
[----:B------:R-:W-:Y:S01]  /*4100*/  IMAD.HI.U32 R9, R3, R235, RZ ;  /* 0x000000eb03097227 */ /* 0x000fe200078e00ff */
[----:B------:R-:W-:Y:S02]  /*4110*/  IABS R237, R13 ;  /* 0x0000000d00ed7213 */ /* 0x000fe40000000000 */
[----:B------:R-:W-:Y:S01]  /*4120*/  IABS R229, R11 ;  /* 0x0000000b00e57213 */ /* 0x000fe20000000000 */
[--C-:B------:R-:W-:Y:S01]  /*4130*/  @!P4 IMAD.IADD R217, R217, 0x1, -R0.reuse ;  /* 0x00000001d9d9c824 */ /* 0x100fe200078e0a00 */
[----:B------:R-:W-:Y:S01]  /*4140*/  ISETP.GE.AND P4, PT, R10, RZ, PT ;  /* 0x000000ff0a00720c */ /* 0x000fe20003f86270 */
[----:B------:R-:W-:Y:S01]  /*4150*/  IMAD R231, R0, R8, R231 ;  /* 0x0000000800e77224 */ /* 0x000fe200078e02e7 */
[----:B------:R-:W-:Y:S01]  /*4160*/  LOP3.LUT R10, R4, 0x144, RZ, 0xfc, !PT ;  /* 0x00000144040a7812 */ /* 0x000fe200078efcff */
[----:B------:R-:W-:-:S02]  /*4170*/  @!P5 IMAD.IADD R225, R225, 0x1, -R0 ;  /* 0x00000001e1e1d824 */ /* 0x000fc400078e0a00 */
[----:B------:R-:W-:Y:S01]  /*4180*/  @!P1 IMAD.MOV R217, RZ, RZ, -R217 ;  /* 0x000000ffffd99224 */ /* 0x000fe200078e0ad9 */
[----:B------:R-:W-:Y:S01]  /*4190*/  ISETP.GE.AND P1, PT, R5, RZ, PT ;  /* 0x000000ff0500720c */ /* 0x000fe20003f26270 */
[----:B------:R-:W-:Y:S01]  /*41a0*/  @!P3 IMAD.IADD R223, R223, 0x1, -R0 ;  /* 0x00000001dfdfb824 */ /* 0x000fe200078e0a00 */
[C---:B------:R-:W-:Y:S01]  /*41b0*/  ISETP.GT.U32.AND P3, PT, R0.reuse, R231, PT ;  /* 0x000000e70000720c */ /* 0x040fe20003f64070 */
[----:B------:R-:W-:Y:S01]  /*41c0*/  IMAD.MOV R9, RZ, RZ, -R9 ;  /* 0x000000ffff097224 */ /* 0x000fe200078e0a09 */
[----:B------:R-:W-:Y:S01]  /*41d0*/  ISETP.GT.U32.AND P5, PT, R0, R225, PT ;  /* 0x000000e10000720c */ /* 0x000fe20003fa4070 */
[----:B------:R-:W-:Y:S01]  /*41e0*/  IMAD.HI.U32 R5, R3, R227, RZ ;  /* 0x000000e303057227 */ /* 0x000fe200078e00ff */
[----:B------:R-:W-:-:S03]  /*41f0*/  IABS R233, R10 ;  /* 0x0000000a00e97213 */ /* 0x000fc60000000000 */
[C---:B------:R-:W-:Y:S02]  /*4200*/  IMAD R235, R0.reuse, R9, R235 ;  /* 0x0000000900eb7224 */ /* 0x040fe400078e02eb */
[----:B------:R-:W-:Y:S02]  /*4210*/  IMAD.MOV R5, RZ, RZ, -R5 ;  /* 0x000000ffff057224 */ /* 0x000fe400078e0a05 */
[----:B------:R-:W-:Y:S01]  /*4220*/  @!P6 IMAD.MOV R223, RZ, RZ, -R223 ;  /* 0x000000ffffdfe224 */ /* 0x000fe200078e0adf */
[C---:B------:R-:W-:Y:S01]  /*4230*/  ISETP.GT.U32.AND P6, PT, R0.reuse, R235, PT ;  /* 0x000000eb0000720c */ /* 0x040fe20003fc4070 */
[C---:B------:R-:W-:Y:S02]  /*4240*/  IMAD R227, R0.reuse, R5, R227 ;  /* 0x0000000500e37224 */ /* 0x040fe400078e02e3 */
[--C-:B------:R-:W-:Y:S02]  /*4250*/  @!P3 IMAD.IADD R231, R231, 0x1, -R0.reuse ;  /* 0x00000001e7e7b824 */ /* 0x100fe400078e0a00 */
[----:B------:R-:W-:Y:S01]  /*4260*/  @!P5 IMAD.IADD R225, R225, 0x1, -R0 ;  /* 0x00000001e1e1d824 */ /* 0x000fe200078e0a00 */
[C---:B------:R-:W-:Y:S01]  /*4270*/  ISETP.GT.U32.AND P5, PT, R0.reuse, R227, PT ;  /* 0x000000e30000720c */ /* 0x040fe20003fa4070 */
[----:B------:R-:W-:Y:S01]  /*4280*/  IMAD.HI.U32 R8, R3, R233, RZ ;  /* 0x000000e903087227 */ /* 0x000fe200078e00ff */
[----:B------:R-:W-:-:S03]  /*4290*/  ISETP.GT.U32.AND P3, PT, R0, R231, PT ;  /* 0x000000e70000720c */ /* 0x000fc60003f64070 */
[----:B------:R-:W-:-:S04]  /*42a0*/  IMAD.HI.U32 R9, R3, R229, RZ ;  /* 0x000000e503097227 */ /* 0x000fc800078e00ff */
[----:B------:R-:W-:Y:S02]  /*42b0*/  IMAD.MOV R8, RZ, RZ, -R8 ;  /* 0x000000ffff087224 */ /* 0x000fe400078e0a08 */
[--C-:B------:R-:W-:Y:S02]  /*42c0*/  @!P6 IMAD.IADD R235, R235, 0x1, -R0.reuse ;  /* 0x00000001ebebe824 */ /* 0x100fe400078e0a00 */
[----:B------:R-:W-:Y:S02]  /*42d0*/  IMAD.MOV R9, RZ, RZ, -R9 ;  /* 0x000000ffff097224 */ /* 0x000fe400078e0a09 */
[C---:B------:R-:W-:Y:S02]  /*42e0*/  IMAD R233, R0.reuse, R8, R233 ;  /* 0x0000000800e97224 */ /* 0x040fe400078e02e9 */
[----:B------:R-:W-:Y:S01]  /*42f0*/  @!P5 IMAD.IADD R227, R227, 0x1, -R0 ;  /* 0x00000001e3e3d824 */ /* 0x000fe200078e0a00 */
[----:B------:R-:W-:Y:S01]  /*4300*/  ISETP.GT.U32.AND P5, PT, R0, R235, PT ;  /* 0x000000eb0000720c */ /* 0x000fe20003fa4070 */
[----:B------:R-:W-:-:S04]  /*4310*/  IMAD.HI.U32 R5, R3, R237, RZ ;  /* 0x000000ed03057227 */ /* 0x000fc800078e00ff */
[----:B------:R-:W-:Y:S01]  /*4320*/  IMAD R229, R0, R9, R229 ;  /* 0x0000000900e57224 */ /* 0x000fe200078e02e5 */
[----:B------:R-:W-:Y:S01]  /*4330*/  LOP3.LUT R9, R4, 0x154, RZ, 0xfc, !PT ;  /* 0x0000015404097812 */ /* 0x000fe200078efcff */
[----:B------:R-:W-:Y:S01]  /*4340*/  @!P3 IMAD.IADD R231, R231, 0x1, -R0 ;  /* 0x00000001e7e7b824 */ /* 0x000fe200078e0a00 */
[C---:B------:R-:W-:Y:S01]  /*4350*/  ISETP.GT.U32.AND P3, PT, R0.reuse, R233, PT ;  /* 0x000000e90000720c */ /* 0x040fe20003f64070 */
[----:B------:R-:W-:Y:S01]  /*4360*/  IMAD.MOV R5, RZ, RZ, -R5 ;  /* 0x000000ffff057224 */ /* 0x000fe200078e0a05 */
[----:B------:R-:W-:Y:S01]  /*4370*/  ISETP.GT.U32.AND P6, PT, R0, R229, PT ;  /* 0x000000e50000720c */ /* 0x000fe20003fc4070 */
[----:B------:R-:W-:Y:S01]  /*4380*/  IMAD.HI.U32 R8, R3, R241, RZ ;  /* 0x000000f103087227 */ /* 0x000fe200078e00ff */
[----:B------:R-:W-:-:S03]  /*4390*/  IABS R243, R9 ;  /* 0x0000000900f37213 */ /* 0x000fc60000000000 */
[C---:B------:R-:W-:Y:S02]  /*43a0*/  IMAD R237, R0.reuse, R5, R237 ;  /* 0x0000000500ed7224 */ /* 0x040fe400078e02ed */
[----:B------:R-:W-:Y:S02]  /*43b0*/  @!P5 IMAD.IADD R235, R235, 0x1, -R0 ;  /* 0x00000001ebebd824 */ /* 0x000fe400078e0a00 */
[----:B------:R-:W-:Y:S01]  /*43c0*/  IMAD.MOV R8, RZ, RZ, -R8 ;  /* 0x000000ffff087224 */ /* 0x000fe200078e0a08 */
[C---:B------:R-:W-:Y:S01]  /*43d0*/  ISETP.GT.U32.AND P5, PT, R0.reuse, R237, PT ;  /* 0x000000ed0000720c */ /* 0x040fe20003fa4070 */
[--C-:B------:R-:W-:Y:S01]  /*43e0*/  @!P3 IMAD.IADD R233, R233, 0x1, -R0.reuse ;  /* 0x00000001e9e9b824 */ /* 0x100fe200078e0a00 */
[C---:B------:R-:W-:Y:S01]  /*43f0*/  ISETP.GT.U32.AND P3, PT, R0.reuse, R227, PT ;  /* 0x000000e30000720c */ /* 0x040fe20003f64070 */
[----:B------:R-:W-:Y:S02]  /*4400*/  @!P6 IMAD.IADD R229, R229, 0x1, -R0 ;  /* 0x00000001e5e5e824 */ /* 0x000fe400078e0a00 */
[----:B------:R-:W-:-:S02]  /*4410*/  IMAD R241, R0, R8, R241 ;  /* 0x0000000800f17224 */ /* 0x000fc400078e02f1 */
[----:B------:R-:W-:Y:S01]  /*4420*/  IMAD.HI.U32 R8, R3, R247, RZ ;  /* 0x000000f703087227 */ /* 0x000fe200078e00ff */
[----:B------:R-:W-:-:S03]  /*4430*/  ISETP.GT.U32.AND P6, PT, R0, R229, PT ;  /* 0x000000e50000720c */ /* 0x000fc60003fc4070 */
[----:B------:R-:W-:Y:S02]  /*4440*/  IMAD.MOV R8, RZ, RZ, -R8 ;  /* 0x000000ffff087224 */ /* 0x000fe400078e0a08 */
[--C-:B------:R-:W-:Y:S01]  /*4450*/  @!P5 IMAD.IADD R237, R237, 0x1, -R0.reuse ;  /* 0x00000001ededd824 */ /* 0x100fe200078e0a00 */
[----:B------:R-:W-:Y:S01]  /*4460*/  ISETP.GE.AND P5, PT, R11, RZ, PT ;  /* 0x000000ff0b00720c */ /* 0x000fe20003fa6270 */
[----:B------:R-:W-:Y:S01]  /*4470*/  @!P3 IMAD.IADD R227, R227, 0x1, -R0 ;  /* 0x00000001e3e3b824 */ /* 0x000fe200078e0a00 */
[C---:B------:R-:W-:Y:S01]  /*4480*/  ISETP.GT.U32.AND P3, PT, R0.reuse, R241, PT ;  /* 0x000000f10000720c */ /* 0x040fe20003f64070 */
[----:B------:R-:W-:Y:S01]  /*4490*/  @!P0 IMAD.MOV R225, RZ, RZ, -R225 ;  /* 0x000000ffffe18224 */ /* 0x000fe200078e0ae1 */
[----:B------:R-:W-:Y:S01]  /*44a0*/  ISETP.GT.U32.AND P0, PT, R0, R233, PT ;  /* 0x000000e90000720c */ /* 0x000fe20003f04070 */
[----:B------:R-:W-:-:S04]  /*44b0*/  IMAD.HI.U32 R5, R3, R243, RZ ;  /* 0x000000f303057227 */ /* 0x000fc800078e00ff */
[----:B------:R-:W-:Y:S02]  /*44c0*/  @!P6 IMAD.IADD R229, R229, 0x1, -R0 ;  /* 0x00000001e5e5e824 */ /* 0x000fe400078e0a00 */
[----:B------:R-:W-:Y:S01]  /*44d0*/  IMAD R247, R0, R8, R247 ;  /* 0x0000000800f77224 */ /* 0x000fe200078e02f7 */
[----:B------:R-:W-:Y:S01]  /*44e0*/  LOP3.LUT R8, R4, 0x168, RZ, 0xfc, !PT ;  /* 0x0000016804087812 */ /* 0x000fe200078efcff */
[----:B------:R-:W-:Y:S02]  /*44f0*/  IMAD.MOV R5, RZ, RZ, -R5 ;  /* 0x000000ffff057224 */ /* 0x000fe400078e0a05 */
[----:B------:R-:W-:Y:S01]  /*4500*/  @!P4 IMAD.MOV R231, RZ, RZ, -R231 ;  /* 0x000000ffffe7c224 */ /* 0x000fe200078e0ae7 */
[C---:B------:R-:W-:Y:S01]  /*4510*/  ISETP.GT.U32.AND P4, PT, R0.reuse, R237, PT ;  /* 0x000000ed0000720c */ /* 0x040fe20003f84070 */
[----:B------:R-:W-:Y:S01]  /*4520*/  @!P5 IMAD.MOV R229, RZ, RZ, -R229 ;  /* 0x000000ffffe5d224 */ /* 0x000fe200078e0ae5 */
[C---:B------:R-:W-:Y:S01]  /*4530*/  ISETP.GT.U32.AND P5, PT, R0.reuse, R247, PT ;  /* 0x000000f70000720c */ /* 0x040fe20003fa4070 */
[----:B------:R-:W-:-:S02]  /*4540*/  IMAD R243, R0, R5, R243 ;  /* 0x0000000500f37224 */ /* 0x000fc400078e02f3 */
[----:B------:R-:W-:Y:S01]  /*4550*/  @!P3 IMAD.IADD R241, R241, 0x1, -R0 ;  /* 0x00000001f1f1b824 */ /* 0x000fe200078e0a00 */
[----:B------:R-:W-:Y:S01]  /*4560*/  ISETP.GE.AND P3, PT, R13, RZ, PT ;  /* 0x000000ff0d00720c */ /* 0x000fe20003f66270 */
[----:B------:R-:W-:Y:S01]  /*4570*/  IMAD.HI.U32 R5, R3, R245, RZ ;  /* 0x000000f503057227 */ /* 0x000fe200078e00ff */
[----:B------:R-:W-:-:S03]  /*4580*/  ISETP.GT.U32.AND P6, PT, R0, R243, PT ;  /* 0x000000f30000720c */ /* 0x000fc60003fc4070 */
[--C-:B------:R-:W-:Y:S01]  /*4590*/  @!P0 IMAD.IADD R233, R233, 0x1, -R0.reuse ;  /* 0x00000001e9e98824 */ /* 0x100fe200078e0a00 */
[----:B------:R-:W-:Y:S01]  /*45a0*/  ISETP.GE.AND P0, PT, R10, RZ, PT ;  /* 0x000000ff0a00720c */ /* 0x000fe20003f06270 */
[----:B------:R-:W-:Y:S01]  /*45b0*/  IMAD.MOV R5, RZ, RZ, -R5 ;  /* 0x000000ffff057224 */ /* 0x000fe200078e0a05 */
[----:B------:R-:W-:Y:S01]  /*45c0*/  LOP3.LUT R10, R4, 0x160, RZ, 0xfc, !PT ;  /* 0x00000160040a7812 */ /* 0x000fe200078efcff */
[--C-:B------:R-:W-:Y:S01]  /*45d0*/  @!P4 IMAD.IADD R237, R237, 0x1, -R0.reuse ;  /* 0x00000001ededc824 */ /* 0x100fe200078e0a00 */
[----:B------:R-:W-:Y:S01]  /*45e0*/  ISETP.GE.AND P4, PT, R9, RZ, PT ;  /* 0x000000ff0900720c */ /* 0x000fe20003f86270 */
[----:B------:R-:W-:Y:S01]  /*45f0*/  IMAD R245, R0, R5, R245 ;  /* 0x0000000500f57224 */ /* 0x000fe200078e02f5 */
[----:B------:R-:W-:Y:S01]  /*4600*/  IABS R249, R10 ;  /* 0x0000000a00f97213 */ /* 0x000fe20000000000 */
[----:B------:R-:W-:Y:S01]  /*4610*/  @!P5 IMAD.IADD R247, R247, 0x1, -R0 ;  /* 0x00000001f7f7d824 */ /* 0x000fe200078e0a00 */
[----:B------:R-:W-:Y:S01]  /*4620*/  LOP3.LUT R9, R4, 0x16c, RZ, 0xfc, !PT ;  /* 0x0000016c04097812 */ /* 0x000fe200078efcff */
[----:B------:R-:W-:Y:S01]  /*4630*/  @!P1 IMAD.MOV R227, RZ, RZ, -R227 ;  /* 0x000000ffffe39224 */ /* 0x000fe200078e0ae3 */
[C---:B------:R-:W-:Y:S01]  /*4640*/  ISETP.GT.U32.AND P1, PT, R0.reuse, R245, PT ;  /* 0x000000f50000720c */ /* 0x040fe20003f24070 */
[----:B------:R-:W-:Y:S01]  /*4650*/  @!P3 IMAD.MOV R237, RZ, RZ, -R237 ;  /* 0x000000ffffedb224 */ /* 0x000fe200078e0aed */
[----:B------:R-:W-:Y:S01]  /*4660*/  ISETP.GT.U32.AND P3, PT, R0, R247, PT ;  /* 0x000000f70000720c */ /* 0x000fe20003f64070 */
[----:B------:R-:W-:Y:S01]  /*4670*/  IMAD.HI.U32 R5, R3, R249, RZ ;  /* 0x000000f903057227 */ /* 0x000fe200078e00ff */
[----:B------:R-:W-:-:S03]  /*4680*/  IABS R44, R9 ;  /* 0x00000009002c7213 */ /* 0x000fc60000000000 */
[--C-:B------:R-:W-:Y:S01]  /*4690*/  @!P6 IMAD.IADD R243, R243, 0x1, -R0.reuse ;  /* 0x00000001f3f3e824 */ /* 0x100fe200078e0a00 */
[C---:B------:R-:W-:Y:S01]  /*46a0*/  ISETP.GT.U32.AND P6, PT, R0.reuse, R241, PT ;  /* 0x000000f10000720c */ /* 0x040fe20003fc4070 */
[----:B------:R-:W-:Y:S02]  /*46b0*/  IMAD.MOV R5, RZ, RZ, -R5 ;  /* 0x000000ffff057224 */ /* 0x000fe400078e0a05 */
[----:B------:R-:W-:Y:S01]  /*46c0*/  @!P2 IMAD.MOV R235, RZ, RZ, -R235 ;  /* 0x000000ffffeba224 */ /* 0x000fe200078e0aeb */
[C---:B------:R-:W-:Y:S01]  /*46d0*/  ISETP.GT.U32.AND P2, PT, R0.reuse, R243, PT ;  /* 0x000000f30000720c */ /* 0x040fe20003f44070 */
[----:B------:R-:W-:Y:S01]  /*46e0*/  IMAD R249, R0, R5, R249 ;  /* 0x0000000500f97224 */ /* 0x000fe200078e02f9 */
[----:B------:R-:W-:Y:S01]  /*46f0*/  LOP3.LUT R5, R4, 0x164, RZ, 0xfc, !PT ;  /* 0x0000016404057812 */ /* 0x000fe200078efcff */
[----:B------:R-:W-:Y:S01]  /*4700*/  @!P0 IMAD.MOV R233, RZ, RZ, -R233 ;  /* 0x000000ffffe98224 */ /* 0x000fe200078e0ae9 */
[----:B------:R-:W-:Y:S01]  /*4710*/  ISETP.GE.AND P0, PT, R14, RZ, PT ;  /* 0x000000ff0e00720c */ /* 0x000fe20003f06270 */
[--C-:B------:R-:W-:Y:S01]  /*4720*/  @!P1 IMAD.IADD R245, R245, 0x1, -R0.reuse ;  /* 0x00000001f5f59824 */ /* 0x100fe200078e0a00 */
[----:B------:R-:W-:Y:S01]  /*4730*/  ISETP.GE.AND P1, PT, R10, RZ, PT ;  /* 0x000000ff0a00720c */ /* 0x000fe20003f26270 */
[--C-:B------:R-:W-:Y:S01]  /*4740*/  @!P3 IMAD.IADD R247, R247, 0x1, -R0.reuse ;  /* 0x00000001f7f7b824 */ /* 0x100fe200078e0a00 */
[C---:B------:R-:W-:Y:S01]  /*4750*/  ISETP.GT.U32.AND P3, PT, R0.reuse, R249, PT ;  /* 0x000000f90000720c */ /* 0x040fe20003f64070 */
[----:B------:R-:W-:Y:S01]  /*4760*/  @!P6 IMAD.IADD R241, R241, 0x1, -R0 ;  /* 0x00000001f1f1e824 */ /* 0x000fe200078e0a00 */
[----:B------:R-:W-:-:S02]  /*4770*/  ISETP.GT.U32.AND P5, PT, R0, R245, PT ;  /* 0x000000f50000720c */ /* 0x000fc40003fa4070 */
[----:B------:R-:W-:Y:S01]  /*4780*/  IABS R251, R5 ;  /* 0x0000000500fb7213 */ /* 0x000fe20000000000 */
[--C-:B------:R-:W-:Y:S01]  /*4790*/  @!P2 IMAD.IADD R243, R243, 0x1, -R0.reuse ;  /* 0x00000001f3f3a824 */ /* 0x100fe200078e0a00 */
[----:B------:R-:W-:Y:S02]  /*47a0*/  IABS R10, R8 ;  /* 0x00000008000a7213 */ /* 0x000fe40000000000 */
[----:B------:R-:W-:Y:S01]  /*47b0*/  ISETP.GE.AND P2, PT, R17, RZ, PT ;  /* 0x000000ff1100720c */ /* 0x000fe20003f46270 */
[----:B------:R-:W-:Y:S01]  /*47c0*/  @!P0 IMAD.MOV R241, RZ, RZ, -R241 ;  /* 0x000000fffff18224 */ /* 0x000fe200078e0af1 */
[----:B------:R-:W-:Y:S01]  /*47d0*/  ISETP.GE.AND P0, PT, R5, RZ, PT ;  /* 0x000000ff0500720c */ /* 0x000fe20003f06270 */
[----:B------:R-:W-:Y:S01]  /*47e0*/  @!P4 IMAD.MOV R243, RZ, RZ, -R243 ;  /* 0x000000fffff3c224 */ /* 0x000fe200078e0af3 */
[----:B------:R-:W-:Y:S01]  /*47f0*/  ISETP.GE.AND P4, PT, R8, RZ, PT ;  /* 0x000000ff0800720c */ /* 0x000fe20003f86270 */
[----:B------:R-:W-:Y:S01]  /*4800*/  @!P3 IMAD.IADD R249, R249, 0x1, -R0 ;  /* 0x00000001f9f9b824 */ /* 0x000fe200078e0a00 */
[----:B------:R-:W-:Y:S01]  /*4810*/  LOP3.LUT R14, R4, 0x170, RZ, 0xfc, !PT ;  /* 0x00000170040e7812 */ /* 0x000fe200078efcff */
[----:B------:R-:W-:Y:S01]  /*4820*/  IMAD.HI.U32 R5, R3, R251, RZ ;  /* 0x000000fb03057227 */ /* 0x000fe200078e00ff */
[----:B------:R-:W-:-:S02]  /*4830*/  ISETP.GE.AND P6, PT, R16, RZ, PT ;  /* 0x000000ff1000720c */ /* 0x000fc40003fc6270 */
[----:B------:R-:W-:Y:S01]  /*4840*/  ISETP.GT.U32.AND P3, PT, R0, R249, PT ;  /* 0x000000f90000720c */ /* 0x000fe20003f64070 */
[----:B------:R-:W-:Y:S01]  /*4850*/  IMAD.HI.U32 R8, R3, R10, RZ ;  /* 0x0000000a03087227 */ /* 0x000fe200078e00ff */
[----:B------:R-:W-:Y:S02]  /*4860*/  IABS R13, R14 ;  /* 0x0000000e000d7213 */ /* 0x000fe40000000000 */
[----:B------:R-:W-:Y:S01]  /*4870*/  LOP3.LUT R17, R4, 0x174, RZ, 0xfc, !PT ;  /* 0x0000017404117812 */ /* 0x000fe200078efcff */
[----:B------:R-:W-:Y:S01]  /*4880*/  @!P5 IMAD.IADD R245, R245, 0x1, -R0 ;  /* 0x00000001f5f5d824 */ /* 0x000fe200078e0a00 */
[----:B------:R-:W-:Y:S01]  /*4890*/  ISETP.GE.AND P5, PT, R9, RZ, PT ;  /* 0x000000ff0900720c */ /* 0x000fe20003fa6270 */
        /* <DEDUP_REMOVED lines=8> */
[C---:B------:R-:W-:Y:S02]  /*4920*/  IMAD R44, R0.reuse, R9, R44 ;  /* 0x00000009002c7224 */ /* 0x040fe400078e022c */
[----:B------:R-:W-:Y:S01]  /*4930*/  @!P2 IMAD.MOV R247, RZ, RZ, -R247 ;  /* 0x000000fffff7a224 */ /* 0x000fe200078e0af7 */
[C---:B------:R-:W-:Y:S01]  /*4940*/  ISETP.GT.U32.AND P2, PT, R0.reuse, R8, PT ;  /* 0x000000080000720c */ /* 0x040fe20003f44070 */
[----:B------:R-:W-:Y:S01]  /*4950*/  @!P3 IMAD.IADD R249, R249, 0x1, -R0 ;  /* 0x00000001f9f9b824 */ /* 0x000fe200078e0a00 */
[----:B------:R-:W-:Y:S01]  /*4960*/  ISETP.GT.U32.AND P3, PT, R0, R44, PT ;  /* 0x0000002c0000720c */ /* 0x000fe20003f64070 */
[----:B------:R-:W-:Y:S01]  /*4970*/  IMAD.HI.U32 R5, R3, R13, RZ ;  /* 0x0000000d03057227 */ /* 0x000fe200078e00ff */
[----:B------:R-:W-:-:S03]  /*4980*/  IABS R16, R11 ;  /* 0x0000000b00107213 */ /* 0x000fc60000000000 */
[----:B------:R-:W-:Y:S02]  /*4990*/  IMAD.MOV R5, RZ, RZ, -R5 ;  /* 0x000000ffff057224 */ /* 0x000fe400078e0a05 */
[----:B------:R-:W-:Y:S01]  /*49a0*/  @!P6 IMAD.MOV R245, RZ, RZ, -R245 ;  /* 0x000000fffff5e224 */ /* 0x000fe200078e0af5 */
[C---:B------:R-:W-:Y:S01]  /*49b0*/  ISETP.GT.U32.AND P6, PT, R0.reuse, R251, PT ;  /* 0x000000fb0000720c */ /* 0x040fe20003fc4070 */
[----:B------:R-:W-:Y:S01]  /*49c0*/  IMAD R10, R0, R5, R13 ;  /* 0x00000005000a7224 */ /* 0x000fe200078e020d */
[----:B------:R-:W-:Y:S01]  /*49d0*/  LOP3.LUT R13, R4, 0x17c, RZ, 0xfc, !PT ;  /* 0x0000017c040d7812 */ /* 0x000fe200078efcff */
[--C-:B------:R-:W-:Y:S02]  /*49e0*/  @!P2 IMAD.IADD R8, R8, 0x1, -R0.reuse ;  /* 0x000000010808a824 */ /* 0x100fe400078e0a00 */
[----:B------:R-:W-:Y:S01]  /*49f0*/  @!P3 IMAD.IADD R44, R44, 0x1, -R0 ;  /* 0x000000012c2cb824 */ /* 0x000fe200078e0a00 */
[----:B------:R-:W-:Y:S01]  /*4a00*/  IABS R40, R13 ;  /* 0x0000000d00287213 */ /* 0x000fe20000000000 */
[----:B------:R-:W-:Y:S01]  /*4a10*/  IMAD.HI.U32 R5, R3, R16, RZ ;  /* 0x0000001003057227 */ /* 0x000fe200078e00ff */
[----:B------:R-:W-:-:S03]  /*4a20*/  ISETP.GT.U32.AND P3, PT, R0, R8, PT ;  /* 0x000000080000720c */ /* 0x000fc60003f64070 */
[----:B------:R-:W-:Y:S02]  /*4a30*/  IMAD.MOV R5, RZ, RZ, -R5 ;  /* 0x000000ffff057224 */ /* 0x000fe400078e0a05 */
[----:B------:R-:W-:Y:S01]  /*4a40*/  @!P6 IMAD.IADD R251, R251, 0x1, -R0 ;  /* 0x00000001fbfbe824 */ /* 0x000fe200078e0a00 */
[C---:B------:R-:W-:Y:S01]  /*4a50*/  ISETP.GT.U32.AND P6, PT, R0.reuse, R10, PT ;  /* 0x0000000a0000720c */ /* 0x040fe20003fc4070 */
[C---:B------:R-:W-:Y:S02]  /*4a60*/  IMAD R16, R0.reuse, R5, R16 ;  /* 0x0000000500107224 */ /* 0x040fe400078e0210 */
[----:B------:R-:W-:Y:S01]  /*4a70*/  IMAD.HI.U32 R5, R3, R40, RZ ;  /* 0x0000002803057227 */ /* 0x000fe200078e00ff */
[----:B------:R-:W-:-:S03]  /*4a80*/  ISETP.GT.U32.AND P2, PT, R0, R251, PT ;  /* 0x000000fb0000720c */ /* 0x000fc60003f44070 */
[----:B------:R-:W-:Y:S01]  /*4a90*/  @!P3 IMAD.IADD R8, R8, 0x1, -R0 ;  /* 0x000000010808b824 */ /* 0x000fe200078e0a00 */
[----:B------:R-:W-:Y:S01]  /*4aa0*/  ISETP.GT.U32.AND P3, PT, R0, R16, PT ;  /* 0x000000100000720c */ /* 0x000fe20003f64070 */
[----:B------:R-:W-:Y:S02]  /*4ab0*/  IMAD.MOV R5, RZ, RZ, -R5 ;  /* 0x000000ffff057224 */ /* 0x000fe400078e0a05 */
[----:B------:R-:W-:-:S04]  /*4ac0*/  IMAD.HI.U32 R9, R3, R42, RZ ;  /* 0x0000002a03097227 */ /* 0x000fc800078e00ff */
[----:B------:R-:W-:Y:S02]  /*4ad0*/  IMAD R40, R0, R5, R40 ;  /* 0x0000000500287224 */ /* 0x000fe400078e0228 */
[----:B------:R-:W-:-:S04]  /*4ae0*/  IMAD.HI.U32 R5, R3, R18, RZ ;  /* 0x0000001203057227 */ /* 0x000fc800078e00ff */
[--C-:B------:R-:W-:Y:S01]  /*4af0*/  @!P3 IMAD.IADD R16, R16, 0x1, -R0.reuse ;  /* 0x000000011010b824 */ /* 0x100fe200078e0a00 */
[----:B------:R-:W-:Y:S01]  /*4b00*/  ISETP.GE.AND P3, PT, R11, RZ, PT ;  /* 0x000000ff0b00720c */ /* 0x000fe20003f66270 */
[----:B------:R-:W-:Y:S01]  /*4b10*/  IMAD.MOV R5, RZ, RZ, -R5 ;  /* 0x000000ffff057224 */ /* 0x000fe200078e0a05 */
[----:B------:R-:W-:Y:S01]  /*4b20*/  LOP3.LUT R11, R4, 0x194, RZ, 0xfc, !PT ;  /* 0x00000194040b7812 */ /* 0x000fe200078efcff */
[----:B------:R-:W-:Y:S02]  /*4b30*/  @!P6 IMAD.IADD R10, R10, 0x1, -R0 ;  /* 0x000000010a0ae824 */ /* 0x000fe400078e0a00 */
[----:B------:R-:W-:Y:S01]  /*4b40*/  @!P4 IMAD.MOV R8, RZ, RZ, -R8 ;  /* 0x000000ffff08c224 */ /* 0x000fe200078e0a08 */
[C---:B------:R-:W-:Y:S01]  /*4b50*/  ISETP.GT.U32.AND P4, PT, R0.reuse, R16, PT ;  /* 0x000000100000720c */ /* 0x040fe20003f84070 */
[----:B------:R-:W-:Y:S01]  /*4b60*/  IMAD.MOV R9, RZ, RZ, -R9 ;  /* 0x000000ffff097224 */ /* 0x000fe200078e0a09 */
[C---:B------:R-:W-:Y:S01]  /*4b70*/  ISETP.GT.U32.AND P6, PT, R0.reuse, R10, PT ;  /* 0x0000000a0000720c */ /* 0x040fe20003fc4070 */
[----:B------:R-:W-:Y:S01]  /*4b80*/  IMAD R18, R0, R5, R18 ;  /* 0x0000000500127224 */ /* 0x000fe200078e0212 */
[----:B------:R-:W-:Y:S01]  /*4b90*/  IABS R163, R11 ;  /* 0x0000000b00a37213 */ /* 0x000fe20000000000 */
[----:B------:R-:W-:-:S04]  /*4ba0*/  IMAD.HI.U32 R5, R3, R38, RZ ;  /* 0x0000002603057227 */ /* 0x000fc800078e00ff */
[C---:B------:R-:W-:Y:S02]  /*4bb0*/  IMAD R42, R0.reuse, R9, R42 ;  /* 0x00000009002a7224 */ /* 0x040fe400078e022a */
[----:B------:R-:W-:Y:S02]  /*4bc0*/  IMAD.MOV R9, RZ, RZ, -R5 ;  /* 0x000000ffff097224 */ /* 0x000fe400078e0a05 */
[----:B------:R-:W-:Y:S01]  /*4bd0*/  @!P1 IMAD.MOV R249, RZ, RZ, -R249 ;  /* 0x000000fffff99224 */ /* 0x000fe200078e0af9 */
[C---:B------:R-:W-:Y:S01]  /*4be0*/  ISETP.GT.U32.AND P1, PT, R0.reuse, R44, PT ;  /* 0x0000002c0000720c */ /* 0x040fe20003f24070 */
[----:B------:R-:W-:Y:S01]  /*4bf0*/  IMAD R38, R0, R9, R38 ;  /* 0x0000000900267224 */ /* 0x000fe200078e0226 */
[----:B------:R-:W-:Y:S01]  /*4c00*/  LOP3.LUT R9, R4, 0x190, RZ, 0xfc, !PT ;  /* 0x0000019004097812 */ /* 0x000fe200078efcff */
[--C-:B------:R-:W-:Y:S01]  /*4c10*/  @!P2 IMAD.IADD R251, R251, 0x1, -R0.reuse ;  /* 0x00000001fbfba824 */ /* 0x100fe200078e0a00 */
[----:B------:R-:W-:Y:S01]  /*4c20*/  ISETP.GT.U32.AND P2, PT, R0, R42, PT ;  /* 0x0000002a0000720c */ /* 0x000fe20003f44070 */
[--C-:B------:R-:W-:Y:S01]  /*4c30*/  @!P4 IMAD.IADD R16, R16, 0x1, -R0.reuse ;  /* 0x000000011010c824 */ /* 0x100fe200078e0a00 */
[----:B------:R-:W-:Y:S01]  /*4c40*/  ISETP.GT.U32.AND P4, PT, R0, R38, PT ;  /* 0x000000260000720c */ /* 0x000fe20003f84070 */
[----:B------:R-:W-:Y:S01]  /*4c50*/  @!P6 IMAD.IADD R10, R10, 0x1, -R0 ;  /* 0x000000010a0ae824 */ /* 0x000fe200078e0a00 */
[----:B------:R-:W-:Y:S01]  /*4c60*/  ISETP.GT.U32.AND P6, PT, R0, R40, PT ;  /* 0x000000280000720c */ /* 0x000fe20003fc4070 */
[----:B------:R-:W-:Y:S01]  /*4c70*/  @!P0 IMAD.MOV R251, RZ, RZ, -R251 ;  /* 0x000000fffffb8224 */ /* 0x000fe200078e0afb */
[----:B------:R-:W-:Y:S01]  /*4c80*/  IABS R35, R9 ;  /* 0x0000000900237213 */ /* 0x000fe20000000000 */
[----:B------:R-:W-:-:S02]  /*4c90*/  @!P3 IMAD.MOV R16, RZ, RZ, -R16 ;  /* 0x000000ffff10b224 */ /* 0x000fc400078e0a10 */
[--C-:B------:R-:W-:Y:S01]  /*4ca0*/  @!P1 IMAD.IADD R44, R44, 0x1, -R0.reuse ;  /* 0x000000012c2c9824 */ /* 0x100fe200078e0a00 */
[----:B------:R-:W-:Y:S02]  /*4cb0*/  ISETP.GE.AND P1, PT, R14, RZ, PT ;  /* 0x000000ff0e00720c */ /* 0x000fe40003f26270 */
[----:B------:R-:W-:Y:S01]  /*4cc0*/  LOP3.LUT R14, R4, 0x188, RZ, 0xfc, !PT ;  /* 0x00000188040e7812 */ /* 0x000fe200078efcff */
[--C-:B------:R-:W-:Y:S01]  /*4cd0*/  @!P2 IMAD.IADD R42, R42, 0x1, -R0.reuse ;  /* 0x000000012a2aa824 */ /* 0x100fe200078e0a00 */
[----:B------:R-:W-:Y:S01]  /*4ce0*/  ISETP.GE.AND P2, PT, R17, RZ, PT ;  /* 0x000000ff1100720c */ /* 0x000fe20003f46270 */
[--C-:B------:R-:W-:Y:S01]  /*4cf0*/  @!P4 IMAD.IADD R38, R38, 0x1, -R0.reuse ;  /* 0x000000012626c824 */ /* 0x100fe200078e0a00 */
[----:B------:R-:W-:Y:S01]  /*4d00*/  IABS R37, R14 ;  /* 0x0000000e00257213 */ /* 0x000fe20000000000 */
[----:B------:R-:W-:Y:S01]  /*4d10*/  @!P6 IMAD.IADD R40, R40, 0x1, -R0 ;  /* 0x000000012828e824 */ /* 0x000fe200078e0a00 */
[C---:B------:R-:W-:Y:S01]  /*4d20*/  ISETP.GT.U32.AND P0, PT, R0.reuse, R42, PT ;  /* 0x0000002a0000720c */ /* 0x040fe20003f04070 */
[----:B------:R-:W-:Y:S01]  /*4d30*/  @!P5 IMAD.MOV R44, RZ, RZ, -R44 ;  /* 0x000000ffff2cd224 */ /* 0x000fe200078e0a2c */
[C---:B------:R-:W-:Y:S01]  /*4d40*/  ISETP.GT.U32.AND P5, PT, R0.reuse, R18, PT ;  /* 0x000000120000720c */ /* 0x040fe20003fa4070 */
[----:B------:R-:W-:Y:S01]  /*4d50*/  IMAD.HI.U32 R5, R3, R37, RZ ;  /* 0x0000002503057227 */ /* 0x000fe200078e00ff */
[----:B------:R-:W-:-:S02]  /*4d60*/  ISETP.GT.U32.AND P3, PT, R0, R38, PT ;  /* 0x000000260000720c */ /* 0x000fc40003f64070 */
[----:B------:R-:W-:Y:S01]  /*4d70*/  ISETP.GT.U32.AND P6, PT, R0, R40, PT ;  /* 0x000000280000720c */ /* 0x000fe20003fc4070 */
[----:B------:R-:W-:Y:S01]  /*4d80*/  IMAD.MOV R5, RZ, RZ, -R5 ;  /* 0x000000ffff057224 */ /* 0x000fe200078e0a05 */
[----:B------:R-:W-:Y:S01]  /*4d90*/  LOP3.LUT R17, R4, 0x1a4, RZ, 0xfc, !PT ;  /* 0x000001a404117812 */ /* 0x000fe200078efcff */
[----:B------:R-:W-:Y:S01]  /*4da0*/  @!P1 IMAD.MOV R10, RZ, RZ, -R10 ;  /* 0x000000ffff0a9224 */ /* 0x000fe200078e0a0a */
[----:B------:R-:W-:Y:S01]  /*4db0*/  ISETP.GE.AND P1, PT, R13, RZ, PT ;  /* 0x000000ff0d00720c */ /* 0x000fe20003f26270 */
[----:B------:R-:W-:Y:S01]  /*4dc0*/  IMAD R37, R0, R5, R37 ;  /* 0x0000000500257224 */ /* 0x000fe200078e0225 */
[----:B------:R-:W-:Y:S01]  /*4dd0*/  LOP3.LUT R5, R4, 0x18c, RZ, 0xfc, !PT ;  /* 0x0000018c04057812 */ /* 0x000fe200078efcff */
[--C-:B------:R-:W-:Y:S01]  /*4de0*/  @!P0 IMAD.IADD R42, R42, 0x1, -R0.reuse ;  /* 0x000000012a2a8824 */ /* 0x100fe200078e0a00 */
[----:B------:R-:W-:Y:S01]  /*4df0*/  ISETP.GE.AND P0, PT, R19, RZ, PT ;  /* 0x000000ff1300720c */ /* 0x000fe20003f06270 */
[--C-:B------:R-:W-:Y:S01]  /*4e00*/  @!P5 IMAD.IADD R18, R18, 0x1, -R0.reuse ;  /* 0x000000011212d824 */ /* 0x100fe200078e0a00 */
[----:B------:R-:W-:Y:S01]  /*4e10*/  IABS R165, R5 ;  /* 0x0000000500a57213 */ /* 0x000fe20000000000 */
[--C-:B------:R-:W-:Y:S01]  /*4e20*/  @!P3 IMAD.IADD R38, R38, 0x1, -R0.reuse ;  /* 0x000000012626b824 */ /* 0x100fe200078e0a00 */
[----:B------:R-:W-:Y:S01]  /*4e30*/  ISETP.GT.U32.AND P3, PT, R0, R37, PT ;  /* 0x000000250000720c */ /* 0x000fe20003f64070 */
[----:B------:R-:W-:Y:S01]  /*4e40*/  @!P6 IMAD.IADD R40, R40, 0x1, -R0 ;  /* 0x000000012828e824 */ /* 0x000fe200078e0a00 */
[----:B------:R-:W-:Y:S01]  /*4e50*/  ISETP.GE.AND P6, PT, R20, RZ, PT ;  /* 0x000000ff1400720c */ /* 0x000fe20003fc6270 */
[----:B------:R-:W-:Y:S01]  /*4e60*/  @!P2 IMAD.MOV R42, RZ, RZ, -R42 ;  /* 0x000000ffff2aa224 */ /* 0x000fe200078e0a2a */
[----:B------:R-:W-:Y:S01]  /*4e70*/  ISETP.GT.U32.AND P2, PT, R0, R18, PT ;  /* 0x000000120000720c */ /* 0x000fe20003f44070 */
[----:B------:R-:W-:Y:S01]  /*4e80*/  @!P1 IMAD.MOV R40, RZ, RZ, -R40 ;  /* 0x000000ffff289224 */ /* 0x000fe200078e0a28 */
[----:B------:R-:W-:Y:S01]  /*4e90*/  ISETP.GE.AND P4, PT, R5, RZ, PT ;  /* 0x000000ff0500720c */ /* 0x000fe20003f86270 */
[----:B------:R-:W-:Y:S01]  /*4ea0*/  IMAD.HI.U32 R5, R3, R165, RZ ;  /* 0x000000a503057227 */ /* 0x000fe200078e00ff */
[----:B------:R-:W-:-:S02]  /*4eb0*/  ISETP.GE.AND P1, PT, R9, RZ, PT ;  /* 0x000000ff0900720c */ /* 0x000fc40003f26270 */
[----:B------:R-:W-:Y:S01]  /*4ec0*/  LOP3.LUT R13, R4, 0x198, RZ, 0xfc, !PT ;  /* 0x00000198040d7812 */ /* 0x000fe200078efcff */
[----:B------:R-:W-:Y:S01]  /*4ed0*/  IMAD.HI.U32 R9, R3, R35, RZ ;  /* 0x0000002303097227 */ /* 0x000fe200078e00ff */
[----:B------:R-:W-:Y:S02]  /*4ee0*/  ISETP.GE.AND P5, PT, R14, RZ, PT ;  /* 0x000000ff0e00720c */ /* 0x000fe40003fa6270 */
[----:B------:R-:W-:Y:S01]  /*4ef0*/  IABS R33, R13 ;  /* 0x0000000d00217213 */ /* 0x000fe20000000000 */
[----:B------:R-:W-:Y:S01]  /*4f00*/  IMAD.MOV R5, RZ, RZ, -R5 ;  /* 0x000000ffff057224 */ /* 0x000fe200078e0a05 */
[C---:B------:R-:W-:Y:S01]  /*4f10*/  LOP3.LUT R14, R4.reuse, 0x19c, RZ, 0xfc, !PT ;  /* 0x0000019c040e7812 */ /* 0x040fe200078efcff */
[----:B------:R-:W-:Y:S01]  /*4f20*/  IMAD.MOV R9, RZ, RZ, -R9 ;  /* 0x000000ffff097224 */ /* 0x000fe200078e0a09 */
[----:B------:R-:W-:Y:S01]  /*4f30*/  LOP3.LUT R19, R4, 0x1a8, RZ, 0xfc, !PT ;  /* 0x000001a804137812 */ /* 0x000fe200078efcff */
[--C-:B------:R-:W-:Y:S01]  /*4f40*/  @!P3 IMAD.IADD R37, R37, 0x1, -R0.reuse ;  /* 0x000000012525b824 */ /* 0x100fe200078e0a00 */
[----:B------:R-:W-:Y:S01]  /*4f50*/  IABS R161, R14 ;  /* 0x0000000e00a17213 */ /* 0x000fe20000000000 */
[----:B------:R-:W-:Y:S01]  /*4f60*/  @!P2 IMAD.IADD R18, R18, 0x1, -R0 ;  /* 0x000000011212a824 */ /* 0x000fe200078e0a00 */
[----:B------:R-:W-:Y:S01]  /*4f70*/  ISETP.GE.AND P2, PT, R11, RZ, PT ;  /* 0x000000ff0b00720c */ /* 0x000fe20003f46270 */
[C---:B------:R-:W-:Y:S01]  /*4f80*/  IMAD R165, R0.reuse, R5, R165 ;  /* 0x0000000500a57224 */ /* 0x040fe200078e02a5 */
[C---:B------:R-:W-:Y:S01]  /*4f90*/  ISETP.GT.U32.AND P3, PT, R0.reuse, R37, PT ;  /* 0x000000250000720c */ /* 0x040fe20003f64070 */
[C---:B------:R-:W-:Y:S01]  /*4fa0*/  IMAD R35, R0.reuse, R9, R35 ;  /* 0x0000000900237224 */ /* 0x040fe200078e0223 */
[----:B------:R-:W-:Y:S01]  /*4fb0*/  IABS R159, R17 ;  /* 0x00000011009f7213 */ /* 0x000fe20000000000 */
[----:B------:R-:W-:Y:S01]  /*4fc0*/  @!P0 IMAD.MOV R18, RZ, RZ, -R18 ;  /* 0x000000ffff128224 */ /* 0x000fe200078e0a12 */
[C---:B------:R-:W-:Y:S01]  /*4fd0*/  ISETP.GT.U32.AND P0, PT, R0.reuse, R165, PT ;  /* 0x000000a50000720c */ /* 0x040fe20003f04070 */
[----:B------:R-:W-:Y:S01]  /*4fe0*/  @!P6 IMAD.MOV R38, RZ, RZ, -R38 ;  /* 0x000000ffff26e224 */ /* 0x000fe200078e0a26 */
[----:B------:R-:W-:Y:S01]  /*4ff0*/  ISETP.GT.U32.AND P6, PT, R0, R35, PT ;  /* 0x000000230000720c */ /* 0x000fe20003fc4070 */
[----:B------:R-:W-:Y:S01]  /*5000*/  IMAD.HI.U32 R11, R3, R163, RZ ;  /* 0x000000a3030b7227 */ /* 0x000fe200078e00ff */
[----:B------:R-:W-:-:S02]  /*5010*/  IABS R29, R19 ;  /* 0x00000013001d7213 */ /* 0x000fc40000000000 */
[----:B------:R-:W-:Y:S01]  /*5020*/  LOP3.LUT R20, R4, 0x1c4, RZ, 0xfc, !PT ;  /* 0x000001c404147812 */ /* 0x000fe200078efcff */
[----:B------:R-:W-:-:S03]  /*5030*/  IMAD.HI.U32 R5, R3, R33, RZ ;  /* 0x0000002103057227 */ /* 0x000fc600078e00ff */
[----:B------:R-:W-:Y:S01]  /*5040*/  IABS R151, R20 ;  /* 0x0000001400977213 */ /* 0x000fe20000000000 */
[----:B------:R-:W-:Y:S02]  /*5050*/  IMAD.MOV R11, RZ, RZ, -R11 ;  /* 0x000000ffff0b7224 */ /* 0x000fe400078e0a0b */
[----:B------:R-:W-:Y:S02]  /*5060*/  IMAD.MOV R5, RZ, RZ, -R5 ;  /* 0x000000ffff057224 */ /* 0x000fe400078e0a05 */
[----:B------:R-:W-:Y:S01]  /*5070*/  IMAD R163, R0, R11, R163 ;  /* 0x0000000b00a37224 */ /* 0x000fe200078e02a3 */
[----:B------:R-:W-:Y:S01]  /*5080*/  LOP3.LUT R11, R4, 0x1a0, RZ, 0xfc, !PT ;  /* 0x000001a0040b7812 */ /* 0x000fe200078efcff */
[C---:B------:R-:W-:Y:S02]  /*5090*/  IMAD R33, R0.reuse, R5, R33 ;  /* 0x0000000500217224 */ /* 0x040fe400078e0221 */
[--C-:B------:R-:W-:Y:S01]  /*50a0*/  @!P3 IMAD.IADD R37, R37, 0x1, -R0.reuse ;  /* 0x000000012525b824 */ /* 0x100fe200078e0a00 */
[----:B------:R-:W-:Y:S01]  /*50b0*/  IABS R31, R11 ;  /* 0x0000000b001f7213 */ /* 0x000fe20000000000 */
[--C-:B------:R-:W-:Y:S01]  /*50c0*/  @!P0 IMAD.IADD R165, R165, 0x1, -R0.reuse ;  /* 0x00000001a5a58824 */ /* 0x100fe200078e0a00 */
[----:B------:R-:W-:Y:S01]  /*50d0*/  ISETP.GT.U32.AND P3, PT, R0, R163, PT ;  /* 0x000000a30000720c */ /* 0x000fe20003f64070 */
[----:B------:R-:W-:-:S02]  /*50e0*/  @!P6 IMAD.IADD R35, R35, 0x1, -R0 ;  /* 0x000000012323e824 */ /* 0x000fc400078e0a00 */
[----:B------:R-:W-:Y:S01]  /*50f0*/  @!P5 IMAD.MOV R37, RZ, RZ, -R37 ;  /* 0x000000ffff25d224 */ /* 0x000fe200078e0a25 */
[C---:B------:R-:W-:Y:S01]  /*5100*/  ISETP.GT.U32.AND P5, PT, R0.reuse, R33, PT ;  /* 0x000000210000720c */ /* 0x040fe20003fa4070 */
[C---:B------:R-:W-:Y:S01]  /*5110*/  IMAD.HI.U32 R9, R3.reuse, R161, RZ ;  /* 0x000000a103097227 */ /* 0x040fe200078e00ff */
[C---:B------:R-:W-:Y:S02]  /*5120*/  ISETP.GT.U32.AND P0, PT, R0.reuse, R165, PT ;  /* 0x000000a50000720c */ /* 0x040fe40003f04070 */
[----:B------:R-:W-:Y:S01]  /*5130*/  ISETP.GT.U32.AND P6, PT, R0, R35, PT ;  /* 0x000000230000720c */ /* 0x000fe20003fc4070 */
[----:B------:R-:W-:-:S04]  /*5140*/  IMAD.HI.U32 R5, R3, R31, RZ ;  /* 0x0000001f03057227 */ /* 0x000fc800078e00ff */
[----:B------:R-:W-:Y:S02]  /*5150*/  IMAD.MOV R9, RZ, RZ, -R9 ;  /* 0x000000ffff097224 */ /* 0x000fe400078e0a09 */
[----:B------:R-:W-:Y:S02]  /*5160*/  IMAD.MOV R5, RZ, RZ, -R5 ;  /* 0x000000ffff057224 */ /* 0x000fe400078e0a05 */
[C---:B------:R-:W-:Y:S02]  /*5170*/  IMAD R161, R0.reuse, R9, R161 ;  /* 0x0000000900a17224 */ /* 0x040fe400078e02a1 */
[C---:B------:R-:W-:Y:S02]  /*5180*/  IMAD R31, R0.reuse, R5, R31 ;  /* 0x00000005001f7224 */ /* 0x040fe400078e021f */
[--C-:B------:R-:W-:Y:S02]  /*5190*/  @!P5 IMAD.IADD R33, R33, 0x1, -R0.reuse ;  /* 0x000000012121d824 */ /* 0x100fe400078e0a00 */
[--C-:B------:R-:W-:Y:S01]  /*51a0*/  @!P0 IMAD.IADD R165, R165, 0x1, -R0.reuse ;  /* 0x00000001a5a58824 */ /* 0x100fe200078e0a00 */
[C---:B------:R-:W-:Y:S01]  /*51b0*/  ISETP.GT.U32.AND P0, PT, R0.reuse, R161, PT ;  /* 0x000000a10000720c */ /* 0x040fe20003f04070 */
[----:B------:R-:W-:Y:S01]  /*51c0*/  @!P6 IMAD.IADD R35, R35, 0x1, -R0 ;  /* 0x000000012323e824 */ /* 0x000fe200078e0a00 */
[C---:B------:R-:W-:Y:S01]  /*51d0*/  ISETP.GT.U32.AND P6, PT, R0.reuse, R31, PT ;  /* 0x0000001f0000720c */ /* 0x040fe20003fc4070 */
[----:B------:R-:W-:Y:S01]  /*51e0*/  IMAD.HI.U32 R5, R3, R159, RZ ;  /* 0x0000009f03057227 */ /* 0x000fe200078e00ff */
[----:B------:R-:W-:-:S03]  /*51f0*/  ISETP.GT.U32.AND P5, PT, R0, R33, PT ;  /* 0x000000210000720c */ /* 0x000fc60003fa4070 */
[--C-:B------:R-:W-:Y:S02]  /*5200*/  @!P3 IMAD.IADD R163, R163, 0x1, -R0.reuse ;  /* 0x00000001a3a3b824 */ /* 0x100fe400078e0a00 */
[----:B------:R-:W-:Y:S01]  /*5210*/  @!P4 IMAD.MOV R165, RZ, RZ, -R165 ;  /* 0x000000ffffa5c224 */ /* 0x000fe200078e0aa5 */
[----:B------:R-:W-:Y:S01]  /*5220*/  ISETP.GE.AND P4, PT, R13, RZ, PT ;  /* 0x000000ff0d00720c */ /* 0x000fe20003f86270 */
[----:B------:R-:W-:Y:S01]  /*5230*/  IMAD.HI.U32 R9, R3, R29, RZ ;  /* 0x0000001d03097227 */ /* 0x000fe200078e00ff */
[----:B------:R-:W-:Y:S02]  /*5240*/  ISETP.GT.U32.AND P3, PT, R0, R163, PT ;  /* 0x000000a30000720c */ /* 0x000fe40003f64070 */
[----:B------:R-:W-:Y:S01]  /*5250*/  LOP3.LUT R13, R4, 0x1c0, RZ, 0xfc, !PT ;  /* 0x000001c0040d7812 */ /* 0x000fe200078efcff */
[----:B------:R-:W-:Y:S02]  /*5260*/  IMAD.MOV R5, RZ, RZ, -R5 ;  /* 0x000000ffff057224 */ /* 0x000fe400078e0a05 */
[----:B------:R-:W-:Y:S01]  /*5270*/  IMAD.MOV R9, RZ, RZ, -R9 ;  /* 0x000000ffff097224 */ /* 0x000fe200078e0a09 */
[----:B------:R-:W-:Y:S01]  /*5280*/  IABS R23, R13 ;  /* 0x0000000d00177213 */ /* 0x000fe20000000000 */
[----:B------:R-:W-:Y:S01]  /*5290*/  IMAD R159, R0, R5, R159 ;  /* 0x00000005009f7224 */ /* 0x000fe200078e029f */
[----:B------:R-:W-:Y:S01]  /*52a0*/  LOP3.LUT R5, R4, 0x1ac, RZ, 0xfc, !PT ;  /* 0x000001ac04057812 */ /* 0x000fe200078efcff */
[--C-:B------:R-:W-:Y:S01]  /*52b0*/  @!P0 IMAD.IADD R161, R161, 0x1, -R0.reuse ;  /* 0x00000001a1a18824 */ /* 0x100fe200078e0a00 */
[----:B------:R-:W-:Y:S01]  /*52c0*/  ISETP.GE.AND P0, PT, R11, RZ, PT ;  /* 0x000000ff0b00720c */ /* 0x000fe20003f06270 */
[C---:B------:R-:W-:Y:S01]  /*52d0*/  IMAD R29, R0.reuse, R9, R29 ;  /* 0x00000009001d7224 */ /* 0x040fe200078e021d */
[----:B------:R-:W-:Y:S01]  /*52e0*/  IABS R155, R5 ;  /* 0x00000005009b7213 */ /* 0x000fe20000000000 */
[--C-:B------:R-:W-:Y:S01]  /*52f0*/  @!P6 IMAD.IADD R31, R31, 0x1, -R0.reuse ;  /* 0x000000011f1fe824 */ /* 0x100fe200078e0a00 */
[C---:B------:R-:W-:Y:S01]  /*5300*/  ISETP.GT.U32.AND P6, PT, R0.reuse, R161, PT ;  /* 0x000000a10000720c */ /* 0x040fe20003fc4070 */
[--C-:B------:R-:W-:Y:S01]  /*5310*/  @!P5 IMAD.IADD R33, R33, 0x1, -R0.reuse ;  /* 0x000000012121d824 */ /* 0x100fe200078e0a00 */
[C---:B------:R-:W-:Y:S01]  /*5320*/  ISETP.GT.U32.AND P5, PT, R0.reuse, R159, PT ;  /* 0x0000009f0000720c */ /* 0x040fe20003fa4070 */
[----:B------:R-:W-:Y:S01]  /*5330*/  @!P1 IMAD.MOV R35, RZ, RZ, -R35 ;  /* 0x000000ffff239224 */ /* 0x000fe200078e0a23 */
[C---:B------:R-:W-:Y:S01]  /*5340*/  ISETP.GT.U32.AND P1, PT, R0.reuse, R31, PT ;  /* 0x0000001f0000720c */ /* 0x040fe20003f24070 */
[----:B------:R-:W-:Y:S01]  /*5350*/  @!P4 IMAD.MOV R33, RZ, RZ, -R33 ;  /* 0x000000ffff21c224 */ /* 0x000fe200078e0a21 */
[----:B------:R-:W-:Y:S01]  /*5360*/  ISETP.GT.U32.AND P4, PT, R0, R29, PT ;  /* 0x0000001d0000720c */ /* 0x000fe20003f84070 */
[----:B------:R-:W-:Y:S01]  /*5370*/  @!P3 IMAD.IADD R163, R163, 0x1, -R0 ;  /* 0x00000001a3a3b824 */ /* 0x000fe200078e0a00 */
[----:B------:R-:W-:-:S02]  /*5380*/  ISETP.GE.AND P3, PT, R14, RZ, PT ;  /* 0x000000ff0e00720c */ /* 0x000fc40003f66270 */
[----:B------:R-:W-:Y:S01]  /*5390*/  LOP3.LUT R11, R4, 0x1b0, RZ, 0xfc, !PT ;  /* 0x000001b0040b7812 */ /* 0x000fe200078efcff */
[----:B------:R-:W-:Y:S01]  /*53a0*/  @!P2 IMAD.MOV R163, RZ, RZ, -R163 ;  /* 0x000000ffffa3a224 */ /* 0x000fe200078e0aa3 */
[----:B------:R-:W-:Y:S01]  /*53b0*/  ISETP.GE.AND P2, PT, R17, RZ, PT ;  /* 0x000000ff1100720c */ /* 0x000fe20003f46270 */
[--C-:B------:R-:W-:Y:S01]  /*53c0*/  @!P6 IMAD.IADD R161, R161, 0x1, -R0.reuse ;  /* 0x00000001a1a1e824 */ /* 0x100fe200078e0a00 */
[----:B------:R-:W-:Y:S01]  /*53d0*/  IABS R27, R11 ;  /* 0x0000000b001b7213 */ /* 0x000fe20000000000 */
[--C-:B------:R-:W-:Y:S01]  /*53e0*/  @!P5 IMAD.IADD R159, R159, 0x1, -R0.reuse ;  /* 0x000000019f9fd824 */ /* 0x100fe200078e0a00 */
[----:B------:R-:W-:Y:S01]  /*53f0*/  ISETP.GE.AND P6, PT, R19, RZ, PT ;  /* 0x000000ff1300720c */ /* 0x000fe20003fc6270 */
[--C-:B------:R-:W-:Y:S01]  /*5400*/  @!P1 IMAD.IADD R31, R31, 0x1, -R0.reuse ;  /* 0x000000011f1f9824 */ /* 0x100fe200078e0a00 */
[----:B------:R-:W-:Y:S01]  /*5410*/  ISETP.GE.AND P1, PT, R5, RZ, PT ;  /* 0x000000ff0500720c */ /* 0x000fe20003f26270 */
[----:B------:R-:W-:Y:S01]  /*5420*/  @!P4 IMAD.IADD R29, R29, 0x1, -R0 ;  /* 0x000000011d1dc824 */ /* 0x000fe200078e0a00 */
[----:B------:R-:W-:Y:S01]  /*5430*/  ISETP.GT.U32.AND P4, PT, R0, R159, PT ;  /* 0x0000009f0000720c */ /* 0x000fe20003f84070 */
[----:B------:R-:W-:Y:S01]  /*5440*/  IMAD.HI.U32 R5, R3, R155, RZ ;  /* 0x0000009b03057227 */ /* 0x000fe200078e00ff */
[----:B------:R-:W-:-:S02]  /*5450*/  ISETP.GE.AND P5, PT, R11, RZ, PT ;  /* 0x000000ff0b00720c */ /* 0x000fc40003fa6270 */
[----:B------:R-:W-:Y:S01]  /*5460*/  LOP3.LUT R11, R4, 0x1bc, RZ, 0xfc, !PT ;  /* 0x000001bc040b7812 */ /* 0x000fe200078efcff */
[----:B------:R-:W-:Y:S01]  /*5470*/  @!P3 IMAD.MOV R161, RZ, RZ, -R161 ;  /* 0x000000ffffa1b224 */ /* 0x000fe200078e0aa1 */
[C---:B------:R-:W-:Y:S01]  /*5480*/  ISETP.GT.U32.AND P3, PT, R0.reuse, R29, PT ;  /* 0x0000001d0000720c */ /* 0x040fe20003f64070 */
[----:B------:R-:W-:Y:S01]  /*5490*/  IMAD.MOV R5, RZ, RZ, -R5 ;  /* 0x000000ffff057224 */ /* 0x000fe200078e0a05 */
[----:B------:R-:W-:Y:S01]  /*54a0*/  IABS R153, R11 ;  /* 0x0000000b00997213 */ /* 0x000fe20000000000 */
[----:B------:R-:W-:Y:S01]  /*54b0*/  IMAD.HI.U32 R9, R3, R27, RZ ;  /* 0x0000001b03097227 */ /* 0x000fe200078e00ff */
[----:B------:R-:W-:Y:S02]  /*54c0*/  IABS R19, R28 ;  /* 0x0000001c00137213 */ /* 0x000fe40000000000 */
[----:B------:R-:W-:Y:S01]  /*54d0*/  IABS R17, R32 ;  /* 0x0000002000117213 */ /* 0x000fe20000000000 */
[----:B------:R-:W-:Y:S01]  /*54e0*/  IMAD R155, R0, R5, R155 ;  /* 0x00000005009b7224 */ /* 0x000fe200078e029b */
[----:B------:R-:W-:Y:S01]  /*54f0*/  LOP3.LUT R5, R4, 0x1b4, RZ, 0xfc, !PT ;  /* 0x000001b404057812 */ /* 0x000fe200078efcff */
[----:B------:R-:W-:Y:S01]  /*5500*/  IMAD.MOV R9, RZ, RZ, -R9 ;  /* 0x000000ffff097224 */ /* 0x000fe200078e0a09 */
[----:B------:R-:W-:Y:S01]  /*5510*/  IABS R14, R36 ;  /* 0x00000024000e7213 */ /* 0x000fe20000000000 */
[--C-:B------:R-:W-:Y:S01]  /*5520*/  @!P4 IMAD.IADD R159, R159, 0x1, -R0.reuse ;  /* 0x000000019f9fc824 */ /* 0x100fe200078e0a00 */
[C---:B------:R-:W-:Y:S01]  /*5530*/  ISETP.GT.U32.AND P4, PT, R0.reuse, R155, PT ;  /* 0x0000009b0000720c */ /* 0x040fe20003f84070 */
[----:B------:R-:W-:Y:S01]  /*5540*/  IMAD R27, R0, R9, R27 ;  /* 0x00000009001b7224 */ /* 0x000fe200078e021b */
[----:B------:R-:W-:Y:S01]  /*5550*/  IABS R157, R5 ;  /* 0x00000005009d7213 */ /* 0x000fe20000000000 */
[----:B------:R-:W-:Y:S01]  /*5560*/  @!P3 IMAD.IADD R29, R29, 0x1, -R0 ;  /* 0x000000011d1db824 */ /* 0x000fe200078e0a00 */
[----:B------:R-:W-:Y:S01]  /*5570*/  LOP3.LUT R9, R4, 0x1b8, RZ, 0xfc, !PT ;  /* 0x000001b804097812 */ /* 0x000fe200078efcff */
[----:B------:R-:W-:Y:S01]  /*5580*/  @!P0 IMAD.MOV R31, RZ, RZ, -R31 ;  /* 0x000000ffff1f8224 */ /* 0x000fe200078e0a1f */
[----:B------:R-:W-:Y:S01]  /*5590*/  ISETP.GE.AND P0, PT, R5, RZ, PT ;  /* 0x000000ff0500720c */ /* 0x000fe20003f06270 */
[----:B------:R-:W-:Y:S01]  /*55a0*/  @!P6 IMAD.MOV R29, RZ, RZ, -R29 ;  /* 0x000000ffff1de224 */ /* 0x000fe200078e0a1d */
[----:B------:R-:W-:Y:S01]  /*55b0*/  ISETP.GT.U32.AND P6, PT, R0, R27, PT ;  /* 0x0000001b0000720c */ /* 0x000fe20003fc4070 */
[----:B------:R-:W-:Y:S01]  /*55c0*/  IMAD.HI.U32 R5, R3, R157, RZ ;  /* 0x0000009d03057227 */ /* 0x000fe200078e00ff */
[----:B------:R-:W-:-:S02]  /*55d0*/  IABS R25, R9 ;  /* 0x0000000900197213 */ /* 0x000fc40000000000 */
[----:B------:R-:W-:Y:S01]  /*55e0*/  ISETP.GE.AND P3, PT, R9, RZ, PT ;  /* 0x000000ff0900720c */ /* 0x000fe20003f66270 */
[----:B------:R-:W-:Y:S02]  /*55f0*/  @!P4 IMAD.IADD R155, R155, 0x1, -R0 ;  /* 0x000000019b9bc824 */ /* 0x000fe400078e0a00 */
[----:B------:R-:W-:Y:S02]  /*5600*/  IMAD.MOV R5, RZ, RZ, -R5 ;  /* 0x000000ffff057224 */ /* 0x000fe400078e0a05 */
[----:B------:R-:W-:Y:S01]  /*5610*/  IMAD.HI.U32 R9, R3, R25, RZ ;  /* 0x0000001903097227 */ /* 0x000fe200078e00ff */
[----:B------:R-:W-:-:S03]  /*5620*/  ISETP.GT.U32.AND P4, PT, R0, R155, PT ;  /* 0x0000009b0000720c */ /* 0x000fc60003f84070 */
[----:B------:R-:W-:Y:S02]  /*5630*/  @!P6 IMAD.IADD R27, R27, 0x1, -R0 ;  /* 0x000000011b1be824 */ /* 0x000fe400078e0a00 */
[C---:B------:R-:W-:Y:S02]  /*5640*/  IMAD R157, R0.reuse, R5, R157 ;  /* 0x00000005009d7224 */ /* 0x040fe400078e029d */
[----:B------:R-:W-:Y:S01]  /*5650*/  IMAD.MOV R9, RZ, RZ, -R9 ;  /* 0x000000ffff097224 */ /* 0x000fe200078e0a09 */
[----:B------:R-:W-:Y:S01]  /*5660*/  ISETP.GT.U32.AND P6, PT, R0, R27, PT ;  /* 0x0000001b0000720c */ /* 0x000fe20003fc4070 */
[----:B------:R-:W-:-:S04]  /*5670*/  IMAD.HI.U32 R5, R3, R153, RZ ;  /* 0x0000009903057227 */ /* 0x000fc800078e00ff */
[----:B------:R-:W-:Y:S01]  /*5680*/  @!P2 IMAD.MOV R159, RZ, RZ, -R159 ;  /* 0x000000ffff9fa224 */ /* 0x000fe200078e0a9f */
[----:B------:R-:W-:Y:S01]  /*5690*/  ISETP.GE.AND P2, PT, R11, RZ, PT ;  /* 0x000000ff0b00720c */ /* 0x000fe20003f46270 */
[C---:B------:R-:W-:Y:S02]  /*56a0*/  IMAD R25, R0.reuse, R9, R25 ;  /* 0x0000000900197224 */ /* 0x040fe400078e0219 */
[----:B------:R-:W-:Y:S01]  /*56b0*/  @!P4 IMAD.IADD R155, R155, 0x1, -R0 ;  /* 0x000000019b9bc824 */ /* 0x000fe200078e0a00 */
[C---:B------:R-:W-:Y:S01]  /*56c0*/  ISETP.GT.U32.AND P4, PT, R0.reuse, R157, PT ;  /* 0x0000009d0000720c */ /* 0x040fe20003f84070 */
[----:B------:R-:W-:Y:S02]  /*56d0*/  IMAD.MOV R11, RZ, RZ, -R5 ;  /* 0x000000ffff0b7224 */ /* 0x000fe400078e0a05 */
[----:B------:R-:W-:Y:S01]  /*56e0*/  @!P1 IMAD.MOV R155, RZ, RZ, -R155 ;  /* 0x000000ffff9b9224 */ /* 0x000fe200078e0a9b */
[C---:B------:R-:W-:Y:S01]  /*56f0*/  ISETP.GT.U32.AND P1, PT, R0.reuse, R25, PT ;  /* 0x000000190000720c */ /* 0x040fe20003f24070 */
[----:B------:R-:W-:-:S02]  /*5700*/  IMAD R153, R0, R11, R153 ;  /* 0x0000000b00997224 */ /* 0x000fc400078e0299 */
[----:B------:R-:W-:Y:S02]  /*5710*/  @!P6 IMAD.IADD R27, R27, 0x1, -R0 ;  /* 0x000000011b1be824 */ /* 0x000fe400078e0a00 */
[----:B------:R-:W-:Y:S01]  /*5720*/  IMAD.HI.U32 R5, R3, R151, RZ ;  /* 0x0000009703057227 */ /* 0x000fe200078e00ff */
[----:B------:R-:W-:-:S03]  /*5730*/  ISETP.GT.U32.AND P6, PT, R0, R153, PT ;  /* 0x000000990000720c */ /* 0x000fc60003fc4070 */
[----:B------:R-:W-:Y:S02]  /*5740*/  IMAD.MOV R5, RZ, RZ, -R5 ;  /* 0x000000ffff057224 */ /* 0x000fe400078e0a05 */
[--C-:B------:R-:W-:Y:S02]  /*5750*/  @!P4 IMAD.IADD R157, R157, 0x1, -R0.reuse ;  /* 0x000000019d9dc824 */ /* 0x100fe400078e0a00 */
[----:B------:R-:W-:Y:S02]  /*5760*/  @!P1 IMAD.IADD R25, R25, 0x1, -R0 ;  /* 0x0000000119199824 */ /* 0x000fe400078e0a00 */
[C---:B------:R-:W-:Y:S01]  /*5770*/  IMAD R151, R0.reuse, R5, R151 ;  /* 0x0000000500977224 */ /* 0x040fe200078e0297 */
[C---:B------:R-:W-:Y:S01]  /*5780*/  ISETP.GT.U32.AND P4, PT, R0.reuse, R157, PT ;  /* 0x0000009d0000720c */ /* 0x040fe20003f84070 */
[----:B------:R-:W-:Y:S01]  /*5790*/  IMAD.HI.U32 R5, R3, R21, RZ ;  /* 0x0000001503057227 */ /* 0x000fe200078e00ff */
[----:B------:R-:W-:-:S03]  /*57a0*/  ISETP.GT.U32.AND P1, PT, R0, R25, PT ;  /* 0x000000190000720c */ /* 0x000fc60003f24070 */
[----:B------:R-:W-:Y:S02]  /*57b0*/  @!P6 IMAD.IADD R153, R153, 0x1, -R0 ;  /* 0x000000019999e824 */ /* 0x000fe400078e0a00 */
[----:B------:R-:W-:Y:S02]  /*57c0*/  IMAD.MOV R5, RZ, RZ, -R5 ;  /* 0x000000ffff057224 */ /* 0x000fe400078e0a05 */
[----:B------:R-:W-:Y:S01]  /*57d0*/  IMAD.HI.U32 R9, R3, R23, RZ ;  /* 0x0000001703097227 */ /* 0x000fe200078e00ff */
[----:B------:R-:W-:-:S03]  /*57e0*/  ISETP.GT.U32.AND P6, PT, R0, R153, PT ;  /* 0x000000990000720c */ /* 0x000fc60003fc4070 */
[C---:B------:R-:W-:Y:S02]  /*57f0*/  IMAD R21, R0.reuse, R5, R21 ;  /* 0x0000000500157224 */ /* 0x040fe400078e0215 */
[--C-:B------:R-:W-:Y:S01]  /*5800*/  @!P1 IMAD.IADD R25, R25, 0x1, -R0.reuse ;  /* 0x0000000119199824 */ /* 0x100fe200078e0a00 */
[C---:B------:R-:W-:Y:S01]  /*5810*/  ISETP.GT.U32.AND P1, PT, R0.reuse, R151, PT ;  /* 0x000000970000720c */ /* 0x040fe20003f24070 */
[----:B------:R-:W-:Y:S02]  /*5820*/  IMAD.MOV R9, RZ, RZ, -R9 ;  /* 0x000000ffff097224 */ /* 0x000fe400078e0a09 */
[--C-:B------:R-:W-:Y:S02]  /*5830*/  @!P4 IMAD.IADD R157, R157, 0x1, -R0.reuse ;  /* 0x000000019d9dc824 */ /* 0x100fe400078e0a00 */
[C---:B------:R-:W-:Y:S02]  /*5840*/  IMAD R23, R0.reuse, R9, R23 ;  /* 0x0000000900177224 */ /* 0x040fe400078e0217 */
[----:B------:R-:W-:Y:S01]  /*5850*/  @!P6 IMAD.IADD R153, R153, 0x1, -R0 ;  /* 0x000000019999e824 */ /* 0x000fe200078e0a00 */
[C---:B------:R-:W-:Y:S01]  /*5860*/  ISETP.GT.U32.AND P6, PT, R0.reuse, R21, PT ;  /* 0x000000150000720c */ /* 0x040fe20003fc4070 */
[----:B------:R-:W-:Y:S01]  /*5870*/  IMAD.HI.U32 R9, R3, R19, RZ ;  /* 0x0000001303097227 */ /* 0x000fe200078e00ff */
[----:B------:R-:W-:-:S03]  /*5880*/  ISETP.GT.U32.AND P4, PT, R0, R23, PT ;  /* 0x000000170000720c */ /* 0x000fc60003f84070 */
[----:B------:R-:W-:Y:S02]  /*5890*/  @!P1 IMAD.IADD R151, R151, 0x1, -R0 ;  /* 0x0000000197979824 */ /* 0x000fe400078e0a00 */
[----:B------:R-:W-:Y:S02]  /*58a0*/  IMAD.MOV R9, RZ, RZ, -R9 ;  /* 0x000000ffff097224 */ /* 0x000fe400078e0a09 */
[----:B------:R-:W-:-:S04]  /*58b0*/  IMAD.HI.U32 R5, R3, R149, RZ ;  /* 0x0000009503057227 */ /* 0x000fc800078e00ff */
[----:B------:R-:W-:Y:S01]  /*58c0*/  @!P6 IMAD.IADD R21, R21, 0x1, -R0 ;  /* 0x000000011515e824 */ /* 0x000fe200078e0a00 */
[C---:B------:R-:W-:Y:S01]  /*58d0*/  ISETP.GT.U32.AND P6, PT, R0.reuse, R151, PT ;  /* 0x000000970000720c */ /* 0x040fe20003fc4070 */
[----:B------:R-:W-:Y:S02]  /*58e0*/  IMAD R19, R0, R9, R19 ;  /* 0x0000000900137224 */ /* 0x000fe400078e0213 */
[----:B------:R-:W-:-:S04]  /*58f0*/  IMAD.HI.U32 R11, R3, R147, RZ ;  /* 0x00000093030b7227 */ /* 0x000fc800078e00ff */
[----:B------:R-:W-:Y:S02]  /*5900*/  IMAD.MOV R5, RZ, RZ, -R5 ;  /* 0x000000ffff057224 */ /* 0x000fe400078e0a05 */
[----:B------:R-:W-:Y:S02]  /*5910*/  IMAD.MOV R11, RZ, RZ, -R11 ;  /* 0x000000ffff0b7224 */ /* 0x000fe400078e0a0b */
[C---:B------:R-:W-:Y:S02]  /*5920*/  IMAD R149, R0.reuse, R5, R149 ;  /* 0x0000000500957224 */ /* 0x040fe400078e0295 */
[----:B------:R-:W-:Y:S01]  /*5930*/  @!P6 IMAD.IADD R151, R151, 0x1, -R0 ;  /* 0x000000019797e824 */ /* 0x000fe200078e0a00 */
[----:B------:R-:W-:Y:S01]  /*5940*/  ISETP.GT.U32.AND P6, PT, R0, R19, PT ;  /* 0x000000130000720c */ /* 0x000fe20003fc4070 */
[----:B------:R-:W-:-:S04]  /*5950*/  IMAD.HI.U32 R5, R3, R17, RZ ;  /* 0x0000001103057227 */ /* 0x000fc800078e00ff */
[--C-:B------:R-:W-:Y:S01]  /*5960*/  @!P4 IMAD.IADD R23, R23, 0x1, -R0.reuse ;  /* 0x000000011717c824 */ /* 0x100fe200078e0a00 */
[----:B------:R-:W-:Y:S01]  /*5970*/  ISETP.GE.AND P4, PT, R13, RZ, PT ;  /* 0x000000ff0d00720c */ /* 0x000fe20003f86270 */
[C---:B------:R-:W-:Y:S01]  /*5980*/  IMAD R147, R0.reuse, R11, R147 ;  /* 0x0000000b00937224 */ /* 0x040fe200078e0293 */
[----:B------:R-:W-:Y:S01]  /*5990*/  IABS R13, R34 ;  /* 0x00000022000d7213 */ /* 0x000fe20000000000 */
[----:B------:R-:W-:Y:S01]  /*59a0*/  IMAD.MOV R11, RZ, RZ, -R5 ;  /* 0x000000ffff0b7224 */ /* 0x000fe200078e0a05 */
[C---:B------:R-:W-:Y:S01]  /*59b0*/  ISETP.GT.U32.AND P1, PT, R0.reuse, R23, PT ;  /* 0x000000170000720c */ /* 0x040fe20003f24070 */
[----:B------:R-:W-:Y:S01]  /*59c0*/  @!P5 IMAD.MOV R27, RZ, RZ, -R27 ;  /* 0x000000ffff1bd224 */ /* 0x000fe200078e0a1b */
[C---:B------:R-:W-:Y:S01]  /*59d0*/  ISETP.GT.U32.AND P5, PT, R0.reuse, R21, PT ;  /* 0x000000150000720c */ /* 0x040fe20003fa4070 */
[----:B------:R-:W-:Y:S02]  /*59e0*/  IMAD R17, R0, R11, R17 ;  /* 0x0000000b00117224 */ /* 0x000fe400078e0211 */
[----:B------:R-:W-:-:S02]  /*59f0*/  @!P6 IMAD.IADD R19, R19, 0x1, -R0 ;  /* 0x000000011313e824 */ /* 0x000fc400078e0a00 */
[----:B------:R-:W-:Y:S01]  /*5a00*/  IMAD.HI.U32 R5, R3, R13, RZ ;  /* 0x0000000d03057227 */ /* 0x000fe200078e00ff */
[----:B------:R-:W-:-:S03]  /*5a10*/  ISETP.GT.U32.AND P6, PT, R0, R17, PT ;  /* 0x000000110000720c */ /* 0x000fc60003fc4070 */
[----:B------:R-:W-:-:S04]  /*5a20*/  IMAD.HI.U32 R9, R3, R14, RZ ;  /* 0x0000000e03097227 */ /* 0x000fc800078e00ff */
[----:B------:R-:W-:Y:S02]  /*5a30*/  IMAD.MOV R5, RZ, RZ, -R5 ;  /* 0x000000ffff057224 */ /* 0x000fe400078e0a05 */
[--C-:B------:R-:W-:Y:S01]  /*5a40*/  @!P1 IMAD.IADD R23, R23, 0x1, -R0.reuse ;  /* 0x0000000117179824 */ /* 0x100fe200078e0a00 */
[C---:B------:R-:W-:Y:S01]  /*5a50*/  ISETP.GT.U32.AND P1, PT, R0.reuse, R149, PT ;  /* 0x000000950000720c */ /* 0x040fe20003f24070 */
[----:B------:R-:W-:Y:S02]  /*5a60*/  IMAD.MOV R139, RZ, RZ, -R9 ;  /* 0x000000ffff8b7224 */ /* 0x000fe400078e0a09 */
[C---:B------:R-:W-:Y:S02]  /*5a70*/  IMAD R9, R0.reuse, R5, R13 ;  /* 0x0000000500097224 */ /* 0x040fe400078e020d */
[--C-:B------:R-:W-:Y:S01]  /*5a80*/  @!P5 IMAD.IADD R21, R21, 0x1, -R0.reuse ;  /* 0x000000011515d824 */ /* 0x100fe200078e0a00 */
[C---:B------:R-:W-:Y:S01]  /*5a90*/  ISETP.GT.U32.AND P5, PT, R0.reuse, R147, PT ;  /* 0x000000930000720c */ /* 0x040fe20003fa4070 */
[----:B------:R-:W-:Y:S01]  /*5aa0*/  @!P6 IMAD.IADD R17, R17, 0x1, -R0 ;  /* 0x000000011111e824 */ /* 0x000fe200078e0a00 */
[----:B------:R-:W-:Y:S01]  /*5ab0*/  ISETP.GT.U32.AND P6, PT, R0, R9, PT ;  /* 0x000000090000720c */ /* 0x000fe20003fc4070 */
[----:B------:R-:W-:-:S04]  /*5ac0*/  IMAD.HI.U32 R11, R3, R143, RZ ;  /* 0x0000008f030b7227 */ /* 0x000fc800078e00ff */
[----:B------:R-:W-:Y:S01]  /*5ad0*/  @!P1 IMAD.IADD R149, R149, 0x1, -R0 ;  /* 0x0000000195959824 */ /* 0x000fe200078e0a00 */
[----:B------:R-:W-:Y:S01]  /*5ae0*/  ISETP.GE.AND P1, PT, R20, RZ, PT ;  /* 0x000000ff1400720c */ /* 0x000fe20003f26270 */
[----:B------:R-:W-:Y:S02]  /*5af0*/  IMAD.MOV R20, RZ, RZ, -R11 ;  /* 0x000000ffff147224 */ /* 0x000fe400078e0a0b */
[C---:B------:R-:W-:Y:S01]  /*5b00*/  IMAD R11, R0.reuse, R139, R14 ;  /* 0x0000008b000b7224 */ /* 0x040fe200078e020e */
[----:B------:R-:W-:Y:S01]  /*5b10*/  IABS R139, R52 ;  /* 0x00000034008b7213 */ /* 0x000fe20000000000 */
[----:B------:R-:W-:Y:S01]  /*5b20*/  @!P0 IMAD.MOV R157, RZ, RZ, -R157 ;  /* 0x000000ffff9d8224 */ /* 0x000fe200078e0a9d */
[----:B------:R-:W-:Y:S01]  /*5b30*/  ISETP.GT.U32.AND P0, PT, R0, R149, PT ;  /* 0x000000950000720c */ /* 0x000fe20003f04070 */
[----:B------:R-:W-:Y:S01]  /*5b40*/  @!P5 IMAD.IADD R147, R147, 0x1, -R0 ;  /* 0x000000019393d824 */ /* 0x000fe200078e0a00 */
[----:B------:R-:W-:Y:S01]  /*5b50*/  ISETP.GE.AND P5, PT, R22, RZ, PT ;  /* 0x000000ff1600720c */ /* 0x000fe20003fa6270 */
[----:B------:R-:W-:Y:S01]  /*5b60*/  IMAD.HI.U32 R4, R3, R145, RZ ;  /* 0x0000009103047227 */ /* 0x000fe200078e00ff */
[----:B------:R-:W-:-:S03]  /*5b70*/  IABS R22, R24 ;  /* 0x0000001800167213 */ /* 0x000fc60000000000 */
[----:B------:R-:W-:Y:S01]  /*5b80*/  @!P6 IMAD.IADD R9, R9, 0x1, -R0 ;  /* 0x000000010909e824 */ /* 0x000fe200078e0a00 */
[C---:B------:R-:W-:Y:S01]  /*5b90*/  ISETP.GT.U32.AND P6, PT, R0.reuse, R11, PT ;  /* 0x0000000b0000720c */ /* 0x040fe20003fc4070 */
[----:B------:R-:W-:Y:S02]  /*5ba0*/  IMAD.MOV R4, RZ, RZ, -R4 ;  /* 0x000000ffff047224 */ /* 0x000fe400078e0a04 */
[----:B------:R-:W-:Y:S01]  /*5bb0*/  @!P3 IMAD.MOV R25, RZ, RZ, -R25 ;  /* 0x000000ffff19b224 */ /* 0x000fe200078e0a19 */
[C---:B------:R-:W-:Y:S01]  /*5bc0*/  ISETP.GT.U32.AND P3, PT, R0.reuse, R19, PT ;  /* 0x000000130000720c */ /* 0x040fe20003f64070 */
[C---:B------:R-:W-:Y:S02]  /*5bd0*/  IMAD R145, R0.reuse, R4, R145 ;  /* 0x0000000400917224 */ /* 0x040fe400078e0291 */
[----:B------:R-:W-:Y:S01]  /*5be0*/  IMAD R143, R0, R20, R143 ;  /* 0x00000014008f7224 */ /* 0x000fe200078e028f */
[----:B------:R-:W-:Y:S01]  /*5bf0*/  IABS R20, R54 ;  /* 0x0000003600147213 */ /* 0x000fe20000000000 */
[----:B------:R-:W-:-:S04]  /*5c00*/  IMAD.HI.U32 R5, R3, R141, RZ ;  /* 0x0000008d03057227 */ /* 0x000fc800078e00ff */
[----:B------:R-:W-:-:S04]  /*5c10*/  IMAD.HI.U32 R13, R3, R139, RZ ;  /* 0x0000008b030d7227 */ /* 0x000fc800078e00ff */
[--C-:B------:R-:W-:Y:S01]  /*5c20*/  @!P0 IMAD.IADD R149, R149, 0x1, -R0.reuse ;  /* 0x0000000195958824 */ /* 0x100fe200078e0a00 */
[C---:B------:R-:W-:Y:S01]  /*5c30*/  ISETP.GT.U32.AND P0, PT, R0.reuse, R145, PT ;  /* 0x000000910000720c */ /* 0x040fe20003f04070 */
[----:B------:R-:W-:Y:S01]  /*5c40*/  @!P5 IMAD.MOV R21, RZ, RZ, -R21 ;  /* 0x000000ffff15d224 */ /* 0x000fe200078e0a15 */
[C---:B------:R-:W-:Y:S01]  /*5c50*/  ISETP.GT.U32.AND P5, PT, R0.reuse, R143, PT ;  /* 0x0000008f0000720c */ /* 0x040fe20003fa4070 */
[----:B------:R-:W-:Y:S02]  /*5c60*/  IMAD.MOV R5, RZ, RZ, -R5 ;  /* 0x000000ffff057224 */ /* 0x000fe400078e0a05 */
[----:B------:R-:W-:Y:S02]  /*5c70*/  IMAD.MOV R13, RZ, RZ, -R13 ;  /* 0x000000ffff0d7224 */ /* 0x000fe400078e0a0d */
[----:B------:R-:W-:Y:S01]  /*5c80*/  @!P6 IMAD.IADD R11, R11, 0x1, -R0 ;  /* 0x000000010b0be824 */ /* 0x000fe200078e0a00 */
[----:B------:R-:W-:Y:S01]  /*5c90*/  ISETP.GT.U32.AND P6, PT, R0, R17, PT ;  /* 0x000000110000720c */ /* 0x000fe20003fc4070 */
[----:B------:R-:W-:-:S04]  /*5ca0*/  IMAD.HI.U32 R4, R3, R22, RZ ;  /* 0x0000001603047227 */ /* 0x000fc800078e00ff */
[----:B------:R-:W-:-:S04]  /*5cb0*/  IMAD.HI.U32 R14, R3, R20, RZ ;  /* 0x00000014030e7227 */ /* 0x000fc800078e00ff */
[----:B------:R-:W-:Y:S01]  /*5cc0*/  @!P2 IMAD.MOV R153, RZ, RZ, -R153 ;  /* 0x000000ffff99a224 */ /* 0x000fe200078e0a99 */
[C---:B------:R-:W-:Y:S01]  /*5cd0*/  ISETP.GT.U32.AND P2, PT, R0.reuse, R147, PT ;  /* 0x000000930000720c */ /* 0x040fe20003f44070 */
[C---:B------:R-:W-:Y:S02]  /*5ce0*/  IMAD R141, R0.reuse, R5, R141 ;  /* 0x00000005008d7224 */ /* 0x040fe400078e028d */
[C---:B------:R-:W-:Y:S02]  /*5cf0*/  IMAD R139, R0.reuse, R13, R139 ;  /* 0x0000000d008b7224 */ /* 0x040fe400078e028b */
[----:B------:R-:W-:Y:S02]  /*5d00*/  IMAD.MOV R13, RZ, RZ, -R4 ;  /* 0x000000ffff0d7224 */ /* 0x000fe400078e0a04 */
[----:B------:R-:W-:Y:S01]  /*5d10*/  IMAD.MOV R221, RZ, RZ, -R14 ;  /* 0x000000ffffdd7224 */ /* 0x000fe200078e0a0e */
[----:B------:R-:W2:Y:S01]  /*5d20*/  LDC.64 R4, c[0x0][0x230] ;  /* 0x00008c00ff047b82 */ /* 0x000ea20000000a00 */
[----:B------:R-:W-:Y:S01]  /*5d30*/  @!P3 IMAD.IADD R19, R19, 0x1, -R0 ;  /* 0x000000011313b824 */ /* 0x000fe200078e0a00 */
[C---:B------:R-:W-:Y:S01]  /*5d40*/  ISETP.GT.U32.AND P3, PT, R0.reuse, R141, PT ;  /* 0x0000008d0000720c */ /* 0x040fe20003f64070 */
[----:B------:R-:W-:Y:S01]  /*5d50*/  @!P1 IMAD.MOV R151, RZ, RZ, -R151 ;  /* 0x000000ffff979224 */ /* 0x000fe200078e0a97 */
[C---:B------:R-:W-:Y:S01]  /*5d60*/  ISETP.GT.U32.AND P1, PT, R0.reuse, R9, PT ;  /* 0x000000090000720c */ /* 0x040fe20003f24070 */
[----:B------:R-:W-:-:S02]  /*5d70*/  IMAD R13, R0, R13, R22 ;  /* 0x0000000d000d7224 */ /* 0x000fc400078e0216 */
[----:B------:R-:W-:Y:S02]  /*5d80*/  IMAD R3, R0, R221, R20 ;  /* 0x000000dd00037224 */ /* 0x000fe400078e0214 */
[--C-:B------:R-:W-:Y:S01]  /*5d90*/  @!P0 IMAD.IADD R145, R145, 0x1, -R0.reuse ;  /* 0x0000000191918824 */ /* 0x100fe200078e0a00 */
[----:B------:R-:W-:Y:S01]  /*5da0*/  ISETP.GE.AND P0, PT, R30, RZ, PT ;  /* 0x000000ff1e00720c */ /* 0x000fe20003f06270 */
[--C-:B------:R-:W-:Y:S01]  /*5db0*/  @!P5 IMAD.IADD R143, R143, 0x1, -R0.reuse ;  /* 0x000000018f8fd824 */ /* 0x100fe200078e0a00 */
[C---:B------:R-:W-:Y:S01]  /*5dc0*/  ISETP.GT.U32.AND P5, PT, R0.reuse, R13, PT ;  /* 0x0000000d0000720c */ /* 0x040fe20003fa4070 */
[--C-:B------:R-:W-:Y:S01]  /*5dd0*/  @!P6 IMAD.IADD R17, R17, 0x1, -R0.reuse ;  /* 0x000000011111e824 */ /* 0x100fe200078e0a00 */
[C---:B------:R-:W-:Y:S01]  /*5de0*/  ISETP.GT.U32.AND P6, PT, R0.reuse, R3, PT ;  /* 0x000000030000720c */ /* 0x040fe20003fc4070 */
[----:B------:R-:W-:Y:S01]  /*5df0*/  @!P4 IMAD.MOV R23, RZ, RZ, -R23 ;  /* 0x000000ffff17c224 */ /* 0x000fe200078e0a17 */
[C---:B------:R-:W-:Y:S01]  /*5e00*/  ISETP.GT.U32.AND P4, PT, R0.reuse, R11, PT ;  /* 0x0000000b0000720c */ /* 0x040fe20003f84070 */
[--C-:B------:R-:W-:Y:S01]  /*5e10*/  @!P2 IMAD.IADD R147, R147, 0x1, -R0.reuse ;  /* 0x000000019393a824 */ /* 0x100fe200078e0a00 */
[----:B------:R-:W-:Y:S01]  /*5e20*/  ISETP.GT.U32.AND P2, PT, R0, R139, PT ;  /* 0x0000008b0000720c */ /* 0x000fe20003f44070 */
[--C-:B------:R-:W-:Y:S01]  /*5e30*/  @!P3 IMAD.IADD R141, R141, 0x1, -R0.reuse ;  /* 0x000000018d8db824 */ /* 0x100fe200078e0a00 */
[----:B------:R-:W-:Y:S01]  /*5e40*/  ISETP.GE.AND P3, PT, R32, RZ, PT ;  /* 0x000000ff2000720c */ /* 0x000fe20003f66270 */
[--C-:B------:R-:W-:Y:S01]  /*5e50*/  @!P1 IMAD.IADD R9, R9, 0x1, -R0.reuse ;  /* 0x0000000109099824 */ /* 0x100fe200078e0a00 */
[----:B------:R-:W-:Y:S01]  /*5e60*/  ISETP.GE.AND P1, PT, R26, RZ, PT ;  /* 0x000000ff1a00720c */ /* 0x000fe20003f26270 */
        /* <DEDUP_REMOVED lines=8> */
[----:B------:R-:W-:Y:S01]  /*5ef0*/  @!P2 IMAD.IADD R139, R139, 0x1, -R0 ;  /* 0x000000018b8ba824 */ /* 0x000fe200078e0a00 */
[----:B------:R-:W-:Y:S01]  /*5f00*/  ISETP.GE.AND P2, PT, R34, RZ, PT ;  /* 0x000000ff2200720c */ /* 0x000fe20003f46270 */
[----:B------:R-:W-:-:S02]  /*5f10*/  @!P3 IMAD.MOV R17, RZ, RZ, -R17 ;  /* 0x000000ffff11b224 */ /* 0x000fc400078e0a11 */
[----:B------:R-:W-:Y:S01]  /*5f20*/  @!P1 IMAD.MOV R149, RZ, RZ, -R149 ;  /* 0x000000ffff959224 */ /* 0x000fe200078e0a95 */
[C---:B------:R-:W-:Y:S01]  /*5f30*/  ISETP.GT.U32.AND P3, PT, R0.reuse, R139, PT ;  /* 0x0000008b0000720c */ /* 0x040fe20003f64070 */
[--C-:B------:R-:W-:Y:S01]  /*5f40*/  @!P0 IMAD.IADD R141, R141, 0x1, -R0.reuse ;  /* 0x000000018d8d8824 */ /* 0x100fe200078e0a00 */
[----:B------:R-:W-:Y:S01]  /*5f50*/  ISETP.GT.U32.AND P1, PT, R0, R143, PT ;  /* 0x0000008f0000720c */ /* 0x000fe20003f24070 */
[--C-:B------:R-:W-:Y:S01]  /*5f60*/  @!P5 IMAD.IADD R145, R145, 0x1, -R0.reuse ;  /* 0x000000019191d824 */ /* 0x100fe200078e0a00 */
[----:B------:R-:W-:Y:S01]  /*5f70*/  ISETP.GE.AND P0, PT, R52, RZ, PT ;  /* 0x000000ff3400720c */ /* 0x000fe20003f06270 */
[----:B------:R-:W-:Y:S01]  /*5f80*/  @!P6 IMAD.MOV R11, RZ, RZ, -R11 ;  /* 0x000000ffff0be224 */ /* 0x000fe200078e0a0b */
[----:B------:R-:W-:Y:S01]  /*5f90*/  ISETP.GE.AND P5, PT, R50, RZ, PT ;  /* 0x000000ff3200720c */ /* 0x000fe20003fa6270 */
[----:B------:R-:W-:Y:S01]  /*5fa0*/  @!P4 IMAD.MOV R19, RZ, RZ, -R19 ;  /* 0x000000ffff13c224 */ /* 0x000fe200078e0a13 */
[----:B------:R-:W-:Y:S01]  /*5fb0*/  ISETP.GE.AND P6, PT, R46, RZ, PT ;  /* 0x000000ff2e00720c */ /* 0x000fe20003fc6270 */
[----:B------:R-:W-:Y:S01]  /*5fc0*/  @!P2 IMAD.MOV R9, RZ, RZ, -R9 ;  /* 0x000000ffff09a224 */ /* 0x000fe200078e0a09 */
[----:B------:R-:W-:Y:S01]  /*5fd0*/  ISETP.GT.U32.AND P4, PT, R0, R3, PT ;  /* 0x000000030000720c */ /* 0x000fe20003f84070 */
[----:B------:R-:W-:Y:S01]  /*5fe0*/  IMAD.SHL.U32 R14, R2, 0x10, RZ ;  /* 0x00000010020e7824 */ /* 0x000fe200078e00ff */
[----:B------:R-:W-:Y:S01]  /*5ff0*/  ISETP.GT.U32.AND P2, PT, R0, R13, PT ;  /* 0x0000000d0000720c */ /* 0x000fe20003f44070 */
[--C-:B------:R-:W-:Y:S01]  /*6000*/  @!P3 IMAD.IADD R139, R139, 0x1, -R0.reuse ;  /* 0x000000018b8bb824 */ /* 0x100fe200078e0a00 */
[----:B------:R-:W-:Y:S01]  /*6010*/  ISETP.GE.AND P3, PT, R54, RZ, PT ;  /* 0x000000ff3600720c */ /* 0x000fe20003f66270 */
[----:B------:R-:W-:Y:S01]  /*6020*/  @!P1 IMAD.IADD R143, R143, 0x1, -R0 ;  /* 0x000000018f8f9824 */ /* 0x000fe200078e0a00 */
[----:B------:R-:W-:Y:S01]  /*6030*/  ISETP.GE.AND P1, PT, R48, RZ, PT ;  /* 0x000000ff3000720c */ /* 0x000fe20003f26270 */
[----:B--2---:R-:W-:Y:S01]  /*6040*/  VIADD R252, R4, 0x1f ;  /* 0x0000001f04fc7836 */ /* 0x004fe20000000000 */
[----:B------:R-:W-:Y:S01]  /*6050*/  LOP3.LUT R221, R14, 0x70, RZ, 0xc0, !PT ;  /* 0x000000700edd7812 */ /* 0x000fe200078ec0ff */
[----:B------:R-:W-:Y:S01]  /*6060*/  @!P0 IMAD.MOV R139, RZ, RZ, -R139 ;  /* 0x000000ffff8b8224 */ /* 0x000fe200078e0a8b */
[----:B------:R-:W-:Y:S01]  /*6070*/  ISETP.GE.AND P0, PT, R56, RZ, PT ;  /* 0x000000ff3800720c */ /* 0x000fe20003f06270 */
[----:B------:R-:W-:Y:S01]  /*6080*/  @!P5 IMAD.MOV R141, RZ, RZ, -R141 ;  /* 0x000000ffff8dd224 */ /* 0x000fe200078e0a8d */
[----:B------:R-:W-:Y:S01]  /*6090*/  SHF.R.U32.HI R14, RZ, 0x6, R2 ;  /* 0x00000006ff0e7819 */ /* 0x000fe20000011602 */
[----:B------:R-:W-:Y:S01]  /*60a0*/  @!P6 IMAD.MOV R143, RZ, RZ, -R143 ;  /* 0x000000ffff8fe224 */ /* 0x000fe200078e0a8f */
[----:B------:R-:W-:Y:S01]  /*60b0*/  ISETP.GE.AND P5, PT, R60, UR4, PT ;  /* 0x000000043c007c0c */ /* 0x000fe2000bfa6270 */
[--C-:B------:R-:W-:Y:S01]  /*60c0*/  @!P4 IMAD.IADD R3, R3, 0x1, -R0.reuse ;  /* 0x000000010303c824 */ /* 0x100fe200078e0a00 */
[----:B------:R-:W-:Y:S01]  /*60d0*/  ISETP.GT.AND P6, PT, R252, 0x1f, PT ;  /* 0x0000001ffc00780c */ /* 0x000fe20003fc4270 */
[----:B------:R-:W-:Y:S01]  /*60e0*/  @!P2 IMAD.IADD R13, R13, 0x1, -R0 ;  /* 0x000000010d0da824 */ /* 0x000fe200078e0a00 */
[----:B------:R-:W-:Y:S01]  /*60f0*/  SGXT.U32 R14, R14, 0x1 ;  /* 0x000000010e0e781a */ /* 0x000fe20000000000 */
[----:B------:R-:W-:Y:S01]  /*6100*/  @!P1 IMAD.MOV R145, RZ, RZ, -R145 ;  /* 0x000000ffff919224 */ /* 0x000fe200078e0a91 */
[----:B------:R-:W-:Y:S01]  /*6110*/  SEL R0, RZ, 0x4, P5 ;  /* 0x00000004ff007807 */ /* 0x000fe20002800000 */
[----:B------:R-:W-:Y:S01]  /*6120*/  IMAD.IADD R12, R221, 0x1, R12 ;  /* 0x00000001dd0c7824 */ /* 0x000fe200078e020c */
[----:B------:R-:W-:Y:S01]  /*6130*/  SEL R239, RZ, 0x4, !P6 ;  /* 0x00000004ffef7807 */ /* 0x000fe20007000000 */
[----:B------:R-:W2:Y:S01]  /*6140*/  LDC.64 R220, c[0x0][0x238] ;  /* 0x00008e00ffdc7b82 */ /* 0x000ea20000000a00 */
[----:B------:R-:W-:Y:S01]  /*6150*/  ISETP.GE.AND P5, PT, R60, UR6, PT ;  /* 0x000000063c007c0c */ /* 0x000fe2000bfa6270 */
[----:B------:R-:W-:Y:S01]  /*6160*/  @!P0 IMAD.MOV R114, RZ, RZ, -R114 ;  /* 0x000000ffff728224 */ /* 0x000fe200078e0a72 */
[----:B------:R-:W-:Y:S01]  /*6170*/  ISETP.GE.AND P2, PT, R14, UR5, PT ;  /* 0x000000050e007c0c */ /* 0x000fe2000bf46270 */
[----:B------:R-:W-:Y:S01]  /*6180*/  STL [R1+0x8a0], R12 ;  /* 0x0008a00c01007387 */ /* 0x000fe20000100800 */
[C---:B------:R-:W-:Y:S01]  /*6190*/  SEL R138, R239.reuse, RZ, !P5 ;  /* 0x000000ffef8a7207 */ /* 0x040fe20006800000 */
[----:B------:R-:W-:Y:S01]  /*61a0*/  @!P3 IMAD.MOV R3, RZ, RZ, -R3 ;  /* 0x000000ffff03b224 */ /* 0x000fe200078e0a03 */
[----:B------:R-:W-:Y:S01]  /*61b0*/  ISETP.NE.AND P1, PT, R58, RZ, PT ;  /* 0x000000ff3a00720c */ /* 0x000fe20003f25270 */
[----:B------:R-:W-:Y:S01]  /*61c0*/  ULDC UR6, c[0x0][0x230] ;  /* 0x00008c0000067ab9 */ /* 0x000fe20000000800 */
[----:B------:R-:W-:Y:S01]  /*61d0*/  LOP3.LUT R4, RZ, R58, RZ, 0x33, !PT ;  /* 0x0000003aff047212 */ /* 0x000fe200078e33ff */
[----:B------:R-:W-:Y:S01]  /*61e0*/  ULDC UR5, c[0x0][0x240] ;  /* 0x0000900000057ab9 */ /* 0x000fe20000000800 */
[----:B------:R-:W-:-:S02]  /*61f0*/  SEL R2, R239, RZ, !P2 ;  /* 0x000000ffef027207 */ /* 0x000fc40005000000 */
[----:B------:R-:W-:Y:S02]  /*6200*/  ISETP.GT.AND P2, PT, R252, 0x3f, PT ;  /* 0x0000003ffc00780c */ /* 0x000fe40003f44270 */
[----:B------:R-:W-:Y:S01]  /*6210*/  ISETP.NE.U32.AND P0, PT, R138, RZ, PT ;  /* 0x000000ff8a00720c */ /* 0x000fe20003f05070 */
[----:B------:R-:W-:Y:S01]  /*6220*/  STL [R1+0xbc], R2 ;  /* 0x0000bc0201007387 */ /* 0x000fe20000100800 */
[----:B-1----:R-:W-:Y:S02]  /*6230*/  SEL R56, R4, R235, !P1 ;  /* 0x000000eb04387207 */ /* 0x002fe40004800000 */
[----:B------:R-:W-:Y:S01]  /*6240*/  ISETP.NE.AND P6, PT, R140, RZ, PT ;  /* 0x000000ff8c00720c */ /* 0x000fe20003fc5270 */
[----:B------:R-:W1:Y:S01]  /*6250*/  S2R R235, SR_TID.X ;  /* 0x0000000000eb7919 */ /* 0x000e620000002100 */
[----:B------:R-:W-:Y:S01]  /*6260*/  SEL R0, R0, RZ, P2 ;  /* 0x000000ff00007207 */ /* 0x000fe20001000000 */
[----:B------:R-:W-:Y:S01]  /*6270*/  IMAD R148, R56, UR5, RZ ;  /* 0x0000000538947c24 */ /* 0x000fe2000f8e02ff */
[----:B------:R-:W-:-:S02]  /*6280*/  ISETP.GE.AND P4, PT, R24, RZ, PT ;  /* 0x000000ff1800720c */ /* 0x000fc40003f86270 */
[----:B------:R-:W-:Y:S02]  /*6290*/  ISETP.NE.U32.AND P5, PT, R0, RZ, PT ;  /* 0x000000ff0000720c */ /* 0x000fe40003fa5070 */
[----:B------:R-:W-:Y:S02]  /*62a0*/  SEL R110, R4, R41, !P1 ;  /* 0x00000029046e7207 */ /* 0x000fe40004800000 */
[----:B------:R-:W-:Y:S02]  /*62b0*/  @P0 LOP3.LUT R6, R6, 0x40, RZ, 0xfc, !PT ;  /* 0x0000004006060812 */ /* 0x000fe400078efcff */
[----:B------:R-:W-:Y:S01]  /*62c0*/  SEL R108, R4, R39, !P1 ;  /* 0x00000027046c7207 */ /* 0x000fe20004800000 */
[----:B------:R-:W-:Y:S01]  /*62d0*/  IMAD R110, R110, UR5, RZ ;  /* 0x000000056e6e7c24 */ /* 0x000fe2000f8e02ff */
[----:B------:R-:W-:Y:S02]  /*62e0*/  @!P6 LOP3.LUT R114, RZ, R140, RZ, 0x33, !PT ;  /* 0x0000008cff72e212 */ /* 0x000fe400078e33ff */
[----:B------:R-:W-:Y:S01]  /*62f0*/  LOP3.LUT R6, R6, 0xffffffef, RZ, 0xc0, !PT ;  /* 0xffffffef06067812 */ /* 0x000fe200078ec0ff */
[----:B------:R-:W-:Y:S01]  /*6300*/  @!P4 IMAD.MOV R13, RZ, RZ, -R13 ;  /* 0x000000ffff0dc224 */ /* 0x000fe200078e0a0d */
[----:B------:R-:W-:Y:S01]  /*6310*/  SEL R112, R4, R43, !P1 ;  /* 0x0000002b04707207 */ /* 0x000fe20004800000 */
[----:B------:R-:W-:Y:S01]  /*6320*/  IMAD R176, R114, R5, RZ ;  /* 0x0000000572b07224 */ /* 0x000fe200078e02ff */
[----:B------:R-:W-:Y:S01]  /*6330*/  @P5 LOP3.LUT R6, R6, 0x10, RZ, 0xfc, !PT ;  /* 0x0000001006065812 */ /* 0x000fe200078efcff */
[----:B------:R-:W-:Y:S01]  /*6340*/  IMAD R108, R108, UR5, RZ ;  /* 0x000000056c6c7c24 */ /* 0x000fe2000f8e02ff */
[C---:B------:R-:W-:Y:S01]  /*6350*/  LOP3.LUT R5, R14.reuse, 0x8, RZ, 0xfc, !PT ;  /* 0x000000080e057812 */ /* 0x040fe200078efcff */
[----:B--2---:R-:W-:Y:S01]  /*6360*/  IMAD R5, R14, R220, RZ ;  /* 0x000000dc0e057224 */ /* 0x004fe200078e02ff */
[C---:B------:R-:W-:Y:S01]  /*6370*/  SEL R116, R4.reuse, R45, !P1 ;  /* 0x0000002d04747207 */ /* 0x040fe20004800000 */
[----:B------:R-:W-:Y:S01]  /*6380*/  STL [R1+0x89c], R6 ;  /* 0x00089c0601007387 */ /* 0x000fe20000100800 */
[----:B------:R-:W-:Y:S01]  /*6390*/  SEL R41, R4, R16, !P1 ;  /* 0x0000001004297207 */ /* 0x000fe20004800000 */
[----:B------:R-:W-:Y:S01]  /*63a0*/  IMAD R112, R112, UR5, RZ ;  /* 0x0000000570707c24 */ /* 0x000fe2000f8e02ff */
[C---:B------:R-:W-:Y:S01]  /*63b0*/  SEL R118, R4.reuse, R47, !P1 ;  /* 0x0000002f04767207 */ /* 0x040fe20004800000 */
[----:B------:R-:W-:Y:S01]  /*63c0*/  STL [R1+0x2e8], R176 ;  /* 0x0002e8b001007387 */ /* 0x000fe20000100800 */
[----:B------:R-:W-:Y:S01]  /*63d0*/  SEL R120, R4, R49, !P1 ;  /* 0x0000003104787207 */ /* 0x000fe20004800000 */
[----:B------:R-:W-:Y:S01]  /*63e0*/  IMAD R116, R116, UR5, RZ ;  /* 0x0000000574747c24 */ /* 0x000fe2000f8e02ff */
[C---:B------:R-:W-:Y:S01]  /*63f0*/  SEL R122, R4.reuse, R51, !P1 ;  /* 0x00000033047a7207 */ /* 0x040fe20004800000 */
[----:B------:R2:W-:Y:S01]  /*6400*/  STL [R1+0x2a8], R5 ;  /* 0x0002a80501007387 */ /* 0x0005e20000100800 */
[----:B------:R-:W-:Y:S01]  /*6410*/  SEL R124, R4, R53, !P1 ;  /* 0x00000035047c7207 */ /* 0x000fe20004800000 */
[----:B------:R-:W-:Y:S01]  /*6420*/  IMAD R118, R118, UR5, RZ ;  /* 0x0000000576767c24 */ /* 0x000fe2000f8e02ff */
[----:B------:R-:W-:Y:S01]  /*6430*/  SEL R126, R4, R55, !P1 ;  /* 0x00000037047e7207 */ /* 0x000fe20004800000 */
[----:B------:R-:W-:Y:S01]  /*6440*/  IMAD R120, R120, UR5, RZ ;  /* 0x0000000578787c24 */ /* 0x000fe2000f8e02ff */
[----:B------:R-:W-:Y:S01]  /*6450*/  SEL R128, R4, R57, !P1 ;  /* 0x0000003904807207 */ /* 0x000fe20004800000 */
[----:B------:R-:W-:Y:S01]  /*6460*/  IMAD R122, R122, UR5, RZ ;  /* 0x000000057a7a7c24 */ /* 0x000fe2000f8e02ff */
[----:B------:R-:W-:Y:S01]  /*6470*/  SEL R130, R4, R59, !P1 ;  /* 0x0000003b04827207 */ /* 0x000fe20004800000 */
[----:B------:R-:W-:Y:S01]  /*6480*/  IMAD R124, R124, UR5, RZ ;  /* 0x000000057c7c7c24 */ /* 0x000fe2000f8e02ff */
[----:B------:R-:W-:Y:S01]  /*6490*/  SEL R132, R4, R61, !P1 ;  /* 0x0000003d04847207 */ /* 0x000fe20004800000 */
[----:B--2---:R-:W-:Y:S01]  /*64a0*/  IMAD R5, R220, 0x2, R5 ;  /* 0x00000002dc057824 */ /* 0x004fe200078e0205 */
[----:B------:R-:W-:Y:S01]  /*64b0*/  SEL R134, R4, R63, !P1 ;  /* 0x0000003f04867207 */ /* 0x000fe20004800000 */
[----:B------:R-:W-:Y:S01]  /*64c0*/  IMAD R126, R126, UR5, RZ ;  /* 0x000000057e7e7c24 */ /* 0x000fe2000f8e02ff */
[----:B------:R-:W-:Y:S01]  /*64d0*/  SEL R136, R4, R65, !P1 ;  /* 0x0000004104887207 */ /* 0x000fe20004800000 */
[----:B------:R-:W-:Y:S01]  /*64e0*/  IMAD R128, R128, UR5, RZ ;  /* 0x0000000580807c24 */ /* 0x000fe2000f8e02ff */
[C---:B------:R-:W-:Y:S01]  /*64f0*/  SEL R106, R4.reuse, R67, !P1 ;  /* 0x00000043046a7207 */ /* 0x040fe20004800000 */
[----:B------:R-:W-:Y:S01]  /*6500*/  STL [R1+0x298], R5 ;  /* 0x0002980501007387 */ /* 0x000fe20000100800 */
        /* <DEDUP_REMOVED lines=14> */
[C---:B------:R-:W-:Y:S01]  /*65f0*/  SEL R90, R4.reuse, R83, !P1 ;  /* 0x00000053045a7207 */ /* 0x040fe20004800000 */
[----:B------:R-:W-:Y:S01]  /*6600*/  IMAD R41, R41, UR5, RZ ;  /* 0x0000000529297c24 */ /* 0x000fe2000f8e02ff */
[----:B------:R-:W-:Y:S01]  /*6610*/  SEL R88, R4, R85, !P1 ;  /* 0x0000005504587207 */ /* 0x000fe20004800000 */
[----:B------:R-:W-:Y:S01]  /*6620*/  IMAD R166, R92, UR5, RZ ;  /* 0x000000055ca67c24 */ /* 0x000fe2000f8e02ff */
[----:B------:R-:W-:-:S02]  /*6630*/  SEL R45, R4, R8, !P1 ;  /* 0x00000008042d7207 */ /* 0x000fc40004800000 */
[----:B------:R-:W-:Y:S01]  /*6640*/  SEL R43, R4, R10, !P1 ;  /* 0x0000000a042b7207 */ /* 0x000fe20004800000 */
[----:B------:R-:W-:Y:S01]  /*6650*/  IMAD R164, R88, UR5, RZ ;  /* 0x0000000558a47c24 */ /* 0x000fe2000f8e02ff */
[C---:B------:R-:W-:Y:S01]  /*6660*/  SEL R39, R4.reuse, R18, !P1 ;  /* 0x0000001204277207 */ /* 0x040fe20004800000 */
[----:B------:R-:W-:Y:S01]  /*6670*/  IMAD R45, R45, UR5, RZ ;  /* 0x000000052d2d7c24 */ /* 0x000fe2000f8e02ff */
[C---:B------:R-:W-:Y:S01]  /*6680*/  SEL R16, R4.reuse, R9, !P1 ;  /* 0x0000000904107207 */ /* 0x040fe20004800000 */
[----:B------:R-:W-:Y:S01]  /*6690*/  IMAD R43, R43, UR5, RZ ;  /* 0x000000052b2b7c24 */ /* 0x000fe2000f8e02ff */
[C---:B------:R-:W-:Y:S01]  /*66a0*/  SEL R107, R4.reuse, R107, !P1 ;  /* 0x0000006b046b7207 */ /* 0x040fe20004800000 */
[----:B------:R-:W-:Y:S01]  /*66b0*/  IMAD R39, R39, UR5, RZ ;  /* 0x0000000527277c24 */ /* 0x000fe2000f8e02ff */
[C---:B------:R-:W-:Y:S02]  /*66c0*/  SEL R109, R4.reuse, R109, !P1 ;  /* 0x0000006d046d7207 */ /* 0x040fe40004800000 */
[----:B------:R-:W-:-:S02]  /*66d0*/  SEL R111, R4, R111, !P1 ;  /* 0x0000006f046f7207 */ /* 0x000fc40004800000 */
[C---:B------:R-:W-:Y:S01]  /*66e0*/  SEL R113, R4.reuse, R113, !P1 ;  /* 0x0000007104717207 */ /* 0x040fe20004800000 */
[----:B------:R-:W-:Y:S01]  /*66f0*/  IMAD R174, R109, UR5, RZ ;  /* 0x000000056dae7c24 */ /* 0x000fe2000f8e02ff */
        /* <DEDUP_REMOVED lines=88> */
[----:B------:R-:W-:-:S02]  /*6c80*/  SEL R64, R4, R209, !P1 ;  /* 0x000000d104407207 */ /* 0x000fc40004800000 */
[C---:B------:R-:W-:Y:S01]  /*6c90*/  SEL R63, R4.reuse, R213, !P1 ;  /* 0x000000d5043f7207 */ /* 0x040fe20004800000 */
[----:B------:R-:W-:Y:S01]  /*6ca0*/  IMAD R65, R65, UR5, RZ ;  /* 0x0000000541417c24 */ /* 0x000fe2000f8e02ff */
[----:B------:R-:W-:Y:S01]  /*6cb0*/  SEL R62, R4, R215, !P1 ;  /* 0x000000d7043e7207 */ /* 0x000fe20004800000 */
[----:B------:R-:W-:Y:S01]  /*6cc0*/  IMAD R152, R64, UR5, RZ ;  /* 0x0000000540987c24 */ /* 0x000fe2000f8e02ff */
[C---:B------:R-:W-:Y:S01]  /*6cd0*/  SEL R61, R4.reuse, R217, !P1 ;  /* 0x000000d9043d7207 */ /* 0x040fe20004800000 */
[----:B------:R-:W-:Y:S01]  /*6ce0*/  IMAD R63, R63, UR5, RZ ;  /* 0x000000053f3f7c24 */ /* 0x000fe2000f8e02ff */
[C---:B------:R-:W-:Y:S02]  /*6cf0*/  SEL R60, R4.reuse, R219, !P1 ;  /* 0x000000db043c7207 */ /* 0x040fe40004800000 */
[C---:B------:R-:W-:Y:S01]  /*6d00*/  SEL R59, R4.reuse, R223, !P1 ;  /* 0x000000df043b7207 */ /* 0x040fe20004800000 */
[----:B------:R-:W-:Y:S01]  /*6d10*/  IMAD R61, R61, UR5, RZ ;  /* 0x000000053d3d7c24 */ /* 0x000fe2000f8e02ff */
[----:B------:R-:W-:Y:S01]  /*6d20*/  SEL R58, R4, R225, !P1 ;  /* 0x000000e1043a7207 */ /* 0x000fe20004800000 */
        /* <DEDUP_REMOVED lines=9> */
[----:B------:R-:W-:-:S02]  /*6dc0*/  SEL R52, R4, R237, !P1 ;  /* 0x000000ed04347207 */ /* 0x000fc40004800000 */
[C---:B------:R-:W-:Y:S01]  /*6dd0*/  SEL R51, R4.reuse, R241, !P1 ;  /* 0x000000f104337207 */ /* 0x040fe20004800000 */
[----:B------:R-:W-:Y:S01]  /*6de0*/  IMAD R53, R53, UR5, RZ ;  /* 0x0000000535357c24 */ /* 0x000fe2000f8e02ff */
[C---:B------:R-:W-:Y:S02]  /*6df0*/  SEL R50, R4.reuse, R243, !P1 ;  /* 0x000000f304327207 */ /* 0x040fe40004800000 */
[C---:B------:R-:W-:Y:S01]  /*6e00*/  SEL R49, R4.reuse, R245, !P1 ;  /* 0x000000f504317207 */ /* 0x040fe20004800000 */
[----:B------:R-:W-:Y:S01]  /*6e10*/  IMAD R51, R51, UR5, RZ ;  /* 0x0000000533337c24 */ /* 0x000fe2000f8e02ff */
[C---:B------:R-:W-:Y:S02]  /*6e20*/  SEL R48, R4.reuse, R247, !P1 ;  /* 0x000000f704307207 */ /* 0x040fe40004800000 */
[C---:B------:R-:W-:Y:S01]  /*6e30*/  SEL R47, R4.reuse, R249, !P1 ;  /* 0x000000f9042f7207 */ /* 0x040fe20004800000 */
[----:B------:R-:W-:Y:S01]  /*6e40*/  IMAD R49, R49, UR5, RZ ;  /* 0x0000000531317c24 */ /* 0x000fe2000f8e02ff */
[----:B------:R-:W-:-:S02]  /*6e50*/  SEL R46, R4, R251, !P1 ;  /* 0x000000fb042e7207 */ /* 0x000fc40004800000 */
[C---:B------:R-:W-:Y:S01]  /*6e60*/  SEL R44, R4.reuse, R44, !P1 ;  /* 0x0000002c042c7207 */ /* 0x040fe20004800000 */
[----:B------:R-:W-:Y:S01]  /*6e70*/  IMAD R47, R47, UR5, RZ ;  /* 0x000000052f2f7c24 */ /* 0x000fe2000f8e02ff */
[C---:B------:R-:W-:Y:S02]  /*6e80*/  SEL R42, R4.reuse, R42, !P1 ;  /* 0x0000002a042a7207 */ /* 0x040fe40004800000 */
[C---:B------:R-:W-:Y:S02]  /*6e90*/  SEL R40, R4.reuse, R40, !P1 ;  /* 0x0000002804287207 */ /* 0x040fe40004800000 */
[C---:B------:R-:W-:Y:S02]  /*6ea0*/  SEL R38, R4.reuse, R38, !P1 ;  /* 0x0000002604267207 */ /* 0x040fe40004800000 */
[C---:B------:R-:W-:Y:S02]  /*6eb0*/  SEL R37, R4.reuse, R37, !P1 ;  /* 0x0000002504257207 */ /* 0x040fe40004800000 */
        /* <DEDUP_REMOVED lines=53> */
[----:B------:R-:W-:Y:S01]  /*7210*/  IMAD R13, R220, 0x2, R5 ;  /* 0x00000002dc0d7824 */ /* 0x000fe200078e0205 */
[----:B------:R-:W-:Y:S01]  /*7220*/  LOP3.LUT R142, R14, 0x2, RZ, 0xfc, !PT ;  /* 0x000000020e8e7812 */ /* 0x000fe200078efcff */
[----:B------:R-:W-:Y:S01]  /*7230*/  IMAD R227, R20, UR5, RZ ;  /* 0x0000000514e37c24 */ /* 0x000fe2000f8e02ff */
[----:B-1----:R-:W-:Y:S01]  /*7240*/  LOP3.LUT R235, R235, 0x1f, RZ, 0xc0, !PT ;  /* 0x0000001febeb7812 */ /* 0x002fe200078ec0ff */
[----:B------:R-:W-:Y:S01]  /*7250*/  IMAD R19, R19, UR5, RZ ;  /* 0x0000000513137c24 */ /* 0x000fe2000f8e02ff */
[----:B------:R-:W-:Y:S01]  /*7260*/  ISETP.GE.AND P1, PT, R142, UR6, PT ;  /* 0x000000068e007c0c */ /* 0x000fe2000bf26270 */
[----:B------:R-:W-:Y:S01]  /*7270*/  IMAD R142, R220, 0x2, R13 ;  /* 0x00000002dc8e7824 */ /* 0x000fe200078e020d */
[----:B------:R1:W-:Y:S01]  /*7280*/  STL [R1+0x288], R13 ;  /* 0x0002880d01007387 */ /* 0x0003e20000100800 */
[----:B------:R-:W-:Y:S01]  /*7290*/  IMAD R0, R235, R221, RZ ;  /* 0x000000ddeb007224 */ /* 0x000fe200078e02ff */
[----:B------:R-:W-:Y:S01]  /*72a0*/  LOP3.LUT R146, R14, 0x4, RZ, 0xfc, !PT ;  /* 0x000000040e927812 */ /* 0x000fe200078efcff */
[----:B------:R-:W-:Y:S01]  /*72b0*/  IMAD R226, R18, UR5, RZ ;  /* 0x0000000512e27c24 */ /* 0x000fe2000f8e02ff */
[----:B------:R2:W-:Y:S01]  /*72c0*/  STL [R1+0x278], R142 ;  /* 0x0002788e01007387 */ /* 0x0005e20000100800 */
[----:B------:R-:W-:Y:S01]  /*72d0*/  SEL R251, R239, RZ, !P1 ;  /* 0x000000ffeffb7207 */ /* 0x000fe20004800000 */
[----:B------:R-:W-:Y:S01]  /*72e0*/  IMAD R17, R17, UR5, RZ ;  /* 0x0000000511117c24 */ /* 0x000fe2000f8e02ff */
[----:B------:R-:W-:Y:S01]  /*72f0*/  LEA R114, P4, R0, UR10, 0x2 ;  /* 0x0000000a00727c11 */ /* 0x000fe2000f8810ff */
[----:B------:R3:W-:Y:S01]  /*7300*/  STL [R1+0x6d4], R0 ;  /* 0x0006d40001007387 */ /* 0x0007e20000100800 */
[----:B------:R-:W-:Y:S01]  /*7310*/  LOP3.LUT R145, R14, 0x6, RZ, 0xfc, !PT ;  /* 0x000000060e917812 */ /* 0x000fe200078efcff */
[----:B------:R-:W-:Y:S01]  /*7320*/  IMAD R11, R11, UR5, RZ ;  /* 0x000000050b0b7c24 */ /* 0x000fe2000f8e02ff */
[----:B------:R-:W-:Y:S01]  /*7330*/  ISETP.GE.AND P3, PT, R146, UR7, PT ;  /* 0x0000000792007c0c */ /* 0x000fe2000bf66270 */
[----:B------:R-:W-:Y:S01]  /*7340*/  STL [R1+0x8a4], R251 ;  /* 0x0008a4fb01007387 */ /* 0x000fe20000100800 */
[----:B-1----:R-:W-:Y:S01]  /*7350*/  LEA.HI.X.SX32 R13, R0, UR11, 0x2, P4 ;  /* 0x0000000b000d7c11 */ /* 0x002fe2000a0f16ff */
[----:B--2---:R-:W-:Y:S01]  /*7360*/  IMAD R142, R220, 0x2, R142 ;  /* 0x00000002dc8e7824 */ /* 0x004fe200078e028e */
[----:B------:R-:W-:Y:S01]  /*7370*/  ISETP.GE.AND P4, PT, R145, UR12, PT ;  /* 0x0000000c91007c0c */ /* 0x000fe2000bf86270 */
[----:B------:R-:W-:Y:S01]  /*7380*/  IMAD R146, R52, UR5, RZ ;  /* 0x0000000534927c24 */ /* 0x000fe2000f8e02ff */
[----:B------:R-:W-:Y:S01]  /*7390*/  SEL R145, R239, RZ, !P3 ;  /* 0x000000ffef917207 */ /* 0x000fe20005800000 */
[----:B------:R-:W-:Y:S01]  /*73a0*/  IMAD R223, R2, UR5, RZ ;  /* 0x0000000502df7c24 */ /* 0x000fe2000f8e02ff */
[----:B------:R1:W-:Y:S01]  /*73b0*/  STL [R1+0x2d0], R142 ;  /* 0x0002d08e01007387 */ /* 0x0003e20000100800 */
[----:B---3--:R-:W-:Y:S01]  /*73c0*/  LOP3.LUT R0, R14, 0x8, RZ, 0xfc, !PT ;  /* 0x000000080e007812 */ /* 0x008fe200078efcff */
[----:B------:R-:W-:Y:S01]  /*73d0*/  IMAD R224, R10, UR5, RZ ;  /* 0x000000050ae07c24 */ /* 0x000fe2000f8e02ff */
[C---:B------:R-:W-:Y:S01]  /*73e0*/  LOP3.LUT R144, R14.reuse, 0xa, RZ, 0xfc, !PT ;  /* 0x0000000a0e907812 */ /* 0x040fe200078efcff */
[----:B------:R2:W-:Y:S01]  /*73f0*/  STL [R1+0xb8], R145 ;  /* 0x0000b89101007387 */ /* 0x0005e20000100800 */
[----:B------:R-:W-:Y:S01]  /*7400*/  LOP3.LUT R143, R14, 0xc, RZ, 0xfc, !PT ;  /* 0x0000000c0e8f7812 */ /* 0x000fe200078efcff */
[----:B------:R-:W-:Y:S01]  /*7410*/  IMAD R9, R9, UR5, RZ ;  /* 0x0000000509097c24 */ /* 0x000fe2000f8e02ff */
[----:B------:R-:W-:Y:S01]  /*7420*/  ISETP.GE.AND P1, PT, R0, UR13, PT ;  /* 0x0000000d00007c0c */ /* 0x000fe2000bf26270 */
[----:B------:R-:W-:Y:S01]  /*7430*/  IMAD R222, R8, UR5, RZ ;  /* 0x0000000508de7c24 */ /* 0x000fe2000f8e02ff */
[----:B------:R-:W-:Y:S01]  /*7440*/  LOP3.LUT R141, R14, 0xe, RZ, 0xfc, !PT ;  /* 0x0000000e0e8d7812 */ /* 0x000fe200078efcff */
[----:B-1----:R-:W-:Y:S01]  /*7450*/  IMAD R142, R220, 0x2, R142 ;  /* 0x00000002dc8e7824 */ /* 0x002fe200078e028e */
[----:B------:R-:W-:Y:S01]  /*7460*/  ISETP.GE.AND P3, PT, R144, UR14, PT ;  /* 0x0000000e90007c0c */ /* 0x000fe2000bf66270 */
[----:B------:R-:W-:Y:S01]  /*7470*/  IMAD R144, R48, UR5, RZ ;  /* 0x0000000530907c24 */ /* 0x000fe2000f8e02ff */
[----:B------:R-:W-:Y:S01]  /*7480*/  LOP3.LUT R140, R14, 0x10, RZ, 0xfc, !PT ;  /* 0x000000100e8c7812 */ /* 0x000fe200078efcff */
[C---:B------:R-:W-:Y:S01]  /*7490*/  IMAD R251, R220.reuse, 0x2, R142 ;  /* 0x00000002dcfb7824 */ /* 0x040fe200078e028e */
[----:B------:R-:W-:Y:S01]  /*74a0*/  SEL R236, R239, RZ, !P4 ;  /* 0x000000ffefec7207 */ /* 0x000fe20006000000 */
[----:B------:R1:W-:Y:S01]  /*74b0*/  STL [R1+0x22c], R142 ;  /* 0x00022c8e01007387 */ /* 0x0003e20000100800 */
[----:B------:R-:W-:Y:S01]  /*74c0*/  ISETP.GE.AND P4, PT, R143, UR15, PT ;  /* 0x0000000f8f007c0c */ /* 0x000fe2000bf86270 */
[----:B------:R-:W-:Y:S01]  /*74d0*/  IMAD R243, R220, 0x2, R251 ;  /* 0x00000002dcf37824 */ /* 0x000fe200078e02fb */
[----:B------:R-:W-:Y:S01]  /*74e0*/  LOP3.LUT R7, R14, 0x12, RZ, 0xfc, !PT ;  /* 0x000000120e077812 */ /* 0x000fe200078efcff */
[----:B--2---:R-:W-:Y:S01]  /*74f0*/  IMAD R145, R50, UR5, RZ ;  /* 0x0000000532917c24 */ /* 0x004fe2000f8e02ff */
[----:B------:R-:W-:Y:S01]  /*7500*/  LOP3.LUT R139, R14, 0x14, RZ, 0xfc, !PT ;  /* 0x000000140e8b7812 */ /* 0x000fe200078efcff */
[----:B------:R-:W-:Y:S01]  /*7510*/  IMAD R241, R220, 0x2, R243 ;  /* 0x00000002dcf17824 */ /* 0x000fe200078e02f3 */
[----:B------:R-:W-:Y:S01]  /*7520*/  LOP3.LUT R15, R14, 0x16, RZ, 0xfc, !PT ;  /* 0x000000160e0f7812 */ /* 0x000fe200078efcff */
[----:B------:R-:W-:Y:S01]  /*7530*/  IMAD R143, R46, UR5, RZ ;  /* 0x000000052e8f7c24 */ /* 0x000fe2000f8e02ff */
[----:B------:R-:W-:Y:S01]  /*7540*/  LOP3.LUT R12, R14, 0x18, RZ, 0xfc, !PT ;  /* 0x000000180e0c7812 */ /* 0x000fe200078efcff */
[----:B------:R-:W-:Y:S01]  /*7550*/  IMAD R242, R220, 0x2, R241 ;  /* 0x00000002dcf27824 */ /* 0x000fe200078e02f1 */
[----:B-1----:R-:W-:Y:S01]  /*7560*/  SEL R142, R239, RZ, !P1 ;  /* 0x000000ffef8e7207 */ /* 0x002fe20004800000 */
[----:B------:R-:W-:Y:S01]  /*7570*/  IMAD R221, R3, UR5, RZ ;  /* 0x0000000503dd7c24 */ /* 0x000fe2000f8e02ff */
[----:B------:R-:W-:Y:S01]  /*7580*/  ISETP.GE.AND P1, PT, R141, UR16, PT ;  /* 0x000000108d007c0c */ /* 0x000fe2000bf26270 */
[----:B------:R-:W-:Y:S01]  /*7590*/  IMAD R219, R4, UR5, RZ ;  /* 0x0000000504db7c24 */ /* 0x000fe2000f8e02ff */
[----:B------:R-:W-:Y:S01]  /*75a0*/  SEL R141, R239, RZ, !P3 ;  /* 0x000000ffef8d7207 */ /* 0x000fe20005800000 */
[----:B------:R1:W-:Y:S01]  /*75b0*/  STL [R1+0xc4], R142 ;  /* 0x0000c48e01007387 */ /* 0x0003e20000100800 */
[----:B------:R-:W-:-:S02]  /*75c0*/  ISETP.GE.AND P3, PT, R140, UR17, PT ;  /* 0x000000118c007c0c */ /* 0x000fc4000bf66270 */
[----:B------:R-:W-:Y:S01]  /*75d0*/  SEL R140, R239, RZ, !P4 ;  /* 0x000000ffef8c7207 */ /* 0x000fe20006000000 */
[----:B------:R-:W-:Y:S01]  /*75e0*/  STL [R1+0x228], R251 ;  /* 0x000228fb01007387 */ /* 0x000fe20000100800 */
[----:B------:R-:W-:Y:S02]  /*75f0*/  ISETP.GE.AND P4, PT, R7, UR18, PT ;  /* 0x0000001207007c0c */ /* 0x000fe4000bf86270 */
[----:B------:R-:W-:Y:S01]  /*7600*/  SEL R7, R239, RZ, !P1 ;  /* 0x000000ffef077207 */ /* 0x000fe20004800000 */
[----:B------:R2:W-:Y:S01]  /*7610*/  STL [R1+0xc0], R141 ;  /* 0x0000c08d01007387 */ /* 0x0005e20000100800 */
[----:B------:R-:W-:Y:S01]  /*7620*/  ISETP.GE.AND P1, PT, R139, UR19, PT ;  /* 0x000000138b007c0c */ /* 0x000fe2000bf26270 */
[----:B-1----:R-:W-:Y:S01]  /*7630*/  IMAD R142, R44, UR5, RZ ;  /* 0x000000052c8e7c24 */ /* 0x002fe2000f8e02ff */
[----:B------:R-:W-:Y:S01]  /*7640*/  SEL R139, R239, RZ, !P3 ;  /* 0x000000ffef8b7207 */ /* 0x000fe20005800000 */
[----:B------:R-:W-:Y:S01]  /*7650*/  STL [R1+0x224], R243 ;  /* 0x000224f301007387 */ /* 0x000fe20000100800 */
[----:B------:R-:W-:-:S02]  /*7660*/  ISETP.GE.AND P3, PT, R15, UR20, PT ;  /* 0x000000140f007c0c */ /* 0x000fc4000bf66270 */
[C---:B------:R-:W-:Y:S01]  /*7670*/  SEL R15, R239.reuse, RZ, !P4 ;  /* 0x000000ffef0f7207 */ /* 0x040fe20006000000 */
[----:B------:R1:W-:Y:S01]  /*7680*/  STL [R1+0xcc], R140 ;  /* 0x0000cc8c01007387 */ /* 0x0003e20000100800 */
[----:B------:R-:W-:Y:S01]  /*7690*/  LOP3.LUT R6, R14, 0x1a, RZ, 0xfc, !PT ;  /* 0x0000001a0e067812 */ /* 0x000fe200078efcff */
[----:B--2---:R-:W-:Y:S01]  /*76a0*/  IMAD R141, R42, UR5, RZ ;  /* 0x000000052a8d7c24 */ /* 0x004fe2000f8e02ff */
[----:B------:R-:W-:Y:S01]  /*76b0*/  ISETP.GE.AND P4, PT, R12, UR21, PT ;  /* 0x000000150c007c0c */ /* 0x000fe2000bf86270 */
[----:B------:R-:W-:Y:S01]  /*76c0*/  STL [R1+0x21c], R241 ;  /* 0x00021cf101007387 */ /* 0x000fe20000100800 */
[----:B------:R-:W-:Y:S01]  /*76d0*/  IMAD R12, R220, 0x2, R242 ;  /* 0x00000002dc0c7824 */ /* 0x000fe200078e02f2 */
[C---:B------:R-:W-:Y:S02]  /*76e0*/  LOP3.LUT R138, R14.reuse, 0x1c, RZ, 0xfc, !PT ;  /* 0x0000001c0e8a7812 */ /* 0x040fe400078efcff */
[----:B------:R2:W-:Y:S01]  /*76f0*/  STL [R1+0xdc], R139 ;  /* 0x0000dc8b01007387 */ /* 0x0005e20000100800 */
[----:B------:R-:W-:Y:S01]  /*7700*/  LOP3.LUT R5, R14, 0x1e, RZ, 0xfc, !PT ;  /* 0x0000001e0e057812 */ /* 0x000fe200078efcff */
[----:B-1----:R-:W-:Y:S01]  /*7710*/  IMAD R140, R40, UR5, RZ ;  /* 0x00000005288c7c24 */ /* 0x002fe2000f8e02ff */
[----:B------:R-:W-:Y:S01]  /*7720*/  SEL R238, R239, RZ, !P4 ;  /* 0x000000ffefee7207 */ /* 0x000fe20006000000 */
[----:B------:R-:W-:Y:S01]  /*7730*/  STL [R1+0x218], R242 ;  /* 0x000218f201007387 */ /* 0x000fe20000100800 */
[----:B------:R-:W-:Y:S01]  /*7740*/  ISETP.GE.AND P4, PT, R5, UR24, PT ;  /* 0x0000001805007c0c */ /* 0x000fe2000bf86270 */
[----:B------:R-:W-:Y:S01]  /*7750*/  UMOV UR7, 0x400 ;  /* 0x0000040000077882 */ /* 0x000fe20000000000 */
[----:B------:R-:W-:Y:S01]  /*7760*/  ISETP.NE.U32.AND P5, PT, R236, RZ, PT ;  /* 0x000000ffec00720c */ /* 0x000fe20003fa5070 */
[----:B------:R1:W-:Y:S01]  /*7770*/  STL [R1+0xd8], R15 ;  /* 0x0000d80f01007387 */ /* 0x0003e20000100800 */
[----:B------:R-:W-:Y:S01]  /*7780*/  ULDC.64 UR28, c[0x0][0x208] ;  /* 0x00008200001c7ab9 */ /* 0x000fe20000000a00 */
[----:B--2---:R-:W-:Y:S01]  /*7790*/  SEL R139, R239, RZ, !P1 ;  /* 0x000000ffef8b7207 */ /* 0x004fe20004800000 */
[----:B------:R-:W-:Y:S01]  /*77a0*/  ULDC UR24, c[0x0][0x230] ;  /* 0x00008c0000187ab9 */ /* 0x000fe20000000800 */
[----:B------:R-:W-:Y:S01]  /*77b0*/  ISETP.GE.AND P1, PT, R6, UR22, PT ;  /* 0x0000001606007c0c */ /* 0x000fe2000bf26270 */
[----:B------:R-:W-:-:S02]  /*77c0*/  IMAD R6, R220, 0x2, R12 ;  /* 0x00000002dc067824 */ /* 0x000fc400078e020c */
[----:B------:R2:W-:Y:S01]  /*77d0*/  STL [R1+0xe4], R139 ;  /* 0x0000e48b01007387 */ /* 0x0005e20000100800 */
[C---:B------:R-:W-:Y:S01]  /*77e0*/  SEL R237, R239.reuse, RZ, !P1 ;  /* 0x000000ffefed7207 */ /* 0x040fe20004800000 */
[----:B------:R-:W-:Y:S01]  /*77f0*/  IMAD R5, R220, 0x2, R6 ;  /* 0x00000002dc057824 */ /* 0x000fe200078e0206 */
[C---:B-1----:R-:W-:Y:S01]  /*7800*/  SEL R15, R239.reuse, RZ, !P3 ;  /* 0x000000ffef0f7207 */ /* 0x042fe20005800000 */
[----:B------:R-:W-:Y:S01]  /*7810*/  STL [R1+0x214], R12 ;  /* 0x0002140c01007387 */ /* 0x000fe20000100800 */
[----:B------:R-:W-:Y:S01]  /*7820*/  ISETP.GE.AND P3, PT, R138, UR23, PT ;  /* 0x000000178a007c0c */ /* 0x000fe2000bf66270 */
[----:B------:R-:W-:Y:S01]  /*7830*/  IMAD R138, R36, UR5, RZ ;  /* 0x00000005248a7c24 */ /* 0x000fe2000f8e02ff */
[----:B------:R-:W-:Y:S01]  /*7840*/  LEA R2, P1, R108, R114, 0x2 ;  /* 0x000000726c027211 */ /* 0x000fe200078210ff */
[----:B------:R-:W-:Y:S01]  /*7850*/  STL [R1+0x210], R6 ;  /* 0x0002100601007387 */ /* 0x000fe20000100800 */
[----:B------:R-:W-:Y:S01]  /*7860*/  SEL R240, R239, RZ, !P3 ;  /* 0x000000ffeff07207 */ /* 0x000fe20005800000 */
[----:B--2---:R-:W-:Y:S01]  /*7870*/  IMAD R139, R38, UR5, RZ ;  /* 0x00000005268b7c24 */ /* 0x004fe2000f8e02ff */
[----:B------:R-:W-:Y:S01]  /*7880*/  LEA R244, P3, R176, UR8, 0x2 ;  /* 0x00000008b0f47c11 */ /* 0x000fe2000f8610ff */
[----:B------:R-:W-:Y:S01]  /*7890*/  STL [R1+0x208], R175 ;  /* 0x000208af01007387 */ /* 0x000fe20000100800 */
[----:B------:R-:W-:Y:S01]  /*78a0*/  LEA.HI.X.SX32 R3, R108, R13, 0x2, P1 ;  /* 0x0000000d6c037211 */ /* 0x000fe200008f16ff */
[----:B------:R-:W-:Y:S01]  /*78b0*/  IMAD R218, R220, 0x2, R5 ;  /* 0x00000002dcda7824 */ /* 0x000fe200078e0205 */
[----:B------:R-:W-:Y:S01]  /*78c0*/  LEA.HI.X.SX32 R245, R176, UR9, 0x2, P3 ;  /* 0x00000009b0f57c11 */ /* 0x000fe200098f16ff */
[----:B------:R1:W-:Y:S01]  /*78d0*/  STL [R1+0x20c], R108 ;  /* 0x00020c6c01007387 */ /* 0x0003e20000100800 */
[----:B------:R-:W-:Y:S01]  /*78e0*/  LEA R216, P3, R5, R244, 0x2 ;  /* 0x000000f405d87211 */ /* 0x000fe200078610ff */
[----:B------:R-:W-:Y:S01]  /*78f0*/  ULDC UR5, c[0x0][0x230] ;  /* 0x00008c0000057ab9 */ /* 0x000fe20000000800 */
[----:B------:R-:W-:Y:S01]  /*7900*/  LEA R106, P1, R175, R114, 0x2 ;  /* 0x00000072af6a7211 */ /* 0x000fe200078210ff */
[----:B------:R-:W-:Y:S01]  /*7910*/  STL [R1+0x438], R174 ;  /* 0x000438ae01007387 */ /* 0x000fe20000100800 */
[----:B------:R-:W-:Y:S01]  /*7920*/  LEA.HI.X.SX32 R217, R5, R245, 0x2, P3 ;  /* 0x000000f505d97211 */ /* 0x000fe200018f16ff */
[----:B------:R-:W-:Y:S01]  /*7930*/  UIADD3 UR5, UR5, -0x40, URZ ;  /* 0xffffffc005057890 */ /* 0x000fe2000fffe03f */
[----:B------:R-:W-:Y:S01]  /*7940*/  LEA.HI.X.SX32 R107, R175, R13, 0x2, P1 ;  /* 0x0000000daf6b7211 */ /* 0x000fe200008f16ff */
[----:B------:R-:W-:Y:S01]  /*7950*/  STL [R1+0x434], R110 ;  /* 0x0004346e01007387 */ /* 0x000fe20000100800 */
[----:B------:R-:W-:-:S02]  /*7960*/  SEL R239, R239, RZ, !P4 ;  /* 0x000000ffefef7207 */ /* 0x000fc40006000000 */
[----:B-1----:R-:W-:Y:S01]  /*7970*/  LEA R108, P1, R110, R114, 0x2 ;  /* 0x000000726e6c7211 */ /* 0x002fe200078210ff */
[----:B------:R-:W-:Y:S01]  /*7980*/  STL [R1+0x430], R111 ;  /* 0x0004306f01007387 */ /* 0x000fe20000100800 */
[----:B------:R-:W-:Y:S02]  /*7990*/  LEA R4, P4, R218, R244, 0x2 ;  /* 0x000000f4da047211 */ /* 0x000fe400078810ff */
[----:B------:R-:W-:Y:S01]  /*79a0*/  LEA.HI.X.SX32 R109, R110, R13, 0x2, P1 ;  /* 0x0000000d6e6d7211 */ /* 0x000fe200008f16ff */
[----:B------:R-:W-:Y:S01]  /*79b0*/  STL [R1+0x42c], R112 ;  /* 0x00042c7001007387 */ /* 0x000fe20000100800 */
[----:B------:R-:W-:-:S03]  /*79c0*/  LEA.HI.X.SX32 R5, R218, R245, 0x2, P4 ;  /* 0x000000f5da057211 */ /* 0x000fc600020f16ff */
[----:B------:R-:W-:Y:S04]  /*79d0*/  STL [R1+0x428], R113 ;  /* 0x0004287101007387 */ /* 0x000fe80000100800 */
        /* <DEDUP_REMOVED lines=119> */
[----:B------:R1:W-:Y:S04]  /*8150*/  STL.64 [R1+0x848], R2 ;  /* 0x0008480201007387 */ /* 0x0003e80000100a00 */
[----:B------:R-:W-:Y:S04]  /*8160*/  STL [R1+0x230], R221 ;  /* 0x000230dd01007387 */ /* 0x000fe80000100800 */
[----:B------:R-:W-:Y:S01]  /*8170*/  STL [R1+0x220], R219 ;  /* 0x000220db01007387 */ /* 0x000fe20000100800 */
[----:B-1----:R-:W-:-:S03]  /*8180*/  LEA R2, P3, R174, R114, 0x2 ;  /* 0x00000072ae027211 */ /* 0x002fc600078610ff */
[----:B------:R1:W-:Y:S01]  /*8190*/  STL.64 [R1+0xb0], R106 ;  /* 0x0000b06a01007387 */ /* 0x0003e20000100a00 */
[----:B------:R-:W-:-:S05]  /*81a0*/  LEA.HI.X.SX32 R3, R174, R13, 0x2, P3 ;  /* 0x0000000dae037211 */ /* 0x000fca00018f16ff */
[----:B------:R2:W-:Y:S01]  /*81b0*/  STL.64 [R1+0xa8], R2 ;  /* 0x0000a80201007387 */ /* 0x0005e20000100a00 */
[----:B-1----:R-:W-:-:S03]  /*81c0*/  LEA R106, P4, R111, R114, 0x2 ;  /* 0x000000726f6a7211 */ /* 0x002fc600078810ff */
[----:B------:R1:W-:Y:S01]  /*81d0*/  STL.64 [R1+0xa0], R108 ;  /* 0x0000a06c01007387 */ /* 0x0003e20000100a00 */
[----:B------:R-:W-:Y:S02]  /*81e0*/  LEA.HI.X.SX32 R107, R111, R13, 0x2, P4 ;  /* 0x0000000d6f6b7211 */ /* 0x000fe400020f16ff */
[----:B--2---:R-:W-:-:S03]  /*81f0*/  LEA R2, P3, R112, R114, 0x2 ;  /* 0x0000007270027211 */ /* 0x004fc600078610ff */
[----:B------:R2:W-:Y:S01]  /*8200*/  STL.64 [R1+0x98], R106 ;  /* 0x0000986a01007387 */ /* 0x0005e20000100a00 */
[----:B------:R-:W-:Y:S02]  /*8210*/  LEA.HI.X.SX32 R3, R112, R13, 0x2, P3 ;  /* 0x0000000d70037211 */ /* 0x000fe400018f16ff */
        /* <DEDUP_REMOVED lines=47> */
[-C--:B------:R-:W-:Y:S02]  /*8510*/  LEA.HI.X.SX32 R109, R129, R13.reuse, 0x2, P1 ;  /* 0x0000000d816d7211 */ /* 0x080fe400008f16ff */
[-C--:B------:R-:W-:Y:S02]  /*8520*/  LEA R248, P1, R132, R114.reuse, 0x2 ;  /* 0x0000007284f87211 */ /* 0x080fe400078210ff */
[-C--:B-1----:R-:W-:Y:S01]  /*8530*/  LEA R106, P4, R130, R114.reuse, 0x2 ;  /* 0x00000072826a7211 */ /* 0x082fe200078810ff */
[----:B------:R1:W-:Y:S01]  /*8540*/  STL.64 [R1+0x10], R108 ;  /* 0x0000106c01007387 */ /* 0x0003e20000100a00 */
[-C--:B------:R-:W-:Y:S02]  /*8550*/  LEA.HI.X.SX32 R249, R132, R13.reuse, 0x2, P1 ;  /* 0x0000000d84f97211 */ /* 0x080fe400008f16ff */
[----:B------:R-:W-:Y:S02]  /*8560*/  LEA R214, P1, R135, R114, 0x2 ;  /* 0x0000007287d67211 */ /* 0x000fe400078210ff */
[----:B------:R-:W-:-:S02]  /*8570*/  LEA.HI.X.SX32 R107, R130, R13, 0x2, P4 ;  /* 0x0000000d826b7211 */ /* 0x000fc400020f16ff */
[-C--:B--2---:R-:W-:Y:S02]  /*8580*/  LEA R2, P3, R131, R114.reuse, 0x2 ;  /* 0x0000007283027211 */ /* 0x084fe400078610ff */
[-C--:B------:R-:W-:Y:S01]  /*8590*/  LEA.HI.X.SX32 R215, R135, R13.reuse, 0x2, P1 ;  /* 0x0000000d87d77211 */ /* 0x080fe200008f16ff */
[----:B------:R2:W-:Y:S01]  /*85a0*/  STL.64 [R1+0x8], R106 ;  /* 0x0000086a01007387 */ /* 0x0005e20000100a00 */
[-C--:B------:R-:W-:Y:S02]  /*85b0*/  LEA.HI.X.SX32 R3, R131, R13.reuse, 0x2, P3 ;  /* 0x0000000d83037211 */ /* 0x080fe400018f16ff */
[CC--:B------:R-:W-:Y:S01]  /*85c0*/  LEA R112, P3, R134.reuse, R114.reuse, 0x2 ;  /* 0x0000007286707211 */ /* 0x0c0fe200078610ff */
[----:B------:R-:W-:Y:S01]  /*85d0*/  STL.64 [R1+0x850], R248 ;  /* 0x000850f801007387 */ /* 0x000fe20000100a00 */
[C---:B-1----:R-:W-:Y:S02]  /*85e0*/  LEA R108, P1, R173.reuse, R114, 0x2 ;  /* 0x00000072ad6c7211 */ /* 0x042fe400078210ff */
[-C--:B------:R-:W-:Y:S01]  /*85f0*/  LEA.HI.X.SX32 R113, R134, R13.reuse, 0x2, P3 ;  /* 0x0000000d86717211 */ /* 0x080fe200018f16ff */
[----:B------:R-:W-:Y:S01]  /*8600*/  STL.64 [R1], R2 ;  /* 0x0000000201007387 */ /* 0x000fe20000100a00 */
[----:B------:R-:W-:-:S02]  /*8610*/  LEA.HI.X.SX32 R109, R173, R13, 0x2, P1 ;  /* 0x0000000dad6d7211 */ /* 0x000fc400008f16ff */
[-C--:B------:R-:W-:Y:S01]  /*8620*/  LEA R212, P3, R137, R114.reuse, 0x2 ;  /* 0x0000007289d47211 */ /* 0x080fe200078610ff */
[----:B------:R-:W-:Y:S01]  /*8630*/  STL.64 [R1+0x858], R2 ;  /* 0x0008580201007387 */ /* 0x000fe20000100a00 */
[-C--:B------:R-:W-:Y:S02]  /*8640*/  LEA R208, P1, R103, R114.reuse, 0x2 ;  /* 0x0000007267d07211 */ /* 0x080fe400078210ff */
[-C--:B------:R-:W-:Y:S02]  /*8650*/  LEA.HI.X.SX32 R213, R137, R13.reuse, 0x2, P3 ;  /* 0x0000000d89d57211 */ /* 0x080fe400018f16ff */
[----:B------:R-:W-:Y:S02]  /*8660*/  LEA.HI.X.SX32 R209, R103, R13, 0x2, P1 ;  /* 0x0000000d67d17211 */ /* 0x000fe400008f16ff */
[-C--:B--2---:R-:W-:Y:S02]  /*8670*/  LEA R106, P3, R172, R114.reuse, 0x2 ;  /* 0x00000072ac6a7211 */ /* 0x084fe400078610ff */
[----:B------:R-:W-:-:S02]  /*8680*/  LEA R102, P1, R170, R114, 0x2 ;  /* 0x00000072aa667211 */ /* 0x000fc400078210ff */
[-C--:B------:R-:W-:Y:S02]  /*8690*/  LEA.HI.X.SX32 R107, R172, R13.reuse, 0x2, P3 ;  /* 0x0000000dac6b7211 */ /* 0x080fe400018f16ff */
[-C--:B------:R-:W-:Y:S02]  /*86a0*/  LEA.HI.X.SX32 R103, R170, R13.reuse, 0x2, P1 ;  /* 0x0000000daa677211 */ /* 0x080fe400008f16ff */
[-C--:B------:R-:W-:Y:S02]  /*86b0*/  LEA R206, P3, R101, R114.reuse, 0x2 ;  /* 0x0000007265ce7211 */ /* 0x080fe400078610ff */
[-C--:B------:R-:W-:Y:S02]  /*86c0*/  LEA R202, P1, R97, R114.reuse, 0x2 ;  /* 0x0000007261ca7211 */ /* 0x080fe400078210ff */
[----:B------:R-:W-:Y:S02]  /*86d0*/  LEA R246, P4, R133, R114, 0x2 ;  /* 0x0000007285f67211 */ /* 0x000fe400078810ff */
[----:B------:R-:W-:-:S02]  /*86e0*/  LEA.HI.X.SX32 R207, R101, R13, 0x2, P3 ;  /* 0x0000000d65cf7211 */ /* 0x000fc400018f16ff */
[-C--:B------:R-:W-:Y:S02]  /*86f0*/  LEA.HI.X.SX32 R203, R97, R13.reuse, 0x2, P1 ;  /* 0x0000000d61cb7211 */ /* 0x080fe400008f16ff */
[-C--:B------:R-:W-:Y:S02]  /*8700*/  LEA R100, P3, R169, R114.reuse, 0x2 ;  /* 0x00000072a9647211 */ /* 0x080fe400078610ff */
[-C--:B------:R-:W-:Y:S02]  /*8710*/  LEA R96, P1, R167, R114.reuse, 0x2 ;  /* 0x00000072a7607211 */ /* 0x080fe400078210ff */
[-C--:B------:R-:W-:Y:S02]  /*8720*/  LEA.HI.X.SX32 R247, R133, R13.reuse, 0x2, P4 ;  /* 0x0000000d85f77211 */ /* 0x080fe400020f16ff */
[----:B------:R-:W-:Y:S02]  /*8730*/  LEA R110, P4, R136, R114, 0x2 ;  /* 0x00000072886e7211 */ /* 0x000fe400078810ff */
[-C--:B------:R-:W-:Y:S01]  /*8740*/  LEA.HI.X.SX32 R101, R169, R13.reuse, 0x2, P3 ;  /* 0x0000000da9657211 */ /* 0x080fe200018f16ff */
[----:B------:R-:W-:Y:S01]  /*8750*/  STL.64 [R1+0x860], R246 ;  /* 0x000860f601007387 */ /* 0x000fe20000100a00 */
[----:B------:R-:W-:-:S02]  /*8760*/  LEA.HI.X.SX32 R97, R167, R13, 0x2, P1 ;  /* 0x0000000da7617211 */ /* 0x000fc400008f16ff */
[-C--:B------:R-:W-:Y:S01]  /*8770*/  LEA R200, P3, R95, R114.reuse, 0x2 ;  /* 0x000000725fc87211 */ /* 0x080fe200078610ff */
[----:B------:R-:W-:Y:S01]  /*8780*/  STL.64 [R1+0x868], R112 ;  /* 0x0008687001007387 */ /* 0x000fe20000100a00 */
[-C--:B------:R-:W-:Y:S02]  /*8790*/  LEA R196, P1, R91, R114.reuse, 0x2 ;  /* 0x000000725bc47211 */ /* 0x080fe400078210ff */
[-C--:B------:R-:W-:Y:S01]  /*87a0*/  LEA.HI.X.SX32 R111, R136, R13.reuse, 0x2, P4 ;  /* 0x0000000d886f7211 */ /* 0x080fe200020f16ff */
[----:B------:R-:W-:Y:S01]  /*87b0*/  STL.64 [R1+0x870], R214 ;  /* 0x000870d601007387 */ /* 0x000fe20000100a00 */
[----:B------:R-:W-:Y:S02]  /*87c0*/  LEA R210, P4, R105, R114, 0x2 ;  /* 0x0000007269d27211 */ /* 0x000fe400078810ff */
[-C--:B------:R-:W-:Y:S01]  /*87d0*/  LEA.HI.X.SX32 R201, R95, R13.reuse, 0x2, P3 ;  /* 0x0000000d5fc97211 */ /* 0x080fe200018f16ff */
[----:B------:R-:W-:Y:S01]  /*87e0*/  STL.64 [R1+0x878], R110 ;  /* 0x0008786e01007387 */ /* 0x000fe20000100a00 */
[----:B------:R-:W-:-:S02]  /*87f0*/  LEA.HI.X.SX32 R197, R91, R13, 0x2, P1 ;  /* 0x0000000d5bc57211 */ /* 0x000fc400008f16ff */
[-C--:B------:R-:W-:Y:S01]  /*8800*/  LEA R94, P3, R166, R114.reuse, 0x2 ;  /* 0x00000072a65e7211 */ /* 0x080fe200078610ff */
[----:B------:R1:W-:Y:S01]  /*8810*/  STL.64 [R1+0x880], R212 ;  /* 0x000880d401007387 */ /* 0x0003e20000100a00 */
[-C--:B------:R-:W-:Y:S02]  /*8820*/  LEA R90, P1, R164, R114.reuse, 0x2 ;  /* 0x00000072a45a7211 */ /* 0x080fe400078210ff */
[-C--:B------:R-:W-:Y:S01]  /*8830*/  LEA.HI.X.SX32 R211, R105, R13.reuse, 0x2, P4 ;  /* 0x0000000d69d37211 */ /* 0x080fe200020f16ff */
[----:B------:R2:W-:Y:S01]  /*8840*/  STL.64 [R1+0x888], R108 ;  /* 0x0008886c01007387 */ /* 0x0005e20000100a00 */
[----:B------:R-:W-:Y:S02]  /*8850*/  LEA R104, P4, R171, R114, 0x2 ;  /* 0x00000072ab687211 */ /* 0x000fe400078810ff */
[-C--:B------:R-:W-:Y:S01]  /*8860*/  LEA.HI.X.SX32 R95, R166, R13.reuse, 0x2, P3 ;  /* 0x0000000da65f7211 */ /* 0x080fe200018f16ff */
[----:B------:R3:W-:Y:S01]  /*8870*/  STL.64 [R1+0x890], R210 ;  /* 0x000890d201007387 */ /* 0x0007e20000100a00 */
[----:B------:R-:W-:-:S02]  /*8880*/  LEA.HI.X.SX32 R91, R164, R13, 0x2, P1 ;  /* 0x0000000da45b7211 */ /* 0x000fc400008f16ff */
[-C--:B------:R-:W-:Y:S02]  /*8890*/  LEA R194, P3, R89, R114.reuse, 0x2 ;  /* 0x0000007259c27211 */ /* 0x080fe400078610ff */
[-C--:B------:R-:W-:Y:S02]  /*88a0*/  LEA R190, P1, R85, R114.reuse, 0x2 ;  /* 0x0000007255be7211 */ /* 0x080fe400078210ff */
[-C--:B------:R-:W-:Y:S02]  /*88b0*/  LEA.HI.X.SX32 R105, R171, R13.reuse, 0x2, P4 ;  /* 0x0000000dab697211 */ /* 0x080fe400020f16ff */
[----:B------:R-:W-:Y:S02]  /*88c0*/  LEA R204, P4, R99, R114, 0x2 ;  /* 0x0000007263cc7211 */ /* 0x000fe400078810ff */
[-C--:B------:R-:W-:Y:S02]  /*88d0*/  LEA.HI.X.SX32 R195, R89, R13.reuse, 0x2, P3 ;  /* 0x0000000d59c37211 */ /* 0x080fe400018f16ff */
        /* <DEDUP_REMOVED lines=92> */
[-C--:B------:R-:W-:Y:S02]  /*8ea0*/  LEA.HI.X.SX32 R57, R147, R13.reuse, 0x2, P4 ;  /* 0x0000000d93397211 */ /* 0x080fe400020f16ff */
[-C--:B------:R-:W-:Y:S02]  /*8eb0*/  LEA R156, P4, R51, R114.reuse, 0x2 ;  /* 0x00000072339c7211 */ /* 0x080fe400078810ff */
[-C--:B------:R-:W-:Y:S02]  /*8ec0*/  LEA.HI.X.SX32 R143, R37, R13.reuse, 0x2, P1 ;  /* 0x0000000d258f7211 */ /* 0x080fe400008f16ff */
[----:B------:R-:W-:Y:S02]  /*8ed0*/  LEA R36, P1, R234, R114, 0x2 ;  /* 0x00000072ea247211 */ /* 0x000fe400078210ff */
[----:B------:R-:W-:-:S02]  /*8ee0*/  LEA.HI.X.SX32 R157, R51, R13, 0x2, P4 ;  /* 0x0000000d339d7211 */ /* 0x000fc400020f16ff */
[-C--:B------:R-:W-:Y:S02]  /*8ef0*/  LEA R50, P4, R144, R114.reuse, 0x2 ;  /* 0x0000007290327211 */ /* 0x080fe400078810ff */
[-C--:B------:R-:W-:Y:S02]  /*8f00*/  LEA R146, P3, R41, R114.reuse, 0x2 ;  /* 0x0000007229927211 */ /* 0x080fe400078610ff */
[-C--:B------:R-:W-:Y:S02]  /*8f10*/  LEA.HI.X.SX32 R37, R234, R13.reuse, 0x2, P1 ;  /* 0x0000000dea257211 */ /* 0x080fe400008f16ff */
[-C--:B------:R-:W-:Y:S02]  /*8f20*/  LEA R136, P1, R31, R114.reuse, 0x2 ;  /* 0x000000721f887211 */ /* 0x080fe400078210ff */
[----:B------:R-:W-:Y:S02]  /*8f30*/  LEA.HI.X.SX32 R51, R144, R13, 0x2, P4 ;  /* 0x0000000d90337211 */ /* 0x000fe400020f16ff */
[----:B------:R-:W-:-:S02]  /*8f40*/  LEA R150, P4, R45, R114, 0x2 ;  /* 0x000000722d967211 */ /* 0x000fc400078810ff */
[-C--:B------:R-:W-:Y:S02]  /*8f50*/  LEA.HI.X.SX32 R147, R41, R13.reuse, 0x2, P3 ;  /* 0x0000000d29937211 */ /* 0x080fe400018f16ff */
        /* <DEDUP_REMOVED lines=14> */
[----:B------:R-:W-:Y:S02]  /*9040*/  LEA.HI.X.SX32 R35, R233, R13, 0x2, P3 ;  /* 0x0000000de9237211 */ /* 0x000fe400018f16ff */
[-C--:B------:R-:W-:Y:S02]  /*9050*/  LEA R134, P3, R29, R114.reuse, 0x2 ;  /* 0x000000721d867211 */ /* 0x080fe400078610ff */
[----:B------:R-:W-:-:S02]  /*9060*/  LEA R144, P4, R39, R114, 0x2 ;  /* 0x0000007227907211 */ /* 0x000fc400078810ff */
[-C--:B------:R-:W-:Y:S02]  /*9070*/  LEA.HI.X.SX32 R25, R228, R13.reuse, 0x2, P1 ;  /* 0x0000000de4197211 */ /* 0x080fe400008f16ff */
[-C--:B------:R-:W-:Y:S02]  /*9080*/  LEA R124, P1, R19, R114.reuse, 0x2 ;  /* 0x00000072137c7211 */ /* 0x080fe400078210ff */
[-C--:B------:R-:W-:Y:S02]  /*9090*/  LEA.HI.X.SX32 R135, R29, R13.reuse, 0x2, P3 ;  /* 0x0000000d1d877211 */ /* 0x080fe400018f16ff */
        /* <DEDUP_REMOVED lines=17> */
[----:B-1----:R-:W-:Y:S02]  /*91b0*/  LOP3.LUT R212, R14, 0x2, RZ, 0xfc, !PT ;  /* 0x000000020ed47812 */ /* 0x002fe400078efcff */
[-C--:B------:R-:W-:Y:S02]  /*91c0*/  LEA.HI.X.SX32 R23, R227, R13.reuse, 0x2, P3 ;  /* 0x0000000de3177211 */ /* 0x080fe400018f16ff */
[----:B------:R-:W-:Y:S02]  /*91d0*/  LEA.HI.X.SX32 R33, R232, R13, 0x2, P4 ;  /* 0x0000000de8217211 */ /* 0x000fe400020f16ff */
[----:B------:R-:W-:-:S02]  /*91e0*/  LEA R122, P3, R17, R114, 0x2 ;  /* 0x00000072117a7211 */ /* 0x000fc400078610ff */
[----:B------:R-:W-:Y:S02]  /*91f0*/  LEA R132, P4, R27, R114, 0x2 ;  /* 0x000000721b847211 */ /* 0x000fe400078810ff */
[-C--:B------:R-:W-:Y:S02]  /*9200*/  LEA.HI.X.SX32 R9, R221, R13.reuse, 0x2, P1 ;  /* 0x0000000ddd097211 */ /* 0x080fe400008f16ff */
[----:B------:R-:W-:Y:S02]  /*9210*/  ISETP.GE.AND P1, PT, R212, UR4, PT ;  /* 0x00000004d4007c0c */ /* 0x000fe4000bf26270 */
[----:B------:R-:W-:Y:S02]  /*9220*/  LOP3.LUT R110, R14, 0x6, RZ, 0xfc, !PT ;  /* 0x000000060e6e7812 */ /* 0x000fe400078efcff */
[-C--:B------:R-:W-:Y:S02]  /*9230*/  LEA.HI.X.SX32 R123, R17, R13.reuse, 0x2, P3 ;  /* 0x0000000d117b7211 */ /* 0x080fe400018f16ff */
[----:B------:R-:W-:-:S02]  /*9240*/  LEA.HI.X.SX32 R133, R27, R13, 0x2, P4 ;  /* 0x0000000d1b857211 */ /* 0x000fc400020f16ff */
[-C--:B------:R-:W-:Y:S02]  /*9250*/  LEA R16, P3, R224, R114.reuse, 0x2 ;  /* 0x00000072e0107211 */ /* 0x080fe400078610ff */
[----:B------:R-:W-:Y:S02]  /*9260*/  LEA R26, P4, R229, R114, 0x2 ;  /* 0x00000072e51a7211 */ /* 0x000fe400078810ff */
[----:B------:R-:W-:Y:S02]  /*9270*/  SEL R233, RZ, 0x4, P1 ;  /* 0x00000004ffe97807 */ /* 0x000fe40000800000 */
[----:B------:R-:W-:Y:S02]  /*9280*/  ISETP.GE.AND P1, PT, R110, UR4, PT ;  /* 0x000000046e007c0c */ /* 0x000fe4000bf26270 */
[----:B------:R-:W-:Y:S02]  /*9290*/  LOP3.LUT R111, R14, 0xa, RZ, 0xfc, !PT ;  /* 0x0000000a0e6f7812 */ /* 0x000fe400078efcff */
[----:B------:R-:W-:-:S02]  /*92a0*/  LEA.HI.X.SX32 R17, R224, R13, 0x2, P3 ;  /* 0x0000000de0117211 */ /* 0x000fc400018f16ff */
[----:B------:R-:W-:Y:S02]  /*92b0*/  LEA.HI.X.SX32 R27, R229, R13, 0x2, P4 ;  /* 0x0000000de51b7211 */ /* 0x000fe400020f16ff */
[-C--:B------:R-:W-:Y:S02]  /*92c0*/  LEA R116, P3, R222, R114.reuse, 0x2 ;  /* 0x00000072de747211 */ /* 0x080fe400078610ff */
[----:B------:R-:W-:Y:S02]  /*92d0*/  LEA R126, P4, R21, R114, 0x2 ;  /* 0x00000072157e7211 */ /* 0x000fe400078810ff */
[----:B------:R-:W-:Y:S02]  /*92e0*/  SEL R231, RZ, 0x4, P1 ;  /* 0x00000004ffe77807 */ /* 0x000fe40000800000 */
[----:B------:R-:W-:Y:S02]  /*92f0*/  ISETP.GE.AND P1, PT, R111, UR4, PT ;  /* 0x000000046f007c0c */ /* 0x000fe4000bf26270 */
[----:B------:R-:W-:-:S02]  /*9300*/  LOP3.LUT R215, R14, 0xe, RZ, 0xfc, !PT ;  /* 0x0000000e0ed77812 */ /* 0x000fc400078efcff */
[-C--:B------:R-:W-:Y:S02]  /*9310*/  LEA.HI.X.SX32 R117, R222, R13.reuse, 0x2, P3 ;  /* 0x0000000dde757211 */ /* 0x080fe400018f16ff */
[----:B------:R-:W-:Y:S02]  /*9320*/  LEA.HI.X.SX32 R127, R21, R13, 0x2, P4 ;  /* 0x0000000d157f7211 */ /* 0x000fe400020f16ff */
[----:B------:R-:W-:Y:S02]  /*9330*/  ISETP.GE.AND P3, PT, R14, UR4, PT ;  /* 0x000000040e007c0c */ /* 0x000fe4000bf66270 */
[----:B------:R-:W-:Y:S02]  /*9340*/  LEA R20, P4, R226, R114, 0x2 ;  /* 0x00000072e2147211 */ /* 0x000fe400078810ff */
[----:B------:R-:W-:Y:S02]  /*9350*/  LOP3.LUT R213, R14, 0x4, RZ, 0xfc, !PT ;  /* 0x000000040ed57812 */ /* 0x000fe400078efcff */
[----:B------:R-:W-:-:S02]  /*9360*/  SEL R229, RZ, 0x4, P1 ;  /* 0x00000004ffe57807 */ /* 0x000fc40000800000 */
[----:B------:R-:W-:Y:S02]  /*9370*/  ISETP.GE.AND P1, PT, R215, UR4, PT ;  /* 0x00000004d7007c0c */ /* 0x000fe4000bf26270 */
[----:B------:R-:W-:Y:S02]  /*9380*/  LOP3.LUT R113, R14, 0x12, RZ, 0xfc, !PT ;  /* 0x000000120e717812 */ /* 0x000fe400078efcff */
[----:B------:R-:W-:Y:S02]  /*9390*/  SEL R234, RZ, 0x4, P3 ;  /* 0x00000004ffea7807 */ /* 0x000fe40001800000 */
[----:B------:R-:W-:Y:S02]  /*93a0*/  LEA.HI.X.SX32 R21, R226, R13, 0x2, P4 ;  /* 0x0000000de2157211 */ /* 0x000fe400020f16ff */
[----:B------:R-:W-:Y:S02]  /*93b0*/  ISETP.GE.AND P3, PT, R213, UR4, PT ;  /* 0x00000004d5007c0c */ /* 0x000fe4000bf66270 */
[----:B------:R-:W-:-:S02]  /*93c0*/  LEA R120, P4, R11, R114, 0x2 ;  /* 0x000000720b787211 */ /* 0x000fc400078810ff */
[----:B------:R-:W-:Y:S02]  /*93d0*/  SEL R227, RZ, 0x4, P1 ;  /* 0x00000004ffe37807 */ /* 0x000fe40000800000 */
[----:B------:R-:W-:Y:S02]  /*93e0*/  ISETP.GE.AND P1, PT, R113, UR4, PT ;  /* 0x0000000471007c0c */ /* 0x000fe4000bf26270 */
[----:B------:R-:W-:Y:S02]  /*93f0*/  LOP3.LUT R247, R14, 0x16, RZ, 0xfc, !PT ;  /* 0x000000160ef77812 */ /* 0x000fe400078efcff */
[----:B------:R-:W-:Y:S02]  /*9400*/  SEL R232, RZ, 0x4, P3 ;  /* 0x00000004ffe87807 */ /* 0x000fe40001800000 */
[----:B------:R-:W-:Y:S02]  /*9410*/  LEA.HI.X.SX32 R121, R11, R13, 0x2, P4 ;  /* 0x0000000d0b797211 */ /* 0x000fe400020f16ff */
[----:B------:R-:W-:-:S02]  /*9420*/  ISETP.GE.AND P3, PT, R0, UR4, PT ;  /* 0x0000000400007c0c */ /* 0x000fc4000bf66270 */
[----:B------:R-:W-:Y:S02]  /*9430*/  LEA R10, P4, R223, R114, 0x2 ;  /* 0x00000072df0a7211 */ /* 0x000fe400078810ff */
[C---:B------:R-:W-:Y:S02]  /*9440*/  LOP3.LUT R214, R14.reuse, 0xc, RZ, 0xfc, !PT ;  /* 0x0000000c0ed67812 */ /* 0x040fe400078efcff */
[----:B------:R-:W-:Y:S02]  /*9450*/  SEL R225, RZ, 0x4, P1 ;  /* 0x00000004ffe17807 */ /* 0x000fe40000800000 */
[----:B------:R-:W-:Y:S02]  /*9460*/  ISETP.GE.AND P1, PT, R247, UR4, PT ;  /* 0x00000004f7007c0c */ /* 0x000fe4000bf26270 */
[----:B------:R-:W-:Y:S02]  /*9470*/  LOP3.LUT R3, R14, 0x1a, RZ, 0xfc, !PT ;  /* 0x0000001a0e037812 */ /* 0x000fe400078efcff */
[----:B------:R-:W-:-:S02]  /*9480*/  SEL R230, RZ, 0x4, P3 ;  /* 0x00000004ffe67807 */ /* 0x000fc40001800000 */
[----:B------:R-:W-:Y:S02]  /*9490*/  LEA.HI.X.SX32 R11, R223, R13, 0x2, P4 ;  /* 0x0000000ddf0b7211 */ /* 0x000fe400020f16ff */
[----:B------:R-:W-:Y:S02]  /*94a0*/  ISETP.GE.AND P3, PT, R214, UR4, PT ;  /* 0x00000004d6007c0c */ /* 0x000fe4000bf66270 */
[C---:B------:R-:W-:Y:S02]  /*94b0*/  LOP3.LUT R112, R14.reuse, 0x10, RZ, 0xfc, !PT ;  /* 0x000000100e707812 */ /* 0x040fe400078efcff */
[----:B------:R-:W-:Y:S02]  /*94c0*/  SEL R223, RZ, 0x4, P1 ;  /* 0x00000004ffdf7807 */ /* 0x000fe40000800000 */
[----:B------:R-:W-:Y:S02]  /*94d0*/  ISETP.GE.AND P1, PT, R3, UR4, PT ;  /* 0x0000000403007c0c */ /* 0x000fe4000bf26270 */
[----:B------:R-:W-:-:S02]  /*94e0*/  LOP3.LUT R249, R14, 0x1e, RZ, 0xfc, !PT ;  /* 0x0000001e0ef97812 */ /* 0x000fc400078efcff */
[----:B--2---:R-:W-:Y:S02]  /*94f0*/  SEL R109, R234, RZ, P2 ;  /* 0x000000ffea6d7207 */ /* 0x004fe40001000000 */
[----:B------:R-:W-:Y:S02]  /*9500*/  SEL R228, RZ, 0x4, P3 ;  /* 0x00000004ffe47807 */ /* 0x000fe40001800000 */
[----:B------:R-:W-:Y:S01]  /*9510*/  SEL R108, R233, RZ, P2 ;  /* 0x000000ffe96c7207 */ /* 0x000fe20001000000 */
[----:B------:R1:W-:Y:S01]  /*9520*/  STL [R1+0xf8], R109 ;  /* 0x0000f86d01007387 */ /* 0x0003e20000100800 */
[----:B------:R-:W-:Y:S02]  /*9530*/  ISETP.GE.AND P3, PT, R112, UR4, PT ;  /* 0x0000000470007c0c */ /* 0x000fe4000bf66270 */
[----:B------:R-:W-:Y:S01]  /*9540*/  LEA R114, P4, R219, R114, 0x2 ;  /* 0x00000072db727211 */ /* 0x000fe200078810ff */
[----:B------:R2:W-:Y:S01]  /*9550*/  STL [R1+0xe8], R108 ;  /* 0x0000e86c01007387 */ /* 0x0005e20000100800 */
[----:B------:R-:W-:-:S02]  /*9560*/  LOP3.LUT R246, R14, 0x14, RZ, 0xfc, !PT ;  /* 0x000000140ef67812 */ /* 0x000fc400078efcff */
[----:B------:R-:W-:Y:S02]  /*9570*/  SEL R221, RZ, 0x4, P1 ;  /* 0x00000004ffdd7807 */ /* 0x000fe40000800000 */
[----:B------:R-:W-:Y:S02]  /*9580*/  ISETP.GE.AND P1, PT, R249, UR4, PT ;  /* 0x00000004f9007c0c */ /* 0x000fe4000bf26270 */
[----:B---3--:R-:W-:Y:S02]  /*9590*/  SEL R210, R232, RZ, P2 ;  /* 0x000000ffe8d27207 */ /* 0x008fe40001000000 */
[----:B------:R-:W-:Y:S02]  /*95a0*/  SEL R226, RZ, 0x4, P3 ;  /* 0x00000004ffe27807 */ /* 0x000fe40001800000 */
[----:B-1----:R-:W-:Y:S01]  /*95b0*/  SEL R109, R231, RZ, P2 ;  /* 0x000000ffe76d7207 */ /* 0x002fe20001000000 */
[----:B------:R1:W-:Y:S01]  /*95c0*/  STL [R1+0xec], R210 ;  /* 0x0000ecd201007387 */ /* 0x0003e20000100800 */
[----:B------:R-:W-:-:S02]  /*95d0*/  LEA.HI.X.SX32 R115, R219, R13, 0x2, P4 ;  /* 0x0000000ddb737211 */ /* 0x000fc400020f16ff */
[----:B------:R-:W-:Y:S01]  /*95e0*/  ISETP.GE.AND P3, PT, R246, UR4, PT ;  /* 0x00000004f6007c0c */ /* 0x000fe2000bf66270 */
[----:B------:R3:W-:Y:S01]  /*95f0*/  STL [R1+0xfc], R109 ;  /* 0x0000fc6d01007387 */ /* 0x0007e20000100800 */
[----:B--2---:R-:W-:Y:S02]  /*9600*/  SEL R108, R230, RZ, P2 ;  /* 0x000000ffe66c7207 */ /* 0x004fe40001000000 */
[C---:B------:R-:W-:Y:S02]  /*9610*/  LOP3.LUT R2, R14.reuse, 0x18, RZ, 0xfc, !PT ;  /* 0x000000180e027812 */ /* 0x040fe400078efcff */
[----:B------:R-:W-:Y:S01]  /*9620*/  SEL R13, RZ, 0x4, P1 ;  /* 0x00000004ff0d7807 */ /* 0x000fe20000800000 */
[----:B------:R2:W-:Y:S01]  /*9630*/  STL [R1+0x100], R108 ;  /* 0x0001006c01007387 */ /* 0x0005e20000100800 */
[----:B------:R-:W-:Y:S02]  /*9640*/  ISETP.GE.AND P1, PT, R14, UR5, PT ;  /* 0x000000050e007c0c */ /* 0x000fe4000bf26270 */
[----:B------:R-:W-:-:S02]  /*9650*/  SEL R224, RZ, 0x4, P3 ;  /* 0x00000004ffe07807 */ /* 0x000fc40001800000 */
[----:B-1----:R-:W-:Y:S02]  /*9660*/  SEL R210, R229, RZ, P2 ;  /* 0x000000ffe5d27207 */ /* 0x002fe40001000000 */
[----:B------:R-:W-:Y:S02]  /*9670*/  ISETP.GE.AND P3, PT, R2, UR4, PT ;  /* 0x0000000402007c0c */ /* 0x000fe4000bf66270 */
[----:B---3--:R-:W-:Y:S01]  /*9680*/  SEL R109, R228, RZ, P2 ;  /* 0x000000ffe46d7207 */ /* 0x008fe20001000000 */
[----:B------:R1:W-:Y:S01]  /*9690*/  STL [R1+0x104], R210 ;  /* 0x000104d201007387 */ /* 0x0003e20000100800 */
[----:B------:R-:W-:Y:S02]  /*96a0*/  LOP3.LUT R248, R14, 0x1c, RZ, 0xfc, !PT ;  /* 0x0000001c0ef87812 */ /* 0x000fe400078efcff */
[----:B--2---:R-:W-:Y:S01]  /*96b0*/  SEL R108, R227, RZ, P2 ;  /* 0x000000ffe36c7207 */ /* 0x004fe20001000000 */
[----:B------:R2:W-:Y:S01]  /*96c0*/  STL [R1+0x108], R109 ;  /* 0x0001086d01007387 */ /* 0x0005e20000100800 */
[----:B------:R-:W-:-:S02]  /*96d0*/  SEL R233, RZ, 0x4, P1 ;  /* 0x00000004ffe97807 */ /* 0x000fc40000800000 */
[----:B------:R-:W-:Y:S01]  /*96e0*/  ISETP.GE.AND P1, PT, R213, UR5, PT ;  /* 0x00000005d5007c0c */ /* 0x000fe2000bf26270 */
[----:B------:R3:W-:Y:S01]  /*96f0*/  STL [R1+0x10c], R108 ;  /* 0x00010c6c01007387 */ /* 0x0007e20000100800 */
[----:B------:R-:W-:Y:S02]  /*9700*/  SEL R222, RZ, 0x4, P3 ;  /* 0x00000004ffde7807 */ /* 0x000fe40001800000 */
[----:B------:R-:W-:Y:S02]  /*9710*/  ISETP.GE.AND P3, PT, R248, UR4, PT ;  /* 0x00000004f8007c0c */ /* 0x000fe4000bf66270 */
[----:B-1----:R-:W-:Y:S02]  /*9720*/  SEL R210, R226, RZ, P2 ;  /* 0x000000ffe2d27207 */ /* 0x002fe40001000000 */
[----:B--2---:R-:W-:Y:S02]  /*9730*/  SEL R109, R225, RZ, P2 ;  /* 0x000000ffe16d7207 */ /* 0x004fe40001000000 */
[----:B------:R-:W-:Y:S01]  /*9740*/  SEL R231, RZ, 0x4, P1 ;  /* 0x00000004ffe77807 */ /* 0x000fe20000800000 */
[----:B------:R1:W-:Y:S01]  /*9750*/  STL [R1+0x110], R210 ;  /* 0x000110d201007387 */ /* 0x0003e20000100800 */
[----:B---3--:R-:W-:-:S02]  /*9760*/  SEL R108, R224, RZ, P2 ;  /* 0x000000ffe06c7207 */ /* 0x008fc40001000000 */
[----:B------:R-:W-:Y:S01]  /*9770*/  ISETP.GE.AND P1, PT, R0, UR5, PT ;  /* 0x0000000500007c0c */ /* 0x000fe2000bf26270 */
[----:B------:R2:W-:Y:S01]  /*9780*/  STL [R1+0x158], R109 ;  /* 0x0001586d01007387 */ /* 0x0005e20000100800 */
[----:B------:R-:W-:Y:S02]  /*9790*/  SEL R219, RZ, 0x4, P3 ;  /* 0x00000004ffdb7807 */ /* 0x000fe40001800000 */
[----:B------:R-:W-:Y:S01]  /*97a0*/  SEL R229, RZ, 0x4, P1 ;  /* 0x00000004ffe57807 */ /* 0x000fe20000800000 */
[----:B------:R3:W-:Y:S01]  /*97b0*/  STL [R1+0x15c], R108 ;  /* 0x00015c6c01007387 */ /* 0x0007e20000100800 */
[----:B------:R-:W-:Y:S02]  /*97c0*/  ISETP.GE.AND P1, PT, R214, UR5, PT ;  /* 0x00000005d6007c0c */ /* 0x000fe4000bf26270 */
[----:B-1----:R-:W-:Y:S02]  /*97d0*/  SEL R210, R223, RZ, P2 ;  /* 0x000000ffdfd27207 */ /* 0x002fe40001000000 */
[----:B------:R-:W-:-:S02]  /*97e0*/  SEL R250, R219, RZ, P2 ;  /* 0x000000ffdbfa7207 */ /* 0x000fc40001000000 */
[----:B--2---:R-:W-:Y:S01]  /*97f0*/  SEL R109, R222, RZ, P2 ;  /* 0x000000ffde6d7207 */ /* 0x004fe20001000000 */
[----:B------:R-:W-:Y:S01]  /*9800*/  STL [R1+0x164], R210 ;  /* 0x000164d201007387 */ /* 0x000fe20000100800 */
[----:B------:R-:W-:Y:S02]  /*9810*/  SEL R13, R13, RZ, P2 ;  /* 0x000000ff0d0d7207 */ /* 0x000fe40001000000 */
[----:B---3--:R-:W-:Y:S01]  /*9820*/  SEL R108, R221, RZ, P2 ;  /* 0x000000ffdd6c7207 */ /* 0x008fe20001000000 */
[----:B------:R-:W-:Y:S01]  /*9830*/  STL [R1+0x168], R109 ;  /* 0x0001686d01007387 */ /* 0x000fe20000100800 */
[----:B------:R-:W-:Y:S02]  /*9840*/  ISETP.GE.AND P2, PT, R212, UR5, PT ;  /* 0x00000005d4007c0c */ /* 0x000fe4000bf46270 */
[----:B------:R-:W-:Y:S01]  /*9850*/  SEL R227, RZ, 0x4, P1 ;  /* 0x00000004ffe37807 */ /* 0x000fe20000800000 */
[----:B------:R-:W-:Y:S01]  /*9860*/  STL [R1+0x160], R108 ;  /* 0x0001606c01007387 */ /* 0x000fe20000100800 */
[----:B------:R-:W-:-:S02]  /*9870*/  ISETP.GE.AND P1, PT, R112, UR5, PT ;  /* 0x0000000570007c0c */ /* 0x000fc4000bf26270 */
[----:B------:R-:W-:Y:S01]  /*9880*/  SEL R232, RZ, 0x4, P2 ;  /* 0x00000004ffe87807 */ /* 0x000fe20001000000 */
[----:B------:R1:W-:Y:S01]  /*9890*/  STL [R1+0x16c], R13 ;  /* 0x00016c0d01007387 */ /* 0x0003e20000100800 */
[----:B------:R-:W-:Y:S02]  /*98a0*/  ISETP.GE.AND P2, PT, R110, UR5, PT ;  /* 0x000000056e007c0c */ /* 0x000fe4000bf46270 */
[----:B------:R-:W-:Y:S01]  /*98b0*/  SEL R225, RZ, 0x4, P1 ;  /* 0x00000004ffe17807 */ /* 0x000fe20000800000 */
[----:B------:R2:W-:Y:S01]  /*98c0*/  STL [R1+0x840], R0 ;  /* 0x0008400001007387 */ /* 0x0005e20000100800 */
[----:B------:R-:W-:Y:S02]  /*98d0*/  ISETP.GE.AND P1, PT, R246, UR5, PT ;  /* 0x00000005f6007c0c */ /* 0x000fe4000bf26270 */
[----:B------:R-:W-:Y:S02]  /*98e0*/  SEL R230, RZ, 0x4, P2 ;  /* 0x00000004ffe67807 */ /* 0x000fe40001000000 */
[----:B------:R-:W-:-:S02]  /*98f0*/  ISETP.GE.AND P2, PT, R111, UR5, PT ;  /* 0x000000056f007c0c */ /* 0x000fc4000bf46270 */
[----:B------:R-:W-:Y:S02]  /*9900*/  SEL R223, RZ, 0x4, P1 ;  /* 0x00000004ffdf7807 */ /* 0x000fe40000800000 */
[----:B------:R-:W-:Y:S02]  /*9910*/  ISETP.GE.AND P1, PT, R2, UR5, PT ;  /* 0x0000000502007c0c */ /* 0x000fe4000bf26270 */
[----:B------:R-:W-:Y:S02]  /*9920*/  SEL R228, RZ, 0x4, P2 ;  /* 0x00000004ffe47807 */ /* 0x000fe40001000000 */
[----:B------:R-:W-:Y:S02]  /*9930*/  ISETP.GE.AND P2, PT, R215, UR5, PT ;  /* 0x00000005d7007c0c */ /* 0x000fe4000bf46270 */
[----:B------:R-:W-:Y:S02]  /*9940*/  SEL R221, RZ, 0x4, P1 ;  /* 0x00000004ffdd7807 */ /* 0x000fe40000800000 */
[----:B------:R-:W-:-:S02]  /*9950*/  ISETP.GE.AND P1, PT, R248, UR5, PT ;  /* 0x00000005f8007c0c */ /* 0x000fc4000bf26270 */
[----:B------:R-:W-:Y:S02]  /*9960*/  SEL R226, RZ, 0x4, P2 ;  /* 0x00000004ffe27807 */ /* 0x000fe40001000000 */
[----:B------:R-:W-:Y:S02]  /*9970*/  ISETP.GE.AND P2, PT, R113, UR5, PT ;  /* 0x0000000571007c0c */ /* 0x000fe4000bf46270 */
[----:B-1----:R-:W-:Y:S02]  /*9980*/  SEL R13, RZ, 0x4, P1 ;  /* 0x00000004ff0d7807 */ /* 0x002fe40000800000 */
[----:B------:R-:W-:Y:S02]  /*9990*/  ISETP.GE.AND P1, PT, R235, UR5, PT ;  /* 0x00000005eb007c0c */ /* 0x000fe4000bf26270 */
[----:B------:R-:W-:Y:S02]  /*99a0*/  SEL R224, RZ, 0x4, P2 ;  /* 0x00000004ffe07807 */ /* 0x000fe40001000000 */
[----:B------:R-:W-:-:S02]  /*99b0*/  ISETP.GE.AND P2, PT, R247, UR5, PT ;  /* 0x00000005f7007c0c */ /* 0x000fc4000bf46270 */
[----:B------:R-:W-:Y:S01]  /*99c0*/  SEL R234, RZ, 0x4, P1 ;  /* 0x00000004ffea7807 */ /* 0x000fe20000800000 */
[----:B------:R-:W3:Y:S01]  /*99d0*/  LDL R247, [R1+0x288] ;  /* 0x0002880001f77983 */ /* 0x000ee20000100800 */
[----:B------:R-:W-:Y:S02]  /*99e0*/  ISETP.GT.AND P1, PT, R252, 0x5f, PT ;  /* 0x0000005ffc00780c */ /* 0x000fe40003f24270 */
[----:B------:R-:W-:Y:S02]  /*99f0*/  SEL R222, RZ, 0x4, P2 ;  /* 0x00000004ffde7807 */ /* 0x000fe40001000000 */
[----:B------:R-:W-:Y:S02]  /*9a00*/  ISETP.GE.AND P2, PT, R3, UR5, PT ;  /* 0x0000000503007c0c */ /* 0x000fe4000bf46270 */
[----:B--2---:R-:W-:Y:S02]  /*9a10*/  SEL R0, R233, RZ, P1 ;  /* 0x000000ffe9007207 */ /* 0x004fe40000800000 */
[----:B------:R-:W-:-:S02]  /*9a20*/  SEL R2, R232, RZ, P1 ;  /* 0x000000ffe8027207 */ /* 0x000fc40000800000 */
[----:B------:R-:W-:Y:S02]  /*9a30*/  SEL R219, RZ, 0x4, P2 ;  /* 0x00000004ffdb7807 */ /* 0x000fe40001000000 */
[----:B------:R-:W-:Y:S02]  /*9a40*/  ISETP.GE.AND P2, PT, R249, UR5, PT ;  /* 0x00000005f9007c0c */ /* 0x000fe4000bf46270 */
[----:B------:R-:W-:Y:S01]  /*9a50*/  SEL R3, R231, RZ, P1 ;  /* 0x000000ffe7037207 */ /* 0x000fe20000800000 */
[----:B------:R-:W2:Y:S01]  /*9a60*/  LDL R249, [R1+0x298] ;  /* 0x0002980001f97983 */ /* 0x000ea20000100800 */
[----:B------:R-:W-:Y:S02]  /*9a70*/  SEL R108, R229, RZ, P1 ;  /* 0x000000ffe56c7207 */ /* 0x000fe40000800000 */
[----:B------:R-:W-:Y:S01]  /*9a80*/  SEL R109, R224, RZ, P1 ;  /* 0x000000ffe06d7207 */ /* 0x000fe20000800000 */
[----:B------:R1:W-:Y:S01]  /*9a90*/  STL [R1+0x178], R0 ;  /* 0x0001780001007387 */ /* 0x0003e20000100800 */
[----:B------:R-:W-:-:S03]  /*9aa0*/  SEL R235, RZ, 0x4, P2 ;  /* 0x00000004ffeb7807 */ /* 0x000fc60001000000 */
[----:B------:R4:W-:Y:S01]  /*9ab0*/  STL [R1+0x170], R2 ;  /* 0x0001700201007387 */ /* 0x0009e20000100800 */
[----:B-1----:R-:W-:-:S03]  /*9ac0*/  SEL R0, R230, RZ, P1 ;  /* 0x000000ffe6007207 */ /* 0x002fc60000800000 */
[----:B----4-:R-:W4:Y:S04]  /*9ad0*/  LDL R2, [R1+0x278] ;  /* 0x0002780001027983 */ /* 0x010f280000100800 */
[----:B------:R1:W-:Y:S04]  /*9ae0*/  STL [R1+0x174], R3 ;  /* 0x0001740301007387 */ /* 0x0003e80000100800 */
[----:B------:R1:W-:Y:S02]  /*9af0*/  STL [R1+0x17c], R0 ;  /* 0x00017c0001007387 */ /* 0x0003e40000100800 */
[----:B-1----:R-:W-:-:S02]  /*9b00*/  SEL R3, R228, RZ, P1 ;  /* 0x000000ffe4037207 */ /* 0x002fc40000800000 */
[----:B------:R1:W-:Y:S01]  /*9b10*/  STL [R1+0x180], R108 ;  /* 0x0001806c01007387 */ /* 0x0003e20000100800 */
[----:B------:R-:W-:-:S03]  /*9b20*/  SEL R0, R227, RZ, P1 ;  /* 0x000000ffe3007207 */ /* 0x000fc60000800000 */
[----:B------:R1:W-:Y:S02]  /*9b30*/  STL [R1+0x184], R3 ;  /* 0x0001840301007387 */ /* 0x0003e40000100800 */
[----:B-1----:R-:W-:Y:S02]  /*9b40*/  SEL R108, R226, RZ, P1 ;  /* 0x000000ffe26c7207 */ /* 0x002fe40000800000 */
[----:B------:R-:W4:Y:S04]  /*9b50*/  LDL R3, [R1+0x2d0] ;  /* 0x0002d00001037983 */ /* 0x000f280000100800 */
[----:B------:R1:W-:Y:S04]  /*9b60*/  STL [R1+0x188], R0 ;  /* 0x0001880001007387 */ /* 0x0003e80000100800 */
[----:B------:R1:W-:Y:S04]  /*9b70*/  STL [R1+0x18c], R108 ;  /* 0x00018c6c01007387 */ /* 0x0003e80000100800 */
[----:B------:R-:W4:Y:S01]  /*9b80*/  LDL R248, [R1+0x22c] ;  /* 0x00022c0001f87983 */ /* 0x000f220000100800 */
[----:B-1----:R-:W-:-:S02]  /*9b90*/  SEL R0, R225, RZ, P1 ;  /* 0x000000ffe1007207 */ /* 0x002fc40000800000 */
[----:B------:R-:W-:-:S03]  /*9ba0*/  SEL R108, R223, RZ, P1 ;  /* 0x000000ffdf6c7207 */ /* 0x000fc60000800000 */
[----:B------:R1:W-:Y:S04]  /*9bb0*/  STL [R1+0x190], R0 ;  /* 0x0001900001007387 */ /* 0x0003e80000100800 */
[----:B------:R1:W-:Y:S02]  /*9bc0*/  STL [R1+0x194], R109 ;  /* 0x0001946d01007387 */ /* 0x0003e40000100800 */
[----:B-1----:R-:W-:Y:S02]  /*9bd0*/  SEL R0, R222, RZ, P1 ;  /* 0x000000ffde007207 */ /* 0x002fe40000800000 */
[----:B------:R1:W-:Y:S01]  /*9be0*/  STL [R1+0x198], R108 ;  /* 0x0001986c01007387 */ /* 0x0003e20000100800 */
[----:B------:R-:W-:-:S03]  /*9bf0*/  SEL R109, R221, RZ, P1 ;  /* 0x000000ffdd6d7207 */ /* 0x000fc60000800000 */
[----:B------:R1:W-:Y:S02]  /*9c00*/  STL [R1+0x1a0], R0 ;  /* 0x0001a00001007387 */ /* 0x0003e40000100800 */
[----:B-1----:R-:W-:Y:S02]  /*9c10*/  SEL R108, R219, RZ, P1 ;  /* 0x000000ffdb6c7207 */ /* 0x002fe40000800000 */
[----:B------:R-:W-:Y:S01]  /*9c20*/  STL [R1+0x1a8], R109 ;  /* 0x0001a86d01007387 */ /* 0x000fe20000100800 */
[----:B------:R-:W-:Y:S01]  /*9c30*/  SEL R0, R13, RZ, P1 ;  /* 0x000000ff0d007207 */ /* 0x000fe20000800000 */
[----:B------:R-:W-:Y:S02]  /*9c40*/  IMAD R13, R220, 0x2, R218 ;  /* 0x00000002dc0d7824 */ /* 0x000fe400078e02da */
[----:B------:R1:W-:Y:S04]  /*9c50*/  STL [R1+0x19c], R108 ;  /* 0x00019c6c01007387 */ /* 0x0003e80000100800 */
[----:B------:R1:W-:Y:S02]  /*9c60*/  STL [R1+0xd4], R0 ;  /* 0x0000d40001007387 */ /* 0x0003e40000100800 */
[----:B-1----:R-:W-:-:S02]  /*9c70*/  SEL R108, R235, RZ, P1 ;  /* 0x000000ffeb6c7207 */ /* 0x002fc40000800000 */
[----:B------:R-:W-:Y:S02]  /*9c80*/  SEL R0, R234, RZ, P1 ;  /* 0x000000ffea007207 */ /* 0x000fe40000800000 */
[----:B------:R-:W-:-:S04]  /*9c90*/  LEA R218, P1, R13, R244, 0x2 ;  /* 0x000000f40dda7211 */ /* 0x000fc800078210ff */
[----:B------:R-:W-:Y:S01]  /*9ca0*/  LEA.HI.X.SX32 R219, R13, R245, 0x2, P1 ;  /* 0x000000f50ddb7211 */ /* 0x000fe200008f16ff */
[----:B------:R-:W-:Y:S02]  /*9cb0*/  IMAD R13, R220, 0x2, R13 ;  /* 0x00000002dc0d7824 */ /* 0x000fe400078e020d */
[----:B------:R-:W-:-:S03]  /*9cc0*/  IMAD R246, R14, R220, RZ ;  /* 0x000000dc0ef67224 */ /* 0x000fc600078e02ff */
[----:B------:R-:W-:-:S04]  /*9cd0*/  LEA R220, P1, R13, R244, 0x2 ;  /* 0x000000f40ddc7211 */ /* 0x000fc800078210ff */
[----:B------:R-:W-:Y:S02]  /*9ce0*/  LEA.HI.X.SX32 R221, R13, R245, 0x2, P1 ;  /* 0x000000f50ddd7211 */ /* 0x000fe400008f16ff */
[----:B------:R-:W-:-:S04]  /*9cf0*/  LEA R222, P1, R246, R244, 0x2 ;  /* 0x000000f4f6de7211 */ /* 0x000fc800078210ff */
[----:B------:R-:W-:Y:S02]  /*9d00*/  LEA.HI.X.SX32 R223, R246, R245, 0x2, P1 ;  /* 0x000000f5f6df7211 */ /* 0x000fe400008f16ff */
[----:B------:R-:W-:Y:S02]  /*9d10*/  ISETP.NE.U32.AND P4, PT, R237, RZ, PT ;  /* 0x000000ffed00720c */ /* 0x000fe40003f85070 */
[----:B------:R-:W-:Y:S02]  /*9d20*/  ISETP.NE.U32.AND P3, PT, R238, RZ, PT ;  /* 0x000000ffee00720c */ /* 0x000fe40003f65070 */
[----:B------:R-:W-:Y:S01]  /*9d30*/  ISETP.NE.U32.AND P2, PT, R239, RZ, PT ;  /* 0x000000ffef00720c */ /* 0x000fe20003f45070 */
[----:B------:R-:W-:Y:S01]  /*9d40*/  STL [R1+0x1a4], R108 ;  /* 0x0001a46c01007387 */ /* 0x000fe20000100800 */
[----:B--2---:R-:W-:-:S04]  /*9d50*/  LEA R224, P1, R249, R244, 0x2 ;  /* 0x000000f4f9e07211 */ /* 0x004fc800078210ff */
[-C--:B------:R-:W-:Y:S02]  /*9d60*/  LEA.HI.X.SX32 R225, R249, R245.reuse, 0x2, P1 ;  /* 0x000000f5f9e17211 */ /* 0x080fe400008f16ff */
[CC--:B---3--:R-:W-:Y:S01]  /*9d70*/  LEA R226, P1, R247.reuse, R244.reuse, 0x2 ;  /* 0x000000f4f7e27211 */ /* 0x0c8fe200078210ff */
[----:B------:R-:W2:Y:S03]  /*9d80*/  LDL.LU R249, [R1+0xbc] ;  /* 0x0000bc0001f97983 */ /* 0x000ea60000300800 */
[----:B------:R-:W-:Y:S02]  /*9d90*/  LEA.HI.X.SX32 R227, R247, R245, 0x2, P1 ;  /* 0x000000f5f7e37211 */ /* 0x000fe400008f16ff */
[----:B----4-:R-:W-:-:S04]  /*9da0*/  LEA R228, P1, R2, R244, 0x2 ;  /* 0x000000f402e47211 */ /* 0x010fc800078210ff */
[-C--:B------:R-:W-:Y:S02]  /*9db0*/  LEA.HI.X.SX32 R229, R2, R245.reuse, 0x2, P1 ;  /* 0x000000f502e57211 */ /* 0x080fe400008f16ff */
[CC--:B------:R-:W-:Y:S01]  /*9dc0*/  LEA R230, P6, R3.reuse, R244.reuse, 0x2 ;  /* 0x000000f403e67211 */ /* 0x0c0fe200078c10ff */
[----:B------:R-:W3:Y:S03]  /*9dd0*/  LDL.LU R2, [R1+0xb8] ;  /* 0x0000b80001027983 */ /* 0x000ee60000300800 */
[----:B------:R-:W-:Y:S02]  /*9de0*/  LEA.HI.X.SX32 R231, R3, R245, 0x2, P6 ;  /* 0x000000f503e77211 */ /* 0x000fe400030f16ff */
[----:B------:R-:W-:-:S04]  /*9df0*/  LEA R232, P6, R248, R244, 0x2 ;  /* 0x000000f4f8e87211 */ /* 0x000fc800078c10ff */
[----:B------:R-:W-:Y:S02]  /*9e00*/  LEA.HI.X.SX32 R233, R248, R245, 0x2, P6 ;  /* 0x000000f5f8e97211 */ /* 0x000fe400030f16ff */
[----:B------:R-:W-:-:S04]  /*9e10*/  LEA R234, P6, R251, R244, 0x2 ;  /* 0x000000f4fbea7211 */ /* 0x000fc800078c10ff */
[-C--:B------:R-:W-:Y:S02]  /*9e20*/  LEA.HI.X.SX32 R235, R251, R245.reuse, 0x2, P6 ;  /* 0x000000f5fbeb7211 */ /* 0x080fe400030f16ff */
[CC--:B------:R-:W-:Y:S01]  /*9e30*/  LEA R236, P6, R243.reuse, R244.reuse, 0x2 ;  /* 0x000000f4f3ec7211 */ /* 0x0c0fe200078c10ff */
[----:B------:R-:W4:Y:S03]  /*9e40*/  LDL.LU R251, [R1+0x8a4] ;  /* 0x0008a40001fb7983 */ /* 0x000f260000300800 */
[-C--:B------:R-:W-:Y:S01]  /*9e50*/  LEA.HI.X.SX32 R237, R243, R245.reuse, 0x2, P6 ;  /* 0x000000f5f3ed7211 */ /* 0x080fe200030f16ff */
[----:B------:R-:W3:Y:S01]  /*9e60*/  LDL.LU R247, [R1+0xc4] ;  /* 0x0000c40001f77983 */ /* 0x000ee20000300800 */
[C---:B------:R-:W-:Y:S02]  /*9e70*/  LEA R238, P6, R241.reuse, R244, 0x2 ;  /* 0x000000f4f1ee7211 */ /* 0x040fe400078c10ff */
[----:B------:R-:W-:Y:S01]  /*9e80*/  ISETP.NE.U32.AND P1, PT, R240, RZ, PT ;  /* 0x000000fff000720c */ /* 0x000fe20003f25070 */
[----:B------:R-:W3:Y:S01]  /*9e90*/  LDL.LU R3, [R1+0xc0] ;  /* 0x0000c00001037983 */ /* 0x000ee20000300800 */
[----:B------:R-:W-:-:S02]  /*9ea0*/  LEA.HI.X.SX32 R239, R241, R245, 0x2, P6 ;  /* 0x000000f5f1ef7211 */ /* 0x000fc400030f16ff */
[----:B------:R-:W-:-:S04]  /*9eb0*/  LEA R240, P6, R242, R244, 0x2 ;  /* 0x000000f4f2f07211 */ /* 0x000fc800078c10ff */
[----:B------:R-:W-:Y:S02]  /*9ec0*/  LEA.HI.X.SX32 R241, R242, R245, 0x2, P6 ;  /* 0x000000f5f2f17211 */ /* 0x000fe400030f16ff */
[----:B------:R-:W-:-:S04]  /*9ed0*/  LEA R242, P6, R12, R244, 0x2 ;  /* 0x000000f40cf27211 */ /* 0x000fc800078c10ff */
[----:B------:R-:W-:Y:S02]  /*9ee0*/  LEA.HI.X.SX32 R243, R12, R245, 0x2, P6 ;  /* 0x000000f50cf37211 */ /* 0x000fe400030f16ff */
[----:B------:R-:W3:Y:S01]  /*9ef0*/  LDL.LU R12, [R1+0x8a0] ;  /* 0x0008a000010c7983 */ /* 0x000ee20000300800 */
[----:B------:R-:W1:Y:S01]  /*9f00*/  S2UR UR4, SR_CgaCtaId ;  /* 0x00000000000479c3 */ /* 0x000e620000008800 */
[----:B------:R-:W-:-:S04]  /*9f10*/  LEA R244, P6, R6, R244, 0x2 ;  /* 0x000000f406f47211 */ /* 0x000fc800078c10ff */
[----:B------:R-:W-:Y:S02]  /*9f20*/  LEA.HI.X.SX32 R245, R6, R245, 0x2, P6 ;  /* 0x000000f506f57211 */ /* 0x000fe400030f16ff */
[----:B------:R-:W3:Y:S04]  /*9f30*/  LDL.LU R6, [R1+0x89c] ;  /* 0x00089c0001067983 */ /* 0x000ee80000300800 */
[----:B------:R-:W3:Y:S01]  /*9f40*/  LDL.LU R248, [R1+0xcc] ;  /* 0x0000cc0001f87983 */ /* 0x000ee20000300800 */
[----:B-1----:R-:W-:Y:S01]  /*9f50*/  ULEA UR7, UR4, UR7, 0x18 ;  /* 0x0000000704077291 */ /* 0x002fe2000f8ec03f */
[----:B--2---:R-:W-:Y:S02]  /*9f60*/  ISETP.NE.U32.AND P0, PT, R249, RZ, PT ;  /* 0x000000fff900720c */ /* 0x004fe40003f05070 */
[----:B------:R-:W2:Y:S04]  /*9f70*/  LDL.LU R249, [R1+0xdc] ;  /* 0x0000dc0001f97983 */ /* 0x000ea80000300800 */
[----:B------:R-:W-:Y:S01]  /*9f80*/  STL.64 [R1+0x838], R222 ;  /* 0x000838de01007387 */ /* 0x000fe20000100a00 */
[----:B----4-:R-:W-:Y:S01]  /*9f90*/  ISETP.NE.U32.AND P6, PT, R251, RZ, PT ;  /* 0x000000fffb00720c */ /* 0x010fe20003fc5070 */
[----:B---3--:R-:W-:-:S05]  /*9fa0*/  VIADD R13, R12, UR7 ;  /* 0x000000070c0d7c36 */ /* 0x008fca0008000000 */
[----:B------:R-:W-:Y:S01]  /*9fb0*/  @!PT LDS RZ, [RZ] ;  /* 0x00000000fffff984 */ /* 0x000fe20000000800 */
[----:B------:R-:W-:Y:S01]  /*9fc0*/  @!PT LDS RZ, [RZ] ;  /* 0x00000000fffff984 */ /* 0x000fe20000000800 */
[----:B------:R-:W-:Y:S01]  /*9fd0*/  @!PT LDS RZ, [RZ] ;  /* 0x00000000fffff984 */ /* 0x000fe20000000800 */
[----:B------:R-:W-:Y:S07]  /*9fe0*/  LDGSTS.E [R13+0x50000], desc[UR28][R222.64], P0 ;  /* 0x50000000de0d7fae */ /* 0x000fee000812185c */
[----:B------:R-:W-:Y:S01]  /*9ff0*/  LDGSTS.E [R13+0x50008], desc[UR28][R224.64], P6 ;  /* 0x50008000e00d7fae */ /* 0x000fe2000b12185c */
[----:B------:R-:W-:Y:S02]  /*a000*/  ISETP.NE.U32.AND P6, PT, R2, RZ, PT ;  /* 0x000000ff0200720c */ /* 0x000fe40003fc5070 */
[----:B------:R-:W-:-:S05]  /*a010*/  LOP3.LUT R2, R12, 0x10, RZ, 0x3c, !PT ;  /* 0x000000100c027812 */ /* 0x000fca00078e3cff */
[----:B------:R-:W-:-:S05]  /*a020*/  VIADD R2, R2, UR7 ;  /* 0x0000000702027c36 */ /* 0x000fca0008000000 */
[----:B------:R1:W-:Y:S04]  /*a030*/  STL [R1+0xb8], R2 ;  /* 0x0000b80201007387 */ /* 0x0003e80000100800 */
[----:B------:R-:W-:Y:S04]  /*a040*/  LDGSTS.E [R2+0x50000], desc[UR28][R226.64], P6 ;  /* 0x50000000e2027fae */ /* 0x000fe8000b12185c */
[----:B------:R1:W-:Y:S01]  /*a050*/  LDGSTS.E [R2+0x50008], desc[UR28][R228.64], P5 ;  /* 0x50008000e4027fae */ /* 0x0003e2000a92185c */
[----:B------:R-:W-:-:S03]  /*a060*/  ISETP.NE.U32.AND P5, PT, R250, RZ, PT ;  /* 0x000000fffa00720c */ /* 0x000fc60003fa5070 */
[----:B------:R-:W-:Y:S04]  /*a070*/  STL.64 [R1+0x830], R228 ;  /* 0x000830e401007387 */ /* 0x000fe80000100a00 */
[----:B------:R-:W3:Y:S01]  /*a080*/  LDL.LU R250, [R1+0xd8] ;  /* 0x0000d80001fa7983 */ /* 0x000ee20000300800 */
[C---:B------:R-:W-:Y:S02]  /*a090*/  LOP3.LUT P0, RZ, R6.reuse, 0x40, RZ, 0xc0, !PT ;  /* 0x0000004006ff7812 */ /* 0x040fe4000780c0ff */
[----:B------:R-:W-:Y:S01]  /*a0a0*/  LOP3.LUT R6, R6, 0xffffffdf, RZ, 0xc0, !PT ;  /* 0xffffffdf06067812 */ /* 0x000fe200078ec0ff */
[----:B------:R-:W4:Y:S01]  /*a0b0*/  LDL.LU R251, [R1+0xe4] ;  /* 0x0000e40001fb7983 */ /* 0x000f220000300800 */
[----:B------:R-:W-:Y:S02]  /*a0c0*/  ISETP.NE.U32.AND P6, PT, R3, RZ, PT ;  /* 0x000000ff0300720c */ /* 0x000fe40003fc5070 */
[----:B------:R-:W-:-:S02]  /*a0d0*/  @P5 LOP3.LUT R6, R6, 0x20, RZ, 0xfc, !PT ;  /* 0x0000002006065812 */ /* 0x000fc400078efcff */
[----:B------:R-:W-:Y:S02]  /*a0e0*/  ISETP.NE.U32.AND P5, PT, R247, RZ, PT ;  /* 0x000000fff700720c */ /* 0x000fe40003fa5070 */
[----:B-1----:R-:W-:-:S05]  /*a0f0*/  LOP3.LUT R2, R12, 0x20, RZ, 0x3c, !PT ;  /* 0x000000200c027812 */ /* 0x002fca00078e3cff */
[----:B------:R-:W-:-:S06]  /*a100*/  VIADD R2, R2, UR7 ;  /* 0x0000000702027c36 */ /* 0x000fcc0008000000 */
[----:B------:R-:W-:Y:S01]  /*a110*/  LDGSTS.E [R2+0x50000], desc[UR28][R230.64], P5 ;  /* 0x50000000e6027fae */ /* 0x000fe2000a92185c */
[----:B------:R-:W-:-:S03]  /*a120*/  ISETP.NE.U32.AND P5, PT, R248, RZ, PT ;  /* 0x000000fff800720c */ /* 0x000fc60003fa5070 */
[----:B------:R1:W-:Y:S01]  /*a130*/  LDGSTS.E [R2+0x50008], desc[UR28][R232.64], P6 ;  /* 0x50008000e8027fae */ /* 0x0003e2000b12185c */
[----:B------:R-:W-:-:S03]  /*a140*/  ISETP.NE.U32.AND P6, PT, R7, RZ, PT ;  /* 0x000000ff0700720c */ /* 0x000fc60003fc5070 */
[----:B------:R1:W-:Y:S02]  /*a150*/  STL [R1+0xbc], R2 ;  /* 0x0000bc0201007387 */ /* 0x0003e40000100800 */
[----:B-1----:R-:W-:-:S05]  /*a160*/  LOP3.LUT R2, R12, 0x30, RZ, 0x3c, !PT ;  /* 0x000000300c027812 */ /* 0x002fca00078e3cff */
[----:B------:R-:W-:Y:S01]  /*a170*/  VIADD R7, R2, UR7 ;  /* 0x0000000702077c36 */ /* 0x000fe20008000000 */
[----:B------:R-:W-:-:S04]  /*a180*/  LOP3.LUT R13, R12, 0x40, RZ, 0x3c, !PT ;  /* 0x000000400c0d7812 */ /* 0x000fc800078e3cff */
[----:B------:R-:W-:Y:S04]  /*a190*/  LDGSTS.E [R7+0x50000], desc[UR28][R234.64], P5 ;  /* 0x50000000ea077fae */ /* 0x000fe8000a92185c */
[----:B------:R-:W-:Y:S01]  /*a1a0*/  LDGSTS.E [R7+0x50008], desc[UR28][R236.64], P6 ;  /* 0x50008000ec077fae */ /* 0x000fe2000b12185c */
[----:B------:R-:W-:-:S03]  /*a1b0*/  VIADD R13, R13, UR7 ;  /* 0x000000070d0d7c36 */ /* 0x000fc60008000000 */
[----:B------:R-:W-:Y:S04]  /*a1c0*/  STL [R1+0x828], R231 ;  /* 0x000828e701007387 */ /* 0x000fe80000100800 */
[----:B------:R-:W-:Y:S04]  /*a1d0*/  STL [R1+0x820], R233 ;  /* 0x000820e901007387 */ /* 0x000fe80000100800 */
[----:B------:R-:W-:Y:S04]  /*a1e0*/  STL [R1+0x824], R235 ;  /* 0x000824eb01007387 */ /* 0x000fe80000100800 */
[----:B------:R-:W4:Y:S04]  /*a1f0*/  LDL.64 R210, [R1+0xb0] ;  /* 0x0000b00001d27983 */ /* 0x000f280000100a00 */
        /* <DEDUP_REMOVED lines=8> */
[----:B------:R-:W4:Y:S01]  /*a280*/  LDL.64 R222, [R1+0x10] ;  /* 0x0000100001de7983 */ /* 0x000f220000100a00 */
[----:B--2---:R-:W-:-:S03]  /*a290*/  ISETP.NE.U32.AND P5, PT, R249, RZ, PT ;  /* 0x000000fff900720c */ /* 0x004fc60003fa5070 */
[----:B------:R-:W2:Y:S04]  /*a2a0*/  LDL.64 R248, [R1+0x30] ;  /* 0x0000300001f87983 */ /* 0x000ea80000100a00 */
[----:B------:R1:W-:Y:S06]  /*a2b0*/  STL [R1+0xc4], R13 ;  /* 0x0000c40d01007387 */ /* 0x0003ec0000100800 */
[----:B------:R-:W-:Y:S01]  /*a2c0*/  LDGSTS.E [R13+0x50000], desc[UR28][R238.64], P5 ;  /* 0x50000000ee0d7fae */ /* 0x000fe2000a92185c */
[----:B---3--:R-:W-:-:S13]  /*a2d0*/  ISETP.NE.U32.AND P6, PT, R250, RZ, PT ;  /* 0x000000fffa00720c */ /* 0x008fda0003fc5070 */
[----:B------:R1:W-:Y:S01]  /*a2e0*/  LDGSTS.E [R13+0x50008], desc[UR28][R240.64], P6 ;  /* 0x50008000f00d7fae */ /* 0x0003e2000b12185c */
[----:B------:R-:W-:-:S03]  /*a2f0*/  ISETP.NE.U32.AND P6, PT, R15, RZ, PT ;  /* 0x000000ff0f00720c */ /* 0x000fc60003fc5070 */
[----:B------:R-:W3:Y:S01]  /*a300*/  LDL.LU R15, [R1+0x898] ;  /* 0x00089800010f7983 */ /* 0x000ee20000300800 */
[----:B----4-:R-:W-:Y:S02]  /*a310*/  ISETP.NE.U32.AND P5, PT, R251, RZ, PT ;  /* 0x000000fffb00720c */ /* 0x010fe40003fa5070 */
[----:B-1----:R-:W-:-:S05]  /*a320*/  LOP3.LUT R13, R12, 0x50, RZ, 0x3c, !PT ;  /* 0x000000500c0d7812 */ /* 0x002fca00078e3cff */
[----:B------:R-:W-:-:S06]  /*a330*/  VIADD R13, R13, UR7 ;  /* 0x000000070d0d7c36 */ /* 0x000fcc0008000000 */
[----:B------:R-:W-:Y:S04]  /*a340*/  LDGSTS.E [R13+0x50000], desc[UR28][R242.64], P5 ;  /* 0x50000000f20d7fae */ /* 0x000fe8000a92185c */
[----:B------:R1:W-:Y:S04]  /*a350*/  STL [R1+0xc8], R13 ;  /* 0x0000c80d01007387 */ /* 0x0003e80000100800 */
[----:B------:R1:W-:Y:S02]  /*a360*/  LDGSTS.E [R13+0x50008], desc[UR28][R244.64], P6 ;  /* 0x50008000f40d7fae */ /* 0x0003e4000b12185c */
[----:B-1----:R-:W-:-:S05]  /*a370*/  LOP3.LUT R13, R12, 0x60, RZ, 0x3c, !PT ;  /* 0x000000600c0d7812 */ /* 0x002fca00078e3cff */
[----:B------:R-:W-:-:S05]  /*a380*/  VIADD R13, R13, UR7 ;  /* 0x000000070d0d7c36 */ /* 0x000fca0008000000 */
[----:B------:R-:W-:Y:S04]  /*a390*/  LDGSTS.E [R13+0x50000], desc[UR28][R216.64], P3 ;  /* 0x50000000d80d7fae */ /* 0x000fe8000992185c */
[----:B------:R1:W-:Y:S04]  /*a3a0*/  STL [R1+0xcc], R13 ;  /* 0x0000cc0d01007387 */ /* 0x0003e80000100800 */
[----:B------:R1:W-:Y:S02]  /*a3b0*/  LDGSTS.E [R13+0x50008], desc[UR28][R4.64], P4 ;  /* 0x50008000040d7fae */ /* 0x0003e4000a12185c */
[----:B-1----:R-:W-:-:S05]  /*a3c0*/  LOP3.LUT R13, R12, 0x70, RZ, 0x3c, !PT ;  /* 0x000000700c0d7812 */ /* 0x002fca00078e3cff */
[----:B------:R-:W-:-:S05]  /*a3d0*/  VIADD R13, R13, UR7 ;  /* 0x000000070d0d7c36 */ /* 0x000fca0008000000 */
[----:B------:R-:W-:Y:S04]  /*a3e0*/  LDGSTS.E [R13+0x50000], desc[UR28][R218.64], P1 ;  /* 0x50000000da0d7fae */ /* 0x000fe8000892185c */
[----:B------:R1:W-:Y:S04]  /*a3f0*/  LDGSTS.E [R13+0x50008], desc[UR28][R220.64], P2 ;  /* 0x50008000dc0d7fae */ /* 0x0003e8000912185c */
[----:B------:R-:W0:Y:S04]  /*a400*/  LDGDEPBAR ;  /* 0x00000000000079af */ /* 0x000e280000000000 */
[----:B------:R-:W-:Y:S01]  /*a410*/  STL [R1+0xf0], R13 ;  /* 0x0000f00d01007387 */ /* 0x000fe20000100800 */
[----:B---3--:R-:W-:-:S05]  /*a420*/  VIADD R250, R15, UR7 ;  /* 0x000000070ffa7c36 */ /* 0x008fca0008000000 */
[----:B------:R-:W-:Y:S04]  /*a430*/  LDGSTS.E [R250], desc[UR28][R210.64], P0 ;  /* 0x00000000d2fa7fae */ /* 0x000fe8000812185c */
[----:B------:R-:W-:Y:S04]  /*a440*/  LDGSTS.E [R250+0x400], desc[UR28][R108.64], P0 ;  /* 0x004000006cfa7fae */ /* 0x000fe8000812185c */
[----:B------:R-:W-:Y:S04]  /*a450*/  LDGSTS.E [R250+0x800], desc[UR28][R212.64], P0 ;  /* 0x00800000d4fa7fae */ /* 0x000fe8000812185c */
[----:B------:R-:W3:Y:S04]  /*a460*/  LDL.LU.64 R210, [R1+0x890] ;  /* 0x0008900001d27983 */ /* 0x000ee80000300a00 */
[----:B------:R-:W4:Y:S04]  /*a470*/  LDL.LU.64 R108, [R1+0x888] ;  /* 0x00088800016c7983 */ /* 0x000f280000300a00 */
[----:B------:R-:W3:Y:S04]  /*a480*/  LDL.LU.64 R212, [R1+0x880] ;  /* 0x0008800001d47983 */ /* 0x000ee80000300a00 */
[----:B------:R-:W-:Y:S04]  /*a490*/  LDGSTS.E [R250+0xc00], desc[UR28][R110.64], P0 ;  /* 0x00c000006efa7fae */ /* 0x000fe8000812185c */
[----:B------:R-:W-:Y:S04]  /*a4a0*/  LDGSTS.E [R250+0x1000], desc[UR28][R214.64], P0 ;  /* 0x01000000d6fa7fae */ /* 0x000fe8000812185c */
[----:B------:R-:W-:Y:S04]  /*a4b0*/  LDGSTS.E [R250+0x1400], desc[UR28][R112.64], P0 ;  /* 0x0140000070fa7fae */ /* 0x000fe8000812185c */
[----:B------:R-:W4:Y:S04]  /*a4c0*/  LDL.LU.64 R110, [R1+0x878] ;  /* 0x00087800016e7983 */ /* 0x000f280000300a00 */
[----:B------:R-:W3:Y:S04]  /*a4d0*/  LDL.LU.64 R214, [R1+0x870] ;  /* 0x0008700001d67983 */ /* 0x000ee80000300a00 */
[----:B------:R-:W4:Y:S04]  /*a4e0*/  LDL.LU.64 R112, [R1+0x868] ;  /* 0x0008680001707983 */ /* 0x000f280000300a00 */
[----:B------:R-:W-:Y:S04]  /*a4f0*/  LDGSTS.E [R250+0x1800], desc[UR28][R246.64], P0 ;  /* 0x01800000f6fa7fae */ /* 0x000fe8000812185c */
[----:B------:R-:W-:Y:S04]  /*a500*/  LDGSTS.E [R250+0x1c00], desc[UR28][R2.64], P0 ;  /* 0x01c0000002fa7fae */ /* 0x000fe8000812185c */
[----:B--2---:R-:W-:Y:S04]  /*a510*/  LDGSTS.E [R250+0x2000], desc[UR28][R248.64], P0 ;  /* 0x02000000f8fa7fae */ /* 0x004fe8000812185c */
[----:B------:R-:W2:Y:S04]  /*a520*/  LDL.LU.64 R246, [R1+0x860] ;  /* 0x0008600001f67983 */ /* 0x000ea80000300a00 */
[----:B------:R-:W3:Y:S04]  /*a530*/  LDL.LU.64 R2, [R1+0x858] ;  /* 0x0008580001027983 */ /* 0x000ee80000300a00 */
[----:B------:R-:W-:Y:S04]  /*a540*/  LDGSTS.E [R250+0x2400], desc[UR28][R228.64], P0 ;  /* 0x02400000e4fa7fae */ /* 0x000fe8000812185c */
[----:B------:R1:W-:Y:S04]  /*a550*/  LDGSTS.E [R250+0x2800], desc[UR28][R222.64], P0 ;  /* 0x02800000defa7fae */ /* 0x0003e8000812185c */
[----:B------:R-:W4:Y:S01]  /*a560*/  LDL.LU.64 R248, [R1+0x850] ;  /* 0x0008500001f87983 */ /* 0x000f220000300a00 */
[----:B------:R-:W-:-:S03]  /*a570*/  ISETP.NE.U32.AND P4, PT, R0, RZ, PT ;  /* 0x000000ff0000720c */ /* 0x000fc60003f85070 */
[----:B---3--:R-:W-:Y:S04]  /*a580*/  LDGSTS.E [R250+0x2c00], desc[UR28][R2.64], P0 ;  /* 0x02c0000002fa7fae */ /* 0x008fe8000812185c */
[----:B--2---:R-:W-:Y:S04]  /*a590*/  LDGSTS.E [R250+0x3000], desc[UR28][R246.64], P0 ;  /* 0x03000000f6fa7fae */ /* 0x004fe8000812185c */
[----:B------:R-:W-:Y:S04]  /*a5a0*/  LDGSTS.E [R250+0x3400], desc[UR28][R214.64], P0 ;  /* 0x03400000d6fa7fae */ /* 0x000fe8000812185c */
[----:B------:R-:W2:Y:S04]  /*a5b0*/  LDL.LU.64 R2, [R1+0x848] ;  /* 0x0008480001027983 */ /* 0x000ea80000300a00 */
[----:B------:R3:W-:Y:S04]  /*a5c0*/  STL.64 [R1+0x7d8], R246 ;  /* 0x0007d8f601007387 */ /* 0x0007e80000100a00 */
[----:B------:R-:W-:Y:S04]  /*a5d0*/  LDGSTS.E [R250+0x3800], desc[UR28][R212.64], P0 ;  /* 0x03800000d4fa7fae */ /* 0x000fe8000812185c */
[----:B------:R-:W-:Y:S04]  /*a5e0*/  LDGSTS.E [R250+0x3c00], desc[UR28][R210.64], P0 ;  /* 0x03c00000d2fa7fae */ /* 0x000fe8000812185c */
[----:B---3--:R-:W3:Y:S04]  /*a5f0*/  LDL.LU.64 R246, [R1+0x28] ;  /* 0x0000280001f67983 */ /* 0x008ee80000300a00 */
[----:B------:R1:W-:Y:S04]  /*a600*/  STL.64 [R1+0x7d0], R214 ;  /* 0x0007d0d601007387 */ /* 0x0003e80000100a00 */
[----:B------:R-:W-:Y:S04]  /*a610*/  LDGSTS.E [R250+0x4000], desc[UR28][R208.64], P0 ;  /* 0x04000000d0fa7fae */ /* 0x000fe8000812185c */
[----:B------:R-:W-:Y:S04]  /*a620*/  LDGSTS.E [R250+0x4400], desc[UR28][R206.64], P0 ;  /* 0x04400000cefa7fae */ /* 0x000fe8000812185c */
[----:B-1----:R-:W4:Y:S04]  /*a630*/  LDL.LU.64 R214, [R1+0x18] ;  /* 0x0000180001d67983 */ /* 0x002f280000300a00 */
[----:B------:R1:W-:Y:S04]  /*a640*/  STL.64 [R1+0x7e0], R212 ;  /* 0x0007e0d401007387 */ /* 0x0003e80000100a00 */
[----:B------:R-:W-:Y:S04]  /*a650*/  LDGSTS.E [R250+0x4800], desc[UR28][R204.64], P0 ;  /* 0x04800000ccfa7fae */ /* 0x000fe8000812185c */
[----:B------:R-:W-:Y:S04]  /*a660*/  LDGSTS.E [R250+0x4c00], desc[UR28][R202.64], P0 ;  /* 0x04c00000cafa7fae */ /* 0x000fe8000812185c */
[----:B-1----:R-:W2:Y:S04]  /*a670*/  LDL.LU.64 R212, [R1+0x38] ;  /* 0x0000380001d47983 */ /* 0x002ea80000300a00 */
[----:B------:R1:W-:Y:S04]  /*a680*/  STL.64 [R1+0x7c8], R210 ;  /* 0x0007c8d201007387 */ /* 0x0003e80000100a00 */
[----:B------:R-:W-:Y:S04]  /*a690*/  LDGSTS.E [R250+0x5000], desc[UR28][R200.64], P0 ;  /* 0x05000000c8fa7fae */ /* 0x000fe8000812185c */
[----:B------:R-:W-:Y:S04]  /*a6a0*/  LDGSTS.E [R250+0x5400], desc[UR28][R198.64], P0 ;  /* 0x05400000c6fa7fae */ /* 0x000fe8000812185c */
[----:B-1----:R-:W4:Y:S04]  /*a6b0*/  LDL.LU.64 R210, [R1+0x8] ;  /* 0x0000080001d27983 */ /* 0x002f280000300a00 */
[----:B------:R1:W-:Y:S04]  /*a6c0*/  STL.64 [R1+0x7e8], R208 ;  /* 0x0007e8d001007387 */ /* 0x0003e80000100a00 */
[----:B------:R-:W-:Y:S04]  /*a6d0*/  LDGSTS.E [R250+0x5800], desc[UR28][R196.64], P0 ;  /* 0x05800000c4fa7fae */ /* 0x000fe8000812185c */
[----:B------:R-:W-:Y:S04]  /*a6e0*/  LDGSTS.E [R250+0x5c00], desc[UR28][R194.64], P0 ;  /* 0x05c00000c2fa7fae */ /* 0x000fe8000812185c */
[----:B-1----:R-:W3:Y:S04]  /*a6f0*/  LDL.LU.64 R208, [R1+0x48] ;  /* 0x0000480001d07983 */ /* 0x002ee80000300a00 */
        /* <DEDUP_REMOVED lines=24> */
[----:B------:R-:W2:Y:S04]  /*a880*/  LDL.LU R222, [R1+0xd4] ;  /* 0x0000d40001de7983 */ /* 0x000ea80000300800 */
[----:B------:R1:W-:Y:S04]  /*a890*/  STL.64 [R1+0x6c8], R14 ;  /* 0x0006c80e01007387 */ /* 0x0003e80000100a00 */
[----:B------:R-:W2:Y:S04]  /*a8a0*/  LDL.LU R0, [R1+0x840] ;  /* 0x0008400001007983 */ /* 0x000ea80000300800 */
[----:B------:R-:W-:Y:S04]  /*a8b0*/  LDGSTS.E [R250+0x9000], desc[UR28][R168.64], P0 ;  /* 0x09000000a8fa7fae */ /* 0x000fe8000812185c */
        /* <DEDUP_REMOVED lines=13> */
[----:B------:R-:W-:Y:S01]  /*a990*/  LDGSTS.E [R250+0xc800], desc[UR28][R140.64], P0 ;  /* 0x0c8000008cfa7fae */ /* 0x000fe2000812185c */
[----:B------:R-:W-:-:S03]  /*a9a0*/  LOP3.LUT R13, R15, 0x40, RZ, 0x3c, !PT ;  /* 0x000000400f0d7812 */ /* 0x000fc600078e3cff */
[----:B------:R-:W-:Y:S04]  /*a9b0*/  LDGSTS.E [R250+0xcc00], desc[UR28][R138.64], P0 ;  /* 0x0cc000008afa7fae */ /* 0x000fe8000812185c */
[----:B------:R-:W-:Y:S04]  /*a9c0*/  LDGSTS.E [R250+0xd000], desc[UR28][R136.64], P0 ;  /* 0x0d00000088fa7fae */ /* 0x000fe8000812185c */
[----:B------:R-:W-:Y:S04]  /*a9d0*/  LDGSTS.E [R250+0xd400], desc[UR28][R134.64], P0 ;  /* 0x0d40000086fa7fae */ /* 0x000fe8000812185c */
[----:B------:R-:W-:Y:S04]  /*a9e0*/  LDGSTS.E [R250+0xd800], desc[UR28][R132.64], P0 ;  /* 0x0d80000084fa7fae */ /* 0x000fe8000812185c */
[----:B------:R-:W-:Y:S01]  /*a9f0*/  LDGSTS.E [R250+0xdc00], desc[UR28][R130.64], P0 ;  /* 0x0dc0000082fa7fae */ /* 0x000fe2000812185c */
[----:B------:R-:W-:-:S03]  /*aa00*/  VIADD R251, R13, UR7 ;  /* 0x000000070dfb7c36 */ /* 0x000fc60008000000 */
[----:B------:R-:W-:Y:S04]  /*aa10*/  LDGSTS.E [R250+0xe000], desc[UR28][R128.64], P0 ;  /* 0x0e00000080fa7fae */ /* 0x000fe8000812185c */
[----:B------:R-:W-:Y:S01]  /*aa20*/  LDGSTS.E [R250+0xe400], desc[UR28][R126.64], P0 ;  /* 0x0e4000007efa7fae */ /* 0x000fe2000812185c */
[----:B------:R-:W1:Y:S03]  /*aa30*/  S2R R223, SR_TID.X ;  /* 0x0000000000df7919 */ /* 0x000e660000002100 */
[----:B------:R-:W-:Y:S04]  /*aa40*/  LDGSTS.E [R250+0xe800], desc[UR28][R124.64], P0 ;  /* 0x0e8000007cfa7fae */ /* 0x000fe8000812185c */
[----:B------:R-:W-:Y:S04]  /*aa50*/  LDGSTS.E [R250+0xec00], desc[UR28][R122.64], P0 ;  /* 0x0ec000007afa7fae */ /* 0x000fe8000812185c */
[----:B------:R-:W-:Y:S04]  /*aa60*/  LDGSTS.E [R250+0xf000], desc[UR28][R120.64], P0 ;  /* 0x0f00000078fa7fae */ /* 0x000fe8000812185c */
[----:B------:R-:W-:Y:S04]  /*aa70*/  LDGSTS.E [R250+0xf400], desc[UR28][R118.64], P0 ;  /* 0x0f40000076fa7fae */ /* 0x000fe8000812185c */
[----:B------:R-:W-:Y:S04]  /*aa80*/  LDGSTS.E [R250+0xf800], desc[UR28][R116.64], P0 ;  /* 0x0f80000074fa7fae */ /* 0x000fe8000812185c */
[----:B------:R-:W-:Y:S01]  /*aa90*/  LDGSTS.E [R250+0xfc00], desc[UR28][R114.64], P0 ;  /* 0x0fc0000072fa7fae */ /* 0x000fe2000812185c */
[----:B------:R-:W-:Y:S01]  /*aaa0*/  UIADD3 UR4, UR24, -0x60, URZ ;  /* 0xffffffa018047890 */ /* 0x000fe2000fffe03f */
[----:B-1----:R-:W-:-:S04]  /*aab0*/  SHF.R.U32.HI R223, RZ, 0x6, R223 ;  /* 0x00000006ffdf7819 */ /* 0x002fc800000116df */
[----:B------:R-:W-:Y:S01]  /*aac0*/  SGXT.U32 R223, R223, 0x1 ;  /* 0x00000001dfdf781a */ /* 0x000fe20000000000 */
[----:B------:R-:W1:Y:S03]  /*aad0*/  S2R R229, SR_TID.X ;  /* 0x0000000000e57919 */ /* 0x000e660000002100 */
[----:B------:R-:W-:-:S04]  /*aae0*/  LOP3.LUT R223, R223, 0x2, RZ, 0xfc, !PT ;  /* 0x00000002dfdf7812 */ /* 0x000fc800078efcff */
[----:B------:R-:W-:Y:S02]  /*aaf0*/  ISETP.GE.AND P1, PT, R223, UR4, PT ;  /* 0x00000004df007c0c */ /* 0x000fe4000bf26270 */
[----:B------:R-:W1:Y:S02]  /*ab00*/  S2R R223, SR_TID.X ;  /* 0x0000000000df7919 */ /* 0x000e640000002100 */
[----:B-1----:R-:W-:-:S04]  /*ab10*/  SHF.R.U32.HI R229, RZ, 0x6, R229 ;  /* 0x00000006ffe57819 */ /* 0x002fc800000116e5 */
[----:B------:R-:W-:Y:S02]  /*ab20*/  SGXT.U32 R229, R229, 0x1 ;  /* 0x00000001e5e5781a */ /* 0x000fe40000000000 */
[----:B------:R-:W-:Y:S02]  /*ab30*/  SHF.R.U32.HI R223, RZ, 0x6, R223 ;  /* 0x00000006ffdf7819 */ /* 0x000fe400000116df */
[----:B------:R-:W-:Y:S02]  /*ab40*/  LOP3.LUT R229, R229, 0x4, RZ, 0xfc, !PT ;  /* 0x00000004e5e57812 */ /* 0x000fe400078efcff */
[----:B------:R-:W-:-:S04]  /*ab50*/  SGXT.U32 R223, R223, 0x1 ;  /* 0x00000001dfdf781a */ /* 0x000fc80000000000 */
[----:B------:R-:W-:Y:S01]  /*ab60*/  LOP3.LUT R223, R223, 0x6, RZ, 0xfc, !PT ;  /* 0x00000006dfdf7812 */ /* 0x000fe200078efcff */
[----:B---3--:R-:W-:Y:S04]  /*ab70*/  LDGSTS.E [R251+0x200], desc[UR28][R196.64], P0 ;  /* 0x00200000c4fb7fae */ /* 0x008fe8000812185c */
[----:B----4-:R-:W-:Y:S04]  /*ab80*/  LDGSTS.E [R251+0x600], desc[UR28][R198.64], P0 ;  /* 0x00600000c6fb7fae */ /* 0x010fe8000812185c */
[----:B--2---:R-:W-:Y:S04]  /*ab90*/  LDGSTS.E [R251+0xa00], desc[UR28][R200.64], P0 ;  /* 0x00a00000c8fb7fae */ /* 0x004fe8000812185c */
        /* <DEDUP_REMOVED lines=61> */
[----:B------:R-:W-:-:S02]  /*af70*/  ISETP.GE.AND P0, PT, R14, UR4, PT ;  /* 0x000000040e007c0c */ /* 0x000fc4000bf06270 */
[----:B------:R-:W-:Y:S01]  /*af80*/  LOP3.LUT R6, R6, 0xfffffffb, RZ, 0xc0, !PT ;  /* 0xfffffffb06067812 */ /* 0x000fe200078ec0ff */
[----:B------:R1:W-:Y:S01]  /*af90*/  STL [R1+0x6d8], R252 ;  /* 0x0006d8fc01007387 */ /* 0x0003e20000100800 */
[----:B------:R-:W-:Y:S02]  /*afa0*/  SEL R13, RZ, 0x4, P0 ;  /* 0x00000004ff0d7807 */ /* 0x000fe40000000000 */
[----:B------:R-:W-:Y:S01]  /*afb0*/  ISETP.GT.AND P0, PT, R252, 0x7f, PT ;  /* 0x0000007ffc00780c */ /* 0x000fe20003f04270 */
[----:B------:R-:W0:Y:S03]  /*afc0*/  LDGDEPBAR ;  /* 0x00000000000079af */ /* 0x000e260000000000 */
[----:B------:R-:W-:Y:S01]  /*afd0*/  SEL R13, R13, RZ, P0 ;  /* 0x000000ff0d0d7207 */ /* 0x000fe20000000000 */
[----:B------:R-:W-:Y:S03]  /*afe0*/  BAR.SYNC.DEFER_BLOCKING 0x0 ;  /* 0x0000000000007b1d */ /* 0x000fe60000010000 */
[----:B------:R-:W-:-:S02]  /*aff0*/  ISETP.NE.U32.AND P3, PT, R13, RZ, PT ;  /* 0x000000ff0d00720c */ /* 0x000fc40003f65070 */
[----:B------:R-:W-:Y:S02]  /*b000*/  SEL R13, RZ, 0x4, P1 ;  /* 0x00000004ff0d7807 */ /* 0x000fe40000800000 */
[----:B------:R-:W-:-:S04]  /*b010*/  ISETP.GE.AND P1, PT, R229, UR4, PT ;  /* 0x00000004e5007c0c */ /* 0x000fc8000bf26270 */
[----:B------:R-:W-:Y:S02]  /*b020*/  SEL R14, RZ, 0x4, P1 ;  /* 0x00000004ff0e7807 */ /* 0x000fe40000800000 */
[----:B------:R-:W-:Y:S02]  /*b030*/  ISETP.GE.AND P1, PT, R223, UR4, PT ;  /* 0x00000004df007c0c */ /* 0x000fe4000bf26270 */
[----:B------:R-:W2:Y:S01]  /*b040*/  S2R R223, SR_TID.X ;  /* 0x0000000000df7919 */ /* 0x000ea20000002100 */
[----:B------:R-:W-:Y:S02]  /*b050*/  @P4 LOP3.LUT R6, R6, 0x4, RZ, 0xfc, !PT ;  /* 0x0000000406064812 */ /* 0x000fe400078efcff */
[----:B------:R-:W-:Y:S02]  /*b060*/  ISETP.NE.U32.AND P4, PT, R222, RZ, PT ;  /* 0x000000ffde00720c */ /* 0x000fe40003f85070 */
[----:B------:R-:W-:Y:S02]  /*b070*/  SEL R15, RZ, 0x4, P1 ;  /* 0x00000004ff0f7807 */ /* 0x000fe40000800000 */
[----:B------:R-:W-:-:S02]  /*b080*/  ISETP.GE.AND P1, PT, R0, UR4, PT ;  /* 0x0000000400007c0c */ /* 0x000fc4000bf26270 */
[----:B--2---:R-:W-:-:S04]  /*b090*/  SHF.R.U32.HI R223, RZ, 0x6, R223 ;  /* 0x00000006ffdf7819 */ /* 0x004fc800000116df */
[----:B------:R-:W-:-:S04]  /*b0a0*/  SGXT.U32 R223, R223, 0x1 ;  /* 0x00000001dfdf781a */ /* 0x000fc80000000000 */
[----:B------:R-:W-:-:S04]  /*b0b0*/  LOP3.LUT R223, R223, 0xa, RZ, 0xfc, !PT ;  /* 0x0000000adfdf7812 */ /* 0x000fc800078efcff */
[----:B------:R-:W-:Y:S02]  /*b0c0*/  ISETP.GE.AND P6, PT, R223, UR4, PT ;  /* 0x00000004df007c0c */ /* 0x000fe4000bfc6270 */
[----:B------:R-:W2:Y:S01]  /*b0d0*/  LDC.64 R222, c[0x0][0x238] ;  /* 0x00008e00ffde7b82 */ /* 0x000ea20000000a00 */
[----:B------:R-:W-:Y:S02]  /*b0e0*/  SEL R13, R13, RZ, P0 ;  /* 0x000000ff0d0d7207 */ /* 0x000fe40000000000 */
[----:B------:R-:W-:Y:S02]  /*b0f0*/  SEL R0, RZ, 0x4, P1 ;  /* 0x00000004ff007807 */ /* 0x000fe40000800000 */
[----:B-1----:R-:W-:Y:S02]  /*b100*/  SEL R252, R15, RZ, P0 ;  /* 0x000000ff0ffc7207 */ /* 0x002fe40000000000 */
[----:B------:R-:W-:Y:S02]  /*b110*/  ISETP.NE.U32.AND P2, PT, R13, RZ, PT ;  /* 0x000000ff0d00720c */ /* 0x000fe40003f45070 */
[----:B------:R-:W-:-:S02]  /*b120*/  SEL R13, R14, RZ, P0 ;  /* 0x000000ff0e0d7207 */ /* 0x000fc40000000000 */
[----:B------:R-:W3:Y:S01]  /*b130*/  LDL.LU R14, [R1+0xfc] ;  /* 0x0000fc00010e7983 */ /* 0x000ee20000300800 */
[----:B------:R-:W-:-:S03]  /*b140*/  SEL R0, R0, RZ, P0 ;  /* 0x000000ff00007207 */ /* 0x000fc60000000000 */
[----:B------:R-:W4:Y:S04]  /*b150*/  LDL R235, [R1+0xb8] ;  /* 0x0000b80001eb7983 */ /* 0x000f280000100800 */
[----:B------:R1:W-:Y:S04]  /*b160*/  STL [R1+0x778], R252 ;  /* 0x000778fc01007387 */ /* 0x0003e80000100800 */
[----:B------:R-:W3:Y:S04]  /*b170*/  LDL.LU R231, [R1+0x100] ;  /* 0x0001000001e77983 */ /* 0x000ee80000300800 */
[----:B------:R-:W3:Y:S01]  /*b180*/  LDL.LU R233, [R1+0x104] ;  /* 0x0001040001e97983 */ /* 0x000ee20000300800 */
[----:B--2---:R-:W-:-:S03]  /*b190*/  IMAD.MOV.U32 R228, RZ, RZ, R222 ;  /* 0x000000ffffe47224 */ /* 0x004fc600078e00de */
[----:B------:R-:W2:Y:S01]  /*b1a0*/  LDL R15, [R1+0xbc] ;  /* 0x0000bc00010f7983 */ /* 0x000ea20000100800 */
[----:B-1----:R-:W-:-:S03]  /*b1b0*/  IMAD.MOV.U32 R252, RZ, RZ, R223 ;  /* 0x000000fffffc7224 */ /* 0x002fc600078e00df */
[----:B------:R1:W-:Y:S04]  /*b1c0*/  STL [R1+0x6dc], R0 ;  /* 0x0006dc0001007387 */ /* 0x0003e80000100800 */
[----:B-1----:R-:W4:Y:S04]  /*b1d0*/  LDL.LU R0, [R1+0xf8] ;  /* 0x0000f80001007983 */ /* 0x002f280000300800 */
[----:B------:R1:W-:Y:S04]  /*b1e0*/  STL [R1+0x200], R222 ;  /* 0x000200de01007387 */ /* 0x0003e80000100800 */
[----:B-1----:R-:W3:Y:S01]  /*b1f0*/  LDL.LU.64 R222, [R1+0x838] ;  /* 0x0008380001de7983 */ /* 0x002ee20000300a00 */
[----:B------:R-:W-:-:S02]  /*b200*/  ISETP.NE.U32.AND P1, PT, R13, RZ, PT ;  /* 0x000000ff0d00720c */ /* 0x000fc40003f25070 */
[----:B------:R-:W-:-:S04]  /*b210*/  SEL R13, RZ, 0x4, P6 ;  /* 0x00000004ff0d7807 */ /* 0x000fc80003000000 */
[----:B------:R-:W-:-:S04]  /*b220*/  SEL R13, R13, RZ, P0 ;  /* 0x000000ff0d0d7207 */ /* 0x000fc80000000000 */
[----:B------:R-:W-:Y:S01]  /*b230*/  ISETP.NE.U32.AND P6, PT, R13, RZ, PT ;  /* 0x000000ff0d00720c */ /* 0x000fe20003fc5070 */
[----:B------:R-:W-:-:S04]  /*b240*/  IMAD.SHL.U32 R13, R228, 0x20, RZ ;  /* 0x00000020e40d7824 */ /* 0x000fc800078e00ff */
[----:B---3--:R-:W-:Y:S02]  /*b250*/  IMAD.WIDE R228, R13, 0x4, R222 ;  /* 0x000000040de47825 */ /* 0x008fe400078e02de */
[----:B------:R-:W3:Y:S04]  /*b260*/  LDL.LU R222, [R1+0xe8] ;  /* 0x0000e80001de7983 */ /* 0x000ee80000300800 */
[----:B------:R-:W2:Y:S01]  /*b270*/  LDL.LU R223, [R1+0xec] ;  /* 0x0000ec0001df7983 */ /* 0x000ea20000300800 */
[----:B----4-:R-:W-:Y:S02]  /*b280*/  ISETP.NE.U32.AND P5, PT, R0, RZ, PT ;  /* 0x000000ff0000720c */ /* 0x010fe40003fa5070 */
[----:B------:R-:W-:Y:S01]  /*b290*/  LOP3.LUT R6, R6, 0xfffffff7, RZ, 0xc0, !PT ;  /* 0xfffffff706067812 */ /* 0x000fe200078ec0ff */
[----:B------:R-:W-:-:S03]  /*b2a0*/  VIADD R0, R12, UR7 ;  /* 0x000000070c007c36 */ /* 0x000fc60008000000 */
[----:B------:R-:W-:Y:S01]  /*b2b0*/  @P3 LOP3.LUT R6, R6, 0x8, RZ, 0xfc, !PT ;  /* 0x0000000806063812 */ /* 0x000fe200078efcff */
[----:B------:R1:W-:Y:S06]  /*b2c0*/  STL.64 [R1+0x150], R228 ;  /* 0x000150e401007387 */ /* 0x0003ec0000100a00 */
[----:B------:R-:W-:Y:S01]  /*b2d0*/  @!PT LDS RZ, [RZ] ;  /* 0x00000000fffff984 */ /* 0x000fe20000000800 */
[----:B------:R-:W-:Y:S01]  /*b2e0*/  @!PT LDS RZ, [RZ] ;  /* 0x00000000fffff984 */ /* 0x000fe20000000800 */
[----:B------:R-:W-:Y:S01]  /*b2f0*/  @!PT LDS RZ, [RZ] ;  /* 0x00000000fffff984 */ /* 0x000fe20000000800 */
[----:B------:R1:W-:Y:S04]  /*b300*/  LDGSTS.E [R0+0x52000], desc[UR28][R228.64], P5 ;  /* 0x52000000e4007fae */ /* 0x0003e8000a92185c */
[----:B------:R-:W-:Y:S01]  /*b310*/  STL [R1+0x77c], R12 ;  /* 0x00077c0c01007387 */ /* 0x000fe20000100800 */
[----:B-1----:R-:W-:Y:S01]  /*b320*/  IMAD.WIDE R228, R13, 0x4, R224 ;  /* 0x000000040de47825 */ /* 0x002fe200078e02e0 */
[----:B---3--:R-:W-:-:S02]  /*b330*/  ISETP.NE.U32.AND P3, PT, R222, RZ, PT ;  /* 0x000000ffde00720c */ /* 0x008fc40003f65070 */
[----:B------:R-:W3:Y:S01]  /*b340*/  LDL R222, [R1+0xc4] ;  /* 0x0000c40001de7983 */ /* 0x000ee20000100800 */
[----:B--2---:R-:W-:-:S03]  /*b350*/  ISETP.NE.U32.AND P5, PT, R223, RZ, PT ;  /* 0x000000ffdf00720c */ /* 0x004fc60003fa5070 */
[----:B------:R-:W2:Y:S04]  /*b360*/  LDL.LU R224, [R1+0x158] ;  /* 0x0001580001e07983 */ /* 0x000ea80000300800 */
[----:B------:R-:W4:Y:S04]  /*b370*/  LDL.LU R225, [R1+0x15c] ;  /* 0x00015c0001e17983 */ /* 0x000f280000300800 */
[----:B------:R1:W-:Y:S04]  /*b380*/  STL.64 [R1+0x148], R228 ;  /* 0x000148e401007387 */ /* 0x0003e80000100a00 */
[----:B------:R1:W-:Y:S04]  /*b390*/  LDGSTS.E [R0+0x52008], desc[UR28][R228.64], P3 ;  /* 0x52008000e4007fae */ /* 0x0003e8000992185c */
[----:B------:R-:W4:Y:S01]  /*b3a0*/  LDL.LU R223, [R1+0x164] ;  /* 0x0001640001df7983 */ /* 0x000f220000300800 */
[----:B-1----:R-:W-:-:S03]  /*b3b0*/  IMAD.WIDE R228, R13, 0x4, R226 ;  /* 0x000000040de47825 */ /* 0x002fc600078e02e2 */
[----:B------:R-:W4:Y:S04]  /*b3c0*/  LDL R227, [R1+0xc8] ;  /* 0x0000c80001e37983 */ /* 0x000f280000100800 */
[----:B------:R-:W4:Y:S04]  /*b3d0*/  LDL.LU R226, [R1+0x168] ;  /* 0x0001680001e27983 */ /* 0x000f280000300800 */
[----:B------:R1:W-:Y:S04]  /*b3e0*/  STL.64 [R1+0x140], R228 ;  /* 0x000140e401007387 */ /* 0x0003e80000100a00 */
[----:B------:R-:W4:Y:S04]  /*b3f0*/  LDL.LU R12, [R1+0xcc] ;  /* 0x0000cc00010c7983 */ /* 0x000f280000300800 */
[----:B------:R3:W-:Y:S01]  /*b400*/  LDGSTS.E [R235+0x52000], desc[UR28][R228.64], P5 ;  /* 0x52000000e4eb7fae */ /* 0x0007e2000a92185c */
[----:B------:R-:W-:-:S02]  /*b410*/  ISETP.NE.U32.AND P3, PT, R14, RZ, PT ;  /* 0x000000ff0e00720c */ /* 0x000fc40003f65070 */
[----:B------:R-:W-:Y:S01]  /*b420*/  ISETP.NE.U32.AND P5, PT, R231, RZ, PT ;  /* 0x000000ffe700720c */ /* 0x000fe20003fa5070 */
[----:B-1----:R-:W3:Y:S04]  /*b430*/  LDL.LU.64 R228, [R1+0x830] ;  /* 0x0008300001e47983 */ /* 0x002ee80000300a00 */
[----:B------:R-:W4:Y:S04]  /*b440*/  LDL.LU R14, [R1+0x160] ;  /* 0x00016000010e7983 */ /* 0x000f280000300800 */
[----:B------:R-:W2:Y:S01]  /*b450*/  LDL.LU R231, [R1+0x828] ;  /* 0x0008280001e77983 */ /* 0x000ea20000300800 */
[----:B---3--:R-:W-:-:S05]  /*b460*/  IMAD.WIDE R228, R13, 0x4, R228 ;  /* 0x000000040de47825 */ /* 0x008fca00078e02e4 */
[----:B------:R2:W-:Y:S04]  /*b470*/  STL.64 [R1+0x138], R228 ;  /* 0x000138e401007387 */ /* 0x0005e80000100a00 */
[----:B------:R2:W-:Y:S01]  /*b480*/  LDGSTS.E [R235+0x52008], desc[UR28][R228.64], P3 ;  /* 0x52008000e4eb7fae */ /* 0x0005e2000992185c */
[----:B------:R-:W-:-:S03]  /*b490*/  ISETP.NE.U32.AND P3, PT, R233, RZ, PT ;  /* 0x000000ffe900720c */ /* 0x000fc60003f65070 */
[----:B------:R-:W3:Y:S01]  /*b4a0*/  LDL.LU R235, [R1+0x824] ;  /* 0x0008240001eb7983 */ /* 0x000ee20000300800 */
[----:B--2---:R-:W-:-:S03]  /*b4b0*/  IMAD.WIDE R228, R13, 0x4, R230 ;  /* 0x000000040de47825 */ /* 0x004fc600078e02e6 */
[----:B------:R-:W2:Y:S04]  /*b4c0*/  LDL.LU R230, [R1+0x10c] ;  /* 0x00010c0001e67983 */ /* 0x000ea80000300800 */
[----:B------:R-:W4:Y:S04]  /*b4d0*/  LDL.LU R231, [R1+0x110] ;  /* 0x0001100001e77983 */ /* 0x000f280000300800 */
[----:B------:R-:W3:Y:S04]  /*b4e0*/  LDL.LU R233, [R1+0x820] ;  /* 0x0008200001e97983 */ /* 0x000ee80000300800 */
[----:B------:R3:W-:Y:S04]  /*b4f0*/  STL.64 [R1+0x130], R228 ;  /* 0x000130e401007387 */ /* 0x0007e80000100a00 */
[----:B------:R3:W-:Y:S02]  /*b500*/  LDGSTS.E [R15+0x52000], desc[UR28][R228.64], P5 ;  /* 0x52000000e40f7fae */ /* 0x0007e4000a92185c */
[----:B---3--:R-:W-:-:S02]  /*b510*/  IMAD.WIDE R228, R13, 0x4, R232 ;  /* 0x000000040de47825 */ /* 0x008fc400078e02e8 */
[----:B------:R-:W3:Y:S04]  /*b520*/  LDL.LU R233, [R1+0x108] ;  /* 0x0001080001e97983 */ /* 0x000ee80000300800 */
[----:B------:R1:W-:Y:S04]  /*b530*/  STL.64 [R1+0x128], R228 ;  /* 0x000128e401007387 */ /* 0x0003e80000100a00 */
[----:B------:R1:W-:Y:S01]  /*b540*/  LDGSTS.E [R15+0x52008], desc[UR28][R228.64], P3 ;  /* 0x52008000e40f7fae */ /* 0x0003e2000992185c */
[----:B--2---:R-:W-:Y:S01]  /*b550*/  ISETP.NE.U32.AND P3, PT, R230, RZ, PT ;  /* 0x000000ffe600720c */ /* 0x004fe20003f65070 */
[----:B-1----:R-:W-:-:S02]  /*b560*/  IMAD.WIDE R228, R13, 0x4, R234 ;  /* 0x000000040de47825 */ /* 0x002fc400078e02ea */
[----:B------:R-:W2:Y:S04]  /*b570*/  LDL.LU R15, [R1+0x16c] ;  /* 0x00016c00010f7983 */ /* 0x000ea80000300800 */
[----:B------:R1:W-:Y:S01]  /*b580*/  STL.64 [R1+0x120], R228 ;  /* 0x000120e401007387 */ /* 0x0003e20000100a00 */
[----:B------:R-:W-:Y:S01]  /*b590*/  IMAD.WIDE R216, R13, 0x4, R216 ;  /* 0x000000040dd87825 */ /* 0x000fe200078e02d8 */
[----:B---3--:R-:W-:-:S13]  /*b5a0*/  ISETP.NE.U32.AND P5, PT, R233, RZ, PT ;  /* 0x000000ffe900720c */ /* 0x008fda0003fa5070 */
[----:B------:R1:W-:Y:S01]  /*b5b0*/  LDGSTS.E [R7+0x52000], desc[UR28][R228.64], P5 ;  /* 0x52000000e4077fae */ /* 0x0003e2000a92185c */
[----:B----4-:R-:W-:Y:S01]  /*b5c0*/  ISETP.NE.U32.AND P5, PT, R231, RZ, PT ;  /* 0x000000ffe700720c */ /* 0x010fe20003fa5070 */
[----:B-1----:R-:W-:-:S05]  /*b5d0*/  IMAD.WIDE R228, R13, 0x4, R236 ;  /* 0x000000040de47825 */ /* 0x002fca00078e02ec */
[----:B------:R1:W-:Y:S04]  /*b5e0*/  STL.64 [R1+0x118], R228 ;  /* 0x000118e401007387 */ /* 0x0003e80000100a00 */
[----:B------:R1:W-:Y:S01]  /*b5f0*/  LDGSTS.E [R7+0x52008], desc[UR28][R228.64], P3 ;  /* 0x52008000e4077fae */ /* 0x0003e2000992185c */
[----:B------:R-:W-:Y:S01]  /*b600*/  ISETP.NE.U32.AND P3, PT, R224, RZ, PT ;  /* 0x000000ffe000720c */ /* 0x000fe20003f65070 */
[----:B-1----:R-:W-:-:S05]  /*b610*/  IMAD.WIDE R228, R13, 0x4, R238 ;  /* 0x000000040de47825 */ /* 0x002fca00078e02ee */
[----:B------:R1:W-:Y:S01]  /*b620*/  LDGSTS.E [R222+0x52000], desc[UR28][R228.64], P5 ;  /* 0x52000000e4de7fae */ /* 0x0003e2000a92185c */
[----:B------:R-:W-:-:S03]  /*b630*/  ISETP.NE.U32.AND P5, PT, R225, RZ, PT ;  /* 0x000000ffe100720c */ /* 0x000fc60003fa5070 */
[----:B------:R1:W-:Y:S04]  /*b640*/  STL.64 [R1+0x110], R228 ;  /* 0x000110e401007387 */ /* 0x0003e80000100a00 */
[----:B------:R-:W3:Y:S01]  /*b650*/  LDL.LU.64 R224, [R1+0xb0] ;  /* 0x0000b00001e07983 */ /* 0x000ee20000300a00 */
[----:B-1----:R-:W-:-:S05]  /*b660*/  IMAD.WIDE R228, R13, 0x4, R240 ;  /* 0x000000040de47825 */ /* 0x002fca00078e02f0 */
[----:B------:R1:W-:Y:S04]  /*b670*/  STL.64 [R1+0x108], R228 ;  /* 0x000108e401007387 */ /* 0x0003e80000100a00 */
[----:B------:R1:W-:Y:S01]  /*b680*/  LDGSTS.E [R222+0x52008], desc[UR28][R228.64], P3 ;  /* 0x52008000e4de7fae */ /* 0x0003e2000992185c */
[----:B------:R-:W-:Y:S01]  /*b690*/  ISETP.NE.U32.AND P3, PT, R223, RZ, PT ;  /* 0x000000ffdf00720c */ /* 0x000fe20003f65070 */
[----:B-1----:R-:W-:Y:S02]  /*b6a0*/  IMAD.WIDE R228, R13, 0x4, R242 ;  /* 0x000000040de47825 */ /* 0x002fe400078e02f2 */
[----:B------:R-:W4:Y:S04]  /*b6b0*/  LDL.LU.64 R222, [R1+0xa0] ;  /* 0x0000a00001de7983 */ /* 0x000f280000300a00 */
[----:B------:R1:W-:Y:S01]  /*b6c0*/  LDGSTS.E [R227+0x52000], desc[UR28][R228.64], P5 ;  /* 0x52000000e4e37fae */ /* 0x0003e2000a92185c */
[----:B------:R-:W-:-:S03]  /*b6d0*/  ISETP.NE.U32.AND P5, PT, R226, RZ, PT ;  /* 0x000000ffe200720c */ /* 0x000fc60003fa5070 */
[----:B------:R1:W-:Y:S04]  /*b6e0*/  STL.64 [R1+0x100], R228 ;  /* 0x000100e401007387 */ /* 0x0003e80000100a00 */
[----:B------:R-:W4:Y:S01]  /*b6f0*/  LDL.LU.64 R230, [R1+0x90] ;  /* 0x0000900001e67983 */ /* 0x000f220000300a00 */
[----:B-1----:R-:W-:-:S05]  /*b700*/  IMAD.WIDE R228, R13, 0x4, R244 ;  /* 0x000000040de47825 */ /* 0x002fca00078e02f4 */
[----:B------:R1:W-:Y:S04]  /*b710*/  STL.64 [R1+0xf8], R228 ;  /* 0x0000f8e401007387 */ /* 0x0003e80000100a00 */
[----:B------:R-:W-:Y:S04]  /*b720*/  LDGSTS.E [R227+0x52008], desc[UR28][R228.64], P3 ;  /* 0x52008000e4e37fae */ /* 0x000fe8000992185c */
[----:B------:R2:W-:Y:S04]  /*b730*/  LDGSTS.E [R12+0x52000], desc[UR28][R216.64], P5 ;  /* 0x52000000d80c7fae */ /* 0x0005e8000a92185c */
[----:B-1----:R-:W4:Y:S04]  /*b740*/  LDL.LU.64 R228, [R1+0x80] ;  /* 0x0000800001e47983 */ /* 0x002f280000300a00 */
[----:B------:R2:W-:Y:S04]  /*b750*/  STL.64 [R1+0xe8], R216 ;  /* 0x0000e8d801007387 */ /* 0x0005e80000100a00 */
[----:B------:R-:W4:Y:S01]  /*b760*/  LDL.LU.64 R226, [R1+0x70] ;  /* 0x0000700001e27983 */ /* 0x000f220000300a00 */
[----:B--2---:R-:W-:-:S03]  /*b770*/  IMAD.WIDE R216, R13, 0x4, R4 ;  /* 0x000000040dd87825 */ /* 0x004fc600078e0204 */
[----:B------:R-:W2:Y:S01]  /*b780*/  LDL.LU R5, [R1+0xf0] ;  /* 0x0000f00001057983 */ /* 0x000ea20000300800 */
[----:B------:R-:W-:Y:S02]  /*b790*/  ISETP.NE.U32.AND P3, PT, R14, RZ, PT ;  /* 0x000000ff0e00720c */ /* 0x000fe40003f65070 */
[----:B------:R-:W-:Y:S01]  /*b7a0*/  LOP3.LUT P5, RZ, R6, 0x20, RZ, 0xc0, !PT ;  /* 0x0000002006ff7812 */ /* 0x000fe200078ac0ff */
[----:B------:R1:W-:Y:S01]  /*b7b0*/  STL.64 [R1+0xe0], R216 ;  /* 0x0000e0d801007387 */ /* 0x0003e20000100a00 */
[----:B------:R-:W-:-:S09]  /*b7c0*/  IMAD.SHL.U32 R4, R252, 0x20, RZ ;  /* 0x00000020fc047824 */ /* 0x000fd200078e00ff */
[----:B------:R1:W-:Y:S01]  /*b7d0*/  LDGSTS.E [R12+0x52008], desc[UR28][R216.64], P3 ;  /* 0x52008000d80c7fae */ /* 0x0003e2000992185c */
[----:B------:R-:W-:-:S03]  /*b7e0*/  ISETP.NE.U32.AND P3, PT, R15, RZ, PT ;  /* 0x000000ff0f00720c */ /* 0x000fc60003f65070 */
[----:B------:R-:W4:Y:S01]  /*b7f0*/  LDL.LU.64 R14, [R1+0x60] ;  /* 0x00006000010e7983 */ /* 0x000f220000300a00 */
[----:B-1----:R-:W-:-:S05]  /*b800*/  IMAD.WIDE R216, R13, 0x4, R218 ;  /* 0x000000040dd87825 */ /* 0x002fca00078e02da */
[----:B------:R-:W-:Y:S04]  /*b810*/  STL.64 [R1+0xd8], R216 ;  /* 0x0000d8d801007387 */ /* 0x000fe80000100a00 */
[----:B------:R-:W4:Y:S04]  /*b820*/  LDL.LU.64 R238, [R1+0x50] ;  /* 0x0000500001ee7983 */ /* 0x000f280000300a00 */
[----:B------:R3:W-:Y:S04]  /*b830*/  STL.64 [R1+0x798], R6 ;  /* 0x0007980601007387 */ /* 0x0007e80000100a00 */
[----:B------:R-:W-:Y:S01]  /*b840*/  STL.64 [R1+0x7a0], R12 ;  /* 0x0007a00c01007387 */ /* 0x000fe20000100a00 */
[----:B------:R-:W-:-:S03]  /*b850*/  IMAD.WIDE R242, R4, 0x4, R196 ;  /* 0x0000000404f27825 */ /* 0x000fc600078e02c4 */
[----:B--2---:R1:W-:Y:S01]  /*b860*/  LDGSTS.E [R5+0x52000], desc[UR28][R216.64], P5 ;  /* 0x52000000d8057fae */ /* 0x0043e2000a92185c */
[----:B------:R-:W-:Y:S01]  /*b870*/  LOP3.LUT P5, RZ, R6, 0x10, RZ, 0xc0, !PT ;  /* 0x0000001006ff7812 */ /* 0x000fe200078ac0ff */
[----:B---3--:R-:W-:-:S04]  /*b880*/  IMAD.WIDE R6, R4, 0x4, R224 ;  /* 0x0000000404067825 */ /* 0x008fc800078e02e0 */
[----:B-1----:R-:W-:-:S05]  /*b890*/  IMAD.WIDE R216, R13, 0x4, R220 ;  /* 0x000000040dd87825 */ /* 0x002fca00078e02dc */
[----:B------:R-:W-:Y:S04]  /*b8a0*/  STL.64 [R1+0xd0], R216 ;  /* 0x0000d0d801007387 */ /* 0x000fe80000100a00 */
[----:B------:R-:W2:Y:S04]  /*b8b0*/  LDL.LU.64 R236, [R1+0x40] ;  /* 0x0000400001ec7983 */ /* 0x000ea80000300a00 */
[----:B------:R-:W3:Y:S04]  /*b8c0*/  LDL.LU.64 R234, [R1+0x30] ;  /* 0x0000300001ea7983 */ /* 0x000ee80000300a00 */
[----:B------:R4:W-:Y:S04]  /*b8d0*/  STL.64 [R1+0xb0], R6 ;  /* 0x0000b00601007387 */ /* 0x0009e80000100a00 */
[----:B------:R1:W-:Y:S04]  /*b8e0*/  LDGSTS.E [R5+0x52008], desc[UR28][R216.64], P3 ;  /* 0x52008000d8057fae */ /* 0x0003e8000992185c */
[----:B------:R-:W3:Y:S01]  /*b8f0*/  LDL.LU.64 R196, [R1+0x818] ;  /* 0x0008180001c47983 */ /* 0x000ee20000300a00 */
[----:B----4-:R-:W-:-:S03]  /*b900*/  IMAD.WIDE R6, R4, 0x4, R222 ;  /* 0x0000000404067825 */ /* 0x010fc600078e02de */
[----:B------:R-:W0:Y:S04]  /*b910*/  LDGDEPBAR ;  /* 0x00000000000079af */ /* 0x000e280000000000 */
[----:B------:R-:W1:Y:S04]  /*b920*/  LDL.LU.64 R216, [R1+0x20] ;  /* 0x0000200001d87983 */ /* 0x000e680000300a00 */
[----:B------:R-:W4:Y:S01]  /*b930*/  LDL.LU.64 R222, [R1+0x10] ;  /* 0x0000100001de7983 */ /* 0x000f220000300a00 */
[----:B------:R-:W-:-:S03]  /*b940*/  IMAD.WIDE R232, R4, 0x4, R198 ;  /* 0x0000000404e87825 */ /* 0x000fc600078e02c6 */
[----:B------:R2:W-:Y:S04]  /*b950*/  STL.64 [R1+0xa0], R6 ;  /* 0x0000a00601007387 */ /* 0x0005e80000100a00 */
[----:B------:R-:W4:Y:S04]  /*b960*/  LDL.LU.64 R198, [R1+0x810] ;  /* 0x0008100001c67983 */ /* 0x000f280000300a00 */
[----:B------:R-:W4:Y:S01]  /*b970*/  LDL.LU.64 R224, [R1] ;  /* 0x0000000001e07983 */ /* 0x000f220000300a00 */
[----:B--2---:R-:W-:-:S03]  /*b980*/  IMAD.WIDE R6, R4, 0x4, R230 ;  /* 0x0000000404067825 */ /* 0x004fc600078e02e6 */
[----:B------:R-:W-:Y:S04]  /*b990*/  STL.64 [R1+0xa8], R242 ;  /* 0x0000a8f201007387 */ /* 0x000fe80000100a00 */
[----:B------:R-:W-:Y:S01]  /*b9a0*/  STL.64 [R1+0x7a8], R242 ;  /* 0x0007a8f201007387 */ /* 0x000fe20000100a00 */
[----:B------:R-:W-:-:S03]  /*b9b0*/  IMAD.WIDE R230, R4, 0x4, R200 ;  /* 0x0000000404e67825 */ /* 0x000fc600078e02c8 */
[----:B------:R2:W-:Y:S04]  /*b9c0*/  STL.64 [R1+0x90], R6 ;  /* 0x0000900601007387 */ /* 0x0005e80000100a00 */
[----:B------:R-:W4:Y:S04]  /*b9d0*/  LDL.LU.64 R200, [R1+0x808] ;  /* 0x0008080001c87983 */ /* 0x000f280000300a00 */
[----:B------:R-:W-:Y:S01]  /*b9e0*/  STL.64 [R1+0x98], R232 ;  /* 0x000098e801007387 */ /* 0x000fe20000100a00 */
[----:B--2---:R-:W-:-:S03]  /*b9f0*/  IMAD.WIDE R6, R4, 0x4, R228 ;  /* 0x0000000404067825 */ /* 0x004fc600078e02e4 */
[----:B------:R-:W-:Y:S01]  /*ba00*/  STL.64 [R1+0x7b0], R232 ;  /* 0x0007b0e801007387 */ /* 0x000fe20000100a00 */
[----:B------:R-:W-:-:S03]  /*ba10*/  IMAD.WIDE R228, R4, 0x4, R202 ;  /* 0x0000000404e47825 */ /* 0x000fc600078e02ca */
[----:B------:R2:W-:Y:S01]  /*ba20*/  STL.64 [R1+0x80], R6 ;  /* 0x0000800601007387 */ /* 0x0005e20000100a00 */
[----:B------:R-:W-:-:S03]  /*ba30*/  IMAD.WIDE R242, R4, 0x4, R226 ;  /* 0x0000000404f27825 */ /* 0x000fc600078e02e2 */
[----:B------:R-:W4:Y:S01]  /*ba40*/  LDL.LU.64 R202, [R1+0x800] ;  /* 0x0008000001ca7983 */ /* 0x000f220000300a00 */
[----:B------:R-:W-:-:S03]  /*ba50*/  IMAD.WIDE R226, R4, 0x4, R204 ;  /* 0x0000000404e27825 */ /* 0x000fc600078e02cc */
[----:B------:R-:W-:Y:S01]  /*ba60*/  STL.64 [R1+0x88], R230 ;  /* 0x000088e601007387 */ /* 0x000fe20000100a00 */
[----:B------:R-:W-:-:S03]  /*ba70*/  IMAD.WIDE R12, R4, 0x4, R14 ;  /* 0x00000004040c7825 */ /* 0x000fc600078e020e */
[----:B------:R-:W-:Y:S04]  /*ba80*/  STL.64 [R1+0x7b8], R230 ;  /* 0x0007b8e601007387 */ /* 0x000fe80000100a00 */
[----:B------:R-:W4:Y:S01]  /*ba90*/  LDL.LU.64 R204, [R1+0x7f8] ;  /* 0x0007f80001cc7983 */ /* 0x000f220000300a00 */
[----:B------:R-:W-:-:S03]  /*baa0*/  IMAD.WIDE R14, R4, 0x4, R206 ;  /* 0x00000004040e7825 */ /* 0x000fc600078e02ce */
[----:B------:R-:W-:Y:S01]  /*bab0*/  STL.64 [R1+0x70], R242 ;  /* 0x000070f201007387 */ /* 0x000fe20000100a00 */
[----:B--2---:R-:W-:-:S03]  /*bac0*/  IMAD.WIDE R6, R4, 0x4, R238 ;  /* 0x0000000404067825 */ /* 0x004fc600078e02ee */
[----:B------:R2:W-:Y:S01]  /*bad0*/  STL.64 [R1+0x7c0], R242 ;  /* 0x0007c0f201007387 */ /* 0x0005e20000100a00 */
[----:B------:R-:W-:-:S03]  /*bae0*/  IMAD.WIDE R244, R4, 0x4, R208 ;  /* 0x0000000404f47825 */ /* 0x000fc600078e02d0 */
[----:B------:R-:W-:Y:S04]  /*baf0*/  STL.64 [R1+0x78], R228 ;  /* 0x000078e401007387 */ /* 0x000fe80000100a00 */
[----:B------:R-:W2:Y:S01]  /*bb00*/  LDL.LU.64 R206, [R1+0x7f0] ;  /* 0x0007f00001ce7983 */ /* 0x000ea20000300a00 */
[----:B------:R-:W-:-:S03]  /*bb10*/  IMAD.WIDE R238, R4, 0x4, R212 ;  /* 0x0000000404ee7825 */ /* 0x000fc600078e02d4 */
[----:B------:R-:W-:Y:S04]  /*bb20*/  STL.64 [R1+0x60], R12 ;  /* 0x0000600c01007387 */ /* 0x000fe80000100a00 */
[----:B------:R-:W-:Y:S01]  /*bb30*/  STL.64 [R1+0x68], R226 ;  /* 0x000068e201007387 */ /* 0x000fe20000100a00 */
[----:B------:R-:W-:-:S03]  /*bb40*/  IMAD.WIDE R218, R4, 0x4, R214 ;  /* 0x0000000404da7825 */ /* 0x000fc600078e02d6 */
[----:B------:R-:W2:Y:S04]  /*bb50*/  LDL.LU.64 R208, [R1+0x7e8] ;  /* 0x0007e80001d07983 */ /* 0x000ea80000300a00 */
[----:B------:R-:W-:Y:S04]  /*bb60*/  STL.64 [R1+0x50], R6 ;  /* 0x0000500601007387 */ /* 0x000fe80000100a00 */
[----:B------:R-:W2:Y:S01]  /*bb70*/  LDL.LU.64 R212, [R1+0x7e0] ;  /* 0x0007e00001d47983 */ /* 0x000ea20000300a00 */
[----:B------:R-:W-:-:S04]  /*bb80*/  IMAD.WIDE R240, R4, 0x4, R236 ;  /* 0x0000000404f07825 */ /* 0x000fc800078e02ec */
[----:B---3--:R-:W-:-:S04]  /*bb90*/  IMAD.WIDE R236, R4, 0x4, R234 ;  /* 0x0000000404ec7825 */ /* 0x008fc800078e02ea */
[C---:B------:R-:W-:Y:S02]  /*bba0*/  IMAD.WIDE R234, R4.reuse, 0x4, R246 ;  /* 0x0000000404ea7825 */ /* 0x040fe400078e02f6 */
[----:B------:R-:W3:Y:S04]  /*bbb0*/  LDL.LU.64 R246, [R1+0x7d8] ;  /* 0x0007d80001f67983 */ /* 0x000ee80000300a00 */
[----:B------:R-:W3:Y:S01]  /*bbc0*/  LDL.LU.64 R214, [R1+0x7d0] ;  /* 0x0007d00001d67983 */ /* 0x000ee20000300a00 */
[----:B----4-:R-:W-:-:S04]  /*bbd0*/  IMAD.WIDE R220, R4, 0x4, R222 ;  /* 0x0000000404dc7825 */ /* 0x010fc800078e02de */
[C---:B------:R-:W-:Y:S02]  /*bbe0*/  IMAD.WIDE R222, R4.reuse, 0x4, R210 ;  /* 0x0000000404de7825 */ /* 0x040fe400078e02d2 */
[----:B------:R-:W4:Y:S04]  /*bbf0*/  LDL.LU.64 R210, [R1+0x7c8] ;  /* 0x0007c80001d27983 */ /* 0x000f280000300a00 */
[----:B--2---:R-:W2:Y:S01]  /*bc00*/  LDL.64 R242, [R1+0xb0] ;  /* 0x0000b00001f27983 */ /* 0x004ea20000100a00 */
[----:B-1----:R-:W-:-:S03]  /*bc10*/  IMAD.WIDE R216, R4, 0x4, R216 ;  /* 0x0000000404d87825 */ /* 0x002fc600078e02d8 */
[----:B------:R-:W2:Y:S01]  /*bc20*/  LDL.64 R230, [R1+0xa0] ;  /* 0x0000a00001e67983 */ /* 0x000ea20000100a00 */
[----:B------:R-:W-:-:S03]  /*bc30*/  IMAD.WIDE R224, R4, 0x4, R224 ;  /* 0x0000000404e07825 */ /* 0x000fc600078e02e0 */
[----:B------:R-:W2:Y:S01]  /*bc40*/  LDL.64 R232, [R1+0x90] ;  /* 0x0000900001e87983 */ /* 0x000ea20000100a00 */
[----:B------:R-:W-:-:S03]  /*bc50*/  IMAD.WIDE R248, R4, 0x4, R248 ;  /* 0x0000000404f87825 */ /* 0x000fc600078e02f8 */
[----:B------:R1:W-:Y:S01]  /*bc60*/  STL.64 [R1+0x780], R4 ;  /* 0x0007800401007387 */ /* 0x0003e20000100a00 */
[----:B------:R-:W-:-:S04]  /*bc70*/  IMAD.WIDE R112, R4, 0x4, R112 ;  /* 0x0000000404707825 */ /* 0x000fc800078e0270 */
        /* <DEDUP_REMOVED lines=64> */
[----:B---3--:R-:W-:-:S04]  /*c080*/  IMAD.WIDE R246, R4, 0x4, R246 ;  /* 0x0000000404f67825 */ /* 0x008fc800078e02f6 */
[----:B------:R-:W-:-:S04]  /*c090*/  IMAD.WIDE R214, R4, 0x4, R214 ;  /* 0x0000000404d67825 */ /* 0x000fc800078e02d6 */
[----:B------:R-:W-:-:S04]  /*c0a0*/  IMAD.WIDE R148, R4, 0x4, R148 ;  /* 0x0000000404947825 */ /* 0x000fc800078e0294 */
[----:B------:R-:W-:-:S04]  /*c0b0*/  IMAD.WIDE R44, R4, 0x4, R44 ;  /* 0x00000004042c7825 */ /* 0x000fc800078e022c */
[----:B------:R-:W-:-:S04]  /*c0c0*/  IMAD.WIDE R146, R4, 0x4, R146 ;  /* 0x0000000404927825 */ /* 0x000fc800078e0292 */
[----:B------:R-:W-:-:S04]  /*c0d0*/  IMAD.WIDE R42, R4, 0x4, R42 ;  /* 0x00000004042a7825 */ /* 0x000fc800078e022a */
[C---:B----4-:R-:W-:Y:S01]  /*c0e0*/  IMAD.WIDE R210, R4.reuse, 0x4, R210 ;  /* 0x0000000404d27825 */ /* 0x050fe200078e02d2 */
[----:B--2---:R-:W-:Y:S03]  /*c0f0*/  LDGSTS.E [R250+0x10000], desc[UR28][R242.64], P5 ;  /* 0x10000000f2fa7fae */ /* 0x004fe6000a92185c */
[C---:B------:R-:W-:Y:S01]  /*c100*/  IMAD.WIDE R144, R4.reuse, 0x4, R144 ;  /* 0x0000000404907825 */ /* 0x040fe200078e0290 */
[----:B------:R-:W-:Y:S03]  /*c110*/  LDGSTS.E [R250+0x10400], desc[UR28][R230.64], P5 ;  /* 0x10400000e6fa7fae */ /* 0x000fe6000a92185c */
[C---:B------:R-:W-:Y:S01]  /*c120*/  IMAD.WIDE R40, R4.reuse, 0x4, R40 ;  /* 0x0000000404287825 */ /* 0x040fe200078e0228 */
[----:B------:R-:W-:Y:S03]  /*c130*/  LDGSTS.E [R250+0x10800], desc[UR28][R232.64], P5 ;  /* 0x10800000e8fa7fae */ /* 0x000fe6000a92185c */
        /* <DEDUP_REMOVED lines=29> */
[----:B------:R-:W-:Y:S02]  /*c310*/  IMAD.WIDE R2, R4, 0x4, R2 ;  /* 0x0000000404027825 */ /* 0x000fe400078e0202 */
[----:B-1----:R-:W2:Y:S04]  /*c320*/  LDL.64 R4, [R1+0x80] ;  /* 0x0000800001047983 */ /* 0x002ea80000100a00 */
[----:B------:R-:W3:Y:S04]  /*c330*/  LDL.LU.64 R242, [R1+0x7c0] ;  /* 0x0007c00001f27983 */ /* 0x000ee80000300a00 */
[----:B------:R-:W4:Y:S04]  /*c340*/  LDL.LU.64 R230, [R1+0x7b8] ;  /* 0x0007b80001e67983 */ /* 0x000f280000300a00 */
[----:B------:R-:W4:Y:S04]  /*c350*/  LDL.LU.64 R232, [R1+0x7b0] ;  /* 0x0007b00001e87983 */ /* 0x000f280000300a00 */
[----:B--2---:R-:W-:Y:S04]  /*c360*/  LDGSTS.E [R250+0x10c00], desc[UR28][R4.64], P5 ;  /* 0x10c0000004fa7fae */ /* 0x004fe8000a92185c */
[----:B---3--:R-:W-:Y:S04]  /*c370*/  LDGSTS.E [R250+0x11000], desc[UR28][R242.64], P5 ;  /* 0x11000000f2fa7fae */ /* 0x008fe8000a92185c */
[----:B------:R-:W-:Y:S04]  /*c380*/  LDGSTS.E [R250+0x11400], desc[UR28][R12.64], P5 ;  /* 0x114000000cfa7fae */ /* 0x000fe8000a92185c */
[----:B------:R-:W-:Y:S04]  /*c390*/  LDGSTS.E [R250+0x11800], desc[UR28][R6.64], P5 ;  /* 0x1180000006fa7fae */ /* 0x000fe8000a92185c */
[----:B------:R-:W2:Y:S04]  /*c3a0*/  LDL.LU.64 R242, [R1+0x7a8] ;  /* 0x0007a80001f27983 */ /* 0x000ea80000300a00 */
        /* <DEDUP_REMOVED lines=52> */
[----:B------:R-:W3:Y:S04]  /*c6f0*/  LDL.LU.64 R12, [R1+0x7a0] ;  /* 0x0007a000010c7983 */ /* 0x000ee80000300a00 */
[----:B------:R-:W-:Y:S04]  /*c700*/  LDGSTS.E [R250+0x1ec00], desc[UR28][R122.64], P5 ;  /* 0x1ec000007afa7fae */ /* 0x000fe8000a92185c */
[----:B------:R-:W3:Y:S04]  /*c710*/  LDL.LU.64 R6, [R1+0x798] ;  /* 0x0007980001067983 */ /* 0x000ee80000300a00 */
[----:B------:R-:W-:Y:S04]  /*c720*/  LDGSTS.E [R250+0x1f000], desc[UR28][R120.64], P5 ;  /* 0x1f00000078fa7fae */ /* 0x000fe8000a92185c */
[----:B------:R-:W-:Y:S04]  /*c730*/  STL.64 [R1+0x748], R240 ;  /* 0x000748f001007387 */ /* 0x000fe80000100a00 */
[----:B------:R-:W-:Y:S04]  /*c740*/  LDGSTS.E [R250+0x1f400], desc[UR28][R118.64], P5 ;  /* 0x1f40000076fa7fae */ /* 0x000fe8000a92185c */
[----:B------:R1:W-:Y:S04]  /*c750*/  STL.64 [R1+0x750], R236 ;  /* 0x000750ec01007387 */ /* 0x0003e80000100a00 */
[----:B------:R-:W-:Y:S04]  /*c760*/  LDGSTS.E [R250+0x1f800], desc[UR28][R116.64], P5 ;  /* 0x1f80000074fa7fae */ /* 0x000fe8000a92185c */
[----:B------:R-:W-:Y:S04]  /*c770*/  STL.64 [R1+0x758], R216 ;  /* 0x000758d801007387 */ /* 0x000fe80000100a00 */
[----:B------:R-:W-:Y:S04]  /*c780*/  LDGSTS.E [R250+0x1fc00], desc[UR28][R114.64], P5 ;  /* 0x1fc0000072fa7fae */ /* 0x000fe8000a92185c */
[----:B------:R-:W-:Y:S04]  /*c790*/  STL.64 [R1+0x760], R220 ;  /* 0x000760dc01007387 */ /* 0x000fe80000100a00 */
[----:B------:R-:W-:Y:S04]  /*c7a0*/  STL.64 [R1+0x768], R224 ;  /* 0x000768e001007387 */ /* 0x000fe80000100a00 */
[----:B------:R-:W-:Y:S04]  /*c7b0*/  STL.64 [R1+0x770], R246 ;  /* 0x000770f601007387 */ /* 0x000fe80000100a00 */
[----:B------:R1:W-:Y:S04]  /*c7c0*/  STL.64 [R1+0x788], R214 ;  /* 0x000788d601007387 */ /* 0x0003e80000100a00 */
[----:B------:R3:W-:Y:S04]  /*c7d0*/  STL.64 [R1+0x790], R212 ;  /* 0x000790d401007387 */ /* 0x0007e80000100a00 */
[----:B--2---:R-:W-:Y:S04]  /*c7e0*/  LDGSTS.E [R251+0x10200], desc[UR28][R242.64], P5 ;  /* 0x10200000f2fb7fae */ /* 0x004fe8000a92185c */
[----:B----4-:R-:W-:Y:S04]  /*c7f0*/  LDGSTS.E [R251+0x10600], desc[UR28][R232.64], P5 ;  /* 0x10600000e8fb7fae */ /* 0x010fe8000a92185c */
[----:B------:R-:W-:Y:S04]  /*c800*/  LDGSTS.E [R251+0x10a00], desc[UR28][R230.64], P5 ;  /* 0x10a00000e6fb7fae */ /* 0x000fe8000a92185c */
[----:B------:R-:W-:Y:S04]  /*c810*/  LDGSTS.E [R251+0x10e00], desc[UR28][R228.64], P5 ;  /* 0x10e00000e4fb7fae */ /* 0x000fe8000a92185c */
[----:B------:R3:W-:Y:S04]  /*c820*/  LDGSTS.E [R251+0x11200], desc[UR28][R226.64], P5 ;  /* 0x11200000e2fb7fae */ /* 0x0007e8000a92185c */
[----:B------:R-:W-:Y:S04]  /*c830*/  LDGSTS.E [R251+0x11600], desc[UR28][R14.64], P5 ;  /* 0x116000000efb7fae */ /* 0x000fe8000a92185c */
[----:B------:R-:W-:Y:S04]  /*c840*/  LDGSTS.E [R251+0x11a00], desc[UR28][R244.64], P5 ;  /* 0x11a00000f4fb7fae */ /* 0x000fe8000a92185c */
[----:B------:R-:W3:Y:S04]  /*c850*/  LDL.LU.64 R226, [R1+0x150] ;  /* 0x0001500001e27983 */ /* 0x000ee80000300a00 */
[----:B------:R-:W2:Y:S04]  /*c860*/  LDL.LU R233, [R1+0x178] ;  /* 0x0001780001e97983 */ /* 0x000ea80000300800 */
[----:B------:R-:W4:Y:S04]  /*c870*/  LDL.LU R4, [R1+0x170] ;  /* 0x0001700001047983 */ /* 0x000f280000300800 */
[----:B------:R-:W4:Y:S04]  /*c880*/  LDL.LU.64 R228, [R1+0x148] ;  /* 0x0001480001e47983 */ /* 0x000f280000300a00 */
[----:B------:R-:W4:Y:S04]  /*c890*/  LDL.LU R5, [R1+0x174] ;  /* 0x0001740001057983 */ /* 0x000f280000300800 */
        /* <DEDUP_REMOVED lines=42> */
[----:B------:R-:W4:Y:S04]  /*cb40*/  LDL.LU.64 R242, [R1+0x140] ;  /* 0x0001400001f27983 */ /* 0x000f280000300a00 */
[----:B------:R-:W-:Y:S04]  /*cb50*/  LDGSTS.E [R251+0x1c600], desc[UR28][R38.64], P5 ;  /* 0x1c60000026fb7fae */ /* 0x000fe8000a92185c */
[----:B------:R-:W-:Y:S04]  /*cb60*/  LDGSTS.E [R251+0x1ca00], desc[UR28][R36.64], P5 ;  /* 0x1ca0000024fb7fae */ /* 0x000fe8000a92185c */
        /* <DEDUP_REMOVED lines=12> */
[----:B-1----:R-:W4:Y:S04]  /*cc30*/  LDL.LU R236, [R1+0x180] ;  /* 0x0001800001ec7983 */ /* 0x002f280000300800 */
[----:B------:R-:W-:Y:S04]  /*cc40*/  LDGSTS.E [R251+0x1f600], desc[UR28][R10.64], P5 ;  /* 0x1f6000000afb7fae */ /* 0x000fe8000a92185c */
[----:B------:R-:W4:Y:S04]  /*cc50*/  LDL.LU R240, [R1+0xb8] ;  /* 0x0000b80001f07983 */ /* 0x000f280000300800 */
[----:B------:R-:W-:Y:S04]  /*cc60*/  LDGSTS.E [R251+0x1fa00], desc[UR28][R8.64], P5 ;  /* 0x1fa0000008fb7fae */ /* 0x000fe8000a92185c */
[----:B------:R-:W-:Y:S04]  /*cc70*/  LDGSTS.E [R251+0x1fe00], desc[UR28][R2.64], P5 ;  /* 0x1fe0000002fb7fae */ /* 0x000fe8000a92185c */
[----:B------:R-:W0:Y:S01]  /*cc80*/  LDGDEPBAR ;  /* 0x00000000000079af */ /* 0x000e220000000000 */
[----:B------:R-:W-:Y:S01]  /*cc90*/  BAR.SYNC.DEFER_BLOCKING 0x0 ;  /* 0x0000000000007b1d */ /* 0x000fe20000010000 */
[----:B--2---:R-:W-:-:S05]  /*cca0*/  ISETP.NE.U32.AND P3, PT, R233, RZ, PT ;  /* 0x000000ffe900720c */ /* 0x004fca0003f65070 */
[----:B------:R-:W2:Y:S04]  /*ccb0*/  LDL.LU.64 R232, [R1+0x130] ;  /* 0x0001300001e87983 */ /* 0x000ea80000300a00 */
[----:B------:R-:W2:Y:S04]  /*ccc0*/  LDL.LU R241, [R1+0x184] ;  /* 0x0001840001f17983 */ /* 0x000ea80000300800 */
[----:B------:R-:W2:Y:S01]  /*ccd0*/  LDL.LU R215, [R1+0xbc] ;  /* 0x0000bc0001d77983 */ /* 0x000ea20000300800 */
[----:B---3--:R-:W-:-:S03]  /*cce0*/  IMAD.WIDE R226, R13, 0x4, R226 ;  /* 0x000000040de27825 */ /* 0x008fc600078e02e2 */
[----:B------:R-:W3:Y:S04]  /*ccf0*/  LDL.LU.64 R212, [R1+0x128] ;  /* 0x0001280001d47983 */ /* 0x000ee80000300a00 */
[----:B------:R-:W3:Y:S01]  /*cd00*/  LDL.LU R214, [R1+0x188] ;  /* 0x0001880001d67983 */ /* 0x000ee20000300800 */
[----:B----4-:R-:W-:-:S03]  /*cd10*/  IMAD.WIDE R228, R13, 0x4, R228 ;  /* 0x000000040de47825 */ /* 0x010fc600078e02e4 */
[----:B------:R-:W-:Y:S04]  /*cd20*/  STL.64 [R1+0x6e8], R226 ;  /* 0x0006e8e201007387 */ /* 0x000fe80000100a00 */
[----:B------:R-:W4:Y:S01]  /*cd30*/  LDL.LU.64 R246, [R1+0x120] ;  /* 0x0001200001f67983 */ /* 0x000f220000300a00 */
[----:B------:R-:W-:-:S03]  /*cd40*/  ISETP.NE.U32.AND P5, PT, R4, RZ, PT ;  /* 0x000000ff0400720c */ /* 0x000fc60003fa5070 */
[----:B------:R-:W-:Y:S01]  /*cd50*/  @!PT LDS RZ, [RZ] ;  /* 0x00000000fffff984 */ /* 0x000fe20000000800 */
[----:B------:R-:W-:Y:S01]  /*cd60*/  @!PT LDS RZ, [RZ] ;  /* 0x00000000fffff984 */ /* 0x000fe20000000800 */
[----:B------:R-:W-:Y:S01]  /*cd70*/  @!PT LDS RZ, [RZ] ;  /* 0x00000000fffff984 */ /* 0x000fe20000000800 */
[----:B------:R-:W-:Y:S01]  /*cd80*/  LDGSTS.E [R0+0x54000], desc[UR28][R226.64], P3 ;  /* 0x54000000e2007fae */ /* 0x000fe2000992185c */
[----:B------:R-:W-:-:S03]  /*cd90*/  ISETP.NE.U32.AND P3, PT, R5, RZ, PT ;  /* 0x000000ff0500720c */ /* 0x000fc60003f65070 */
[----:B------:R-:W4:Y:S04]  /*cda0*/  LDL.LU R224, [R1+0x18c] ;  /* 0x00018c0001e07983 */ /* 0x000f280000300800 */
[----:B------:R1:W-:Y:S04]  /*cdb0*/  STL.64 [R1+0x6f0], R228 ;  /* 0x0006f0e401007387 */ /* 0x0003e80000100a00 */
[----:B------:R-:W4:Y:S04]  /*cdc0*/  LDL.LU.64 R4, [R1+0x118] ;  /* 0x0001180001047983 */ /* 0x000f280000300a00 */
[----:B------:R-:W-:Y:S01]  /*cdd0*/  LDGSTS.E [R0+0x54008], desc[UR28][R228.64], P5 ;  /* 0x54008000e4007fae */ /* 0x000fe2000a92185c */
[----:B------:R-:W-:Y:S01]  /*cde0*/  IMAD.WIDE R242, R13, 0x4, R242 ;  /* 0x000000040df27825 */ /* 0x000fe200078e02f2 */
[----:B------:R-:W-:-:S02]  /*cdf0*/  ISETP.NE.U32.AND P5, PT, R252, RZ, PT ;  /* 0x000000fffc00720c */ /* 0x000fc40003fa5070 */
[----:B------:R-:W4:Y:S04]  /*ce00*/  LDL.LU R252, [R1+0x190] ;  /* 0x0001900001fc7983 */ /* 0x000f280000300800 */
[----:B------:R-:W4:Y:S04]  /*ce10*/  LDL.LU R237, [R1+0xc4] ;  /* 0x0000c40001ed7983 */ /* 0x000f280000300800 */
[----:B------:R-:W-:Y:S04]  /*ce20*/  STL.64 [R1+0x6f8], R242 ;  /* 0x0006f8f201007387 */ /* 0x000fe80000100a00 */
[----:B------:R-:W4:Y:S04]  /*ce30*/  LDL.LU.64 R220, [R1+0x110] ;  /* 0x0001100001dc7983 */ /* 0x000f280000300a00 */
[----:B------:R-:W4:Y:S04]  /*ce40*/  LDL.LU R225, [R1+0x194] ;  /* 0x0001940001e17983 */ /* 0x000f280000300800 */
[----:B------:R-:W4:Y:S01]  /*ce50*/  LDL.LU.64 R216, [R1+0x108] ;  /* 0x0001080001d87983 */ /* 0x000f220000300a00 */
[----:B------:R-:W-:-:S03]  /*ce60*/  IMAD.WIDE R230, R13, 0x4, R230 ;  /* 0x000000040de67825 */ /* 0x000fc600078e02e6 */
[----:B------:R-:W-:Y:S01]  /*ce70*/  LDGSTS.E [R240+0x54000], desc[UR28][R242.64], P3 ;  /* 0x54000000f2f07fae */ /* 0x000fe2000992185c */
[----:B------:R-:W-:-:S03]  /*ce80*/  ISETP.NE.U32.AND P3, PT, R236, RZ, PT ;  /* 0x000000ffec00720c */ /* 0x000fc60003f65070 */
[----:B------:R-:W4:Y:S04]  /*ce90*/  LDL.LU R236, [R1+0x198] ;  /* 0x0001980001ec7983 */ /* 0x000f280000300800 */
[----:B------:R3:W-:Y:S04]  /*cea0*/  LDGSTS.E [R240+0x54008], desc[UR28][R230.64], P5 ;  /* 0x54008000e6f07fae */ /* 0x0007e8000a92185c */
[----:B------:R-:W-:Y:S04]  /*ceb0*/  STL [R1+0x6e0], R231 ;  /* 0x0006e0e701007387 */ /* 0x000fe80000100800 */
[----:B------:R3:W-:Y:S01]  /*cec0*/  STL [R1+0x700], R230 ;  /* 0x000700e601007387 */ /* 0x0007e20000100800 */
[----:B--2---:R-:W-:Y:S01]  /*ced0*/  IMAD.WIDE R232, R13, 0x4, R232 ;  /* 0x000000040de87825 */ /* 0x004fe200078e02e8 */
[----:B------:R-:W-:-:S02]  /*cee0*/  ISETP.NE.U32.AND P5, PT, R241, RZ, PT ;  /* 0x000000fff100720c */ /* 0x000fc40003fa5070 */
[----:B------:R-:W2:Y:S04]  /*cef0*/  LDL.LU.64 R240, [R1+0x100] ;  /* 0x0001000001f07983 */ /* 0x000ea80000300a00 */
[----:B-1----:R-:W2:Y:S01]  /*cf00*/  LDL.LU R228, [R1+0x1a0] ;  /* 0x0001a00001e47983 */ /* 0x002ea20000300800 */
[----:B---3--:R-:W-:-:S03]  /*cf10*/  IMAD.WIDE R230, R13, 0x4, R212 ;  /* 0x000000040de67825 */ /* 0x008fc600078e02d4 */
[----:B------:R-:W3:Y:S04]  /*cf20*/  LDL.LU R226, [R1+0xc8] ;  /* 0x0000c80001e27983 */ /* 0x000ee80000300800 */
[----:B------:R-:W-:Y:S01]  /*cf30*/  LDGSTS.E [R215+0x54000], desc[UR28][R232.64], P3 ;  /* 0x54000000e8d77fae */ /* 0x000fe2000992185c */
[----:B------:R-:W-:-:S03]  /*cf40*/  ISETP.NE.U32.AND P3, PT, R214, RZ, PT ;  /* 0x000000ffd600720c */ /* 0x000fc60003f65070 */
[----:B------:R-:W-:Y:S04]  /*cf50*/  STL.64 [R1+0x708], R232 ;  /* 0x000708e801007387 */ /* 0x000fe80000100a00 */
[----:B------:R-:W3:Y:S04]  /*cf60*/  LDL.LU.64 R212, [R1+0xf8] ;  /* 0x0000f80001d47983 */ /* 0x000ee80000300a00 */
[----:B------:R-:W3:Y:S04]  /*cf70*/  LDL.LU R229, [R1+0x1a8] ;  /* 0x0001a80001e57983 */ /* 0x000ee80000300800 */
[----:B------:R4:W-:Y:S04]  /*cf80*/  STL.64 [R1+0x128], R230 ;  /* 0x000128e601007387 */ /* 0x0009e80000100a00 */
[----:B------:R4:W-:Y:S04]  /*cf90*/  LDGSTS.E [R215+0x54008], desc[UR28][R230.64], P5 ;  /* 0x54008000e6d77fae */ /* 0x0009e8000a92185c */
[----:B------:R-:W3:Y:S01]  /*cfa0*/  LDL.LU R227, [R1+0x19c] ;  /* 0x00019c0001e37983 */ /* 0x000ee20000300800 */
[----:B----4-:R-:W-:-:S03]  /*cfb0*/  IMAD.WIDE R230, R13, 0x4, R246 ;  /* 0x000000040de67825 */ /* 0x010fc600078e02f6 */
[----:B------:R-:W4:Y:S04]  /*cfc0*/  LDL.LU.64 R214, [R1+0xe8] ;  /* 0x0000e80001d67983 */ /* 0x000f280000300a00 */
[----:B------:R1:W-:Y:S04]  /*cfd0*/  STL.64 [R1+0x120], R230 ;  /* 0x000120e601007387 */ /* 0x0003e80000100a00 */
[----:B------:R1:W-:Y:S02]  /*cfe0*/  LDGSTS.E [R7+0x54000], desc[UR28][R230.64], P3 ;  /* 0x54000000e6077fae */ /* 0x0003e4000992185c */
[----:B-1----:R-:W-:-:S02]  /*cff0*/  IMAD.WIDE R230, R13, 0x4, R4 ;  /* 0x000000040de67825 */ /* 0x002fc400078e0204 */
[----:B------:R-:W4:Y:S01]  /*d000*/  LDL.LU.64 R4, [R1+0xe0] ;  /* 0x0000e00001047983 */ /* 0x000f220000300a00 */
[----:B------:R-:W-:-:S13]  /*d010*/  ISETP.NE.U32.AND P5, PT, R224, RZ, PT ;  /* 0x000000ffe000720c */ /* 0x000fda0003fa5070 */
[----:B------:R-:W-:Y:S01]  /*d020*/  LDGSTS.E [R7+0x54008], desc[UR28][R230.64], P5 ;  /* 0x54008000e6077fae */ /* 0x000fe2000a92185c */
[----:B------:R-:W-:-:S03]  /*d030*/  ISETP.NE.U32.AND P3, PT, R252, RZ, PT ;  /* 0x000000fffc00720c */ /* 0x000fc60003f65070 */
[----:B------:R-:W4:Y:S01]  /*d040*/  LDL.LU R252, [R1+0x1a4] ;  /* 0x0001a40001fc7983 */ /* 0x000f220000300800 */
[----:B------:R-:W-:Y:S01]  /*d050*/  ISETP.NE.U32.AND P5, PT, R225, RZ, PT ;  /* 0x000000ffe100720c */ /* 0x000fe20003fa5070 */
[----:B------:R-:W-:-:S04]  /*d060*/  IMAD.WIDE R220, R13, 0x4, R220 ;  /* 0x000000040ddc7825 */ /* 0x000fc800078e02dc */
[----:B------:R-:W-:-:S04]  /*d070*/  IMAD.WIDE R216, R13, 0x4, R216 ;  /* 0x000000040dd87825 */ /* 0x000fc800078e02d8 */
[----:B------:R1:W-:Y:S04]  /*d080*/  LDGSTS.E [R237+0x54000], desc[UR28][R220.64], P3 ;  /* 0x54000000dced7fae */ /* 0x0003e8000992185c */
[----:B------:R1:W-:Y:S04]  /*d090*/  LDGSTS.E [R237+0x54008], desc[UR28][R216.64], P5 ;  /* 0x54008000d8ed7fae */ /* 0x0003e8000a92185c */
[----:B------:R-:W-:Y:S04]  /*d0a0*/  STL.64 [R1+0x118], R230 ;  /* 0x000118e601007387 */ /* 0x000fe80000100a00 */
[----:B------:R-:W4:Y:S04]  /*d0b0*/  LDL.LU.64 R246, [R1+0xd8] ;  /* 0x0000d80001f67983 */ /* 0x000f280000300a00 */
[----:B------:R1:W-:Y:S04]  /*d0c0*/  STL.64 [R1+0x110], R220 ;  /* 0x000110dc01007387 */ /* 0x0003e80000100a00 */
[----:B------:R-:W4:Y:S01]  /*d0d0*/  LDL.LU.64 R224, [R1+0xd0] ;  /* 0x0000d00001e07983 */ /* 0x000f220000300a00 */
[----:B------:R-:W-:-:S03]  /*d0e0*/  ISETP.NE.U32.AND P3, PT, R236, RZ, PT ;  /* 0x000000ffec00720c */ /* 0x000fc60003f65070 */
[----:B------:R1:W-:Y:S04]  /*d0f0*/  STL.64 [R1+0x108], R216 ;  /* 0x000108d801007387 */ /* 0x0003e80000100a00 */
[----:B-1----:R-:W4:Y:S04]  /*d100*/  LDL.LU.64 R220, [R1+0xb0] ;  /* 0x0000b00001dc7983 */ /* 0x002f280000300a00 */
[----:B------:R-:W4:Y:S04]  /*d110*/  LDL.LU.64 R232, [R1+0xa8] ;  /* 0x0000a80001e87983 */ /* 0x000f280000300a00 */
[----:B------:R-:W4:Y:S04]  /*d120*/  LDL.LU.64 R216, [R1+0xa0] ;  /* 0x0000a00001d87983 */ /* 0x000f280000300a00 */
[----:B------:R-:W4:Y:S04]  /*d130*/  LDL.LU.64 R230, [R1+0x98] ;  /* 0x0000980001e67983 */ /* 0x000f280000300a00 */
[----:B------:R-:W4:Y:S01]  /*d140*/  LDL.LU.64 R236, [R1+0x90] ;  /* 0x0000900001ec7983 */ /* 0x000f220000300a00 */
[----:B--2---:R-:W-:Y:S01]  /*d150*/  ISETP.NE.U32.AND P5, PT, R228, RZ, PT ;  /* 0x000000ffe400720c */ /* 0x004fe20003fa5070 */
[----:B------:R-:W-:-:S05]  /*d160*/  IMAD.WIDE R240, R13, 0x4, R240 ;  /* 0x000000040df07825 */ /* 0x000fca00078e02f0 */
[----:B---3--:R1:W-:Y:S01]  /*d170*/  LDGSTS.E [R226+0x54000], desc[UR28][R240.64], P3 ;  /* 0x54000000f0e27fae */ /* 0x0083e2000992185c */
[----:B------:R-:W-:Y:S01]  /*d180*/  IMAD.WIDE R212, R13, 0x4, R212 ;  /* 0x000000040dd47825 */ /* 0x000fe200078e02d4 */
[----:B------:R-:W-:-:S05]  /*d190*/  ISETP.NE.U32.AND P3, PT, R229, RZ, PT ;  /* 0x000000ffe500720c */ /* 0x000fca0003f65070 */
[----:B------:R-:W-:Y:S04]  /*d1a0*/  LDGSTS.E [R226+0x54008], desc[UR28][R212.64], P5 ;  /* 0x54008000d4e27fae */ /* 0x000fe8000a92185c */
[----:B------:R2:W-:Y:S04]  /*d1b0*/  STL.64 [R1+0x100], R240 ;  /* 0x000100f001007387 */ /* 0x0005e80000100a00 */
[----:B------:R-:W3:Y:S01]  /*d1c0*/  LDL.LU.64 R242, [R1+0x88] ;  /* 0x0000880001f27983 */ /* 0x000ee20000300a00 */
[----:B------:R-:W-:-:S03]  /*d1d0*/  ISETP.NE.U32.AND P5, PT, R227, RZ, PT ;  /* 0x000000ffe300720c */ /* 0x000fc60003fa5070 */
[----:B--2---:R-:W1:Y:S01]  /*d1e0*/  LDL.LU.64 R240, [R1+0x80] ;  /* 0x0000800001f07983 */ /* 0x004e620000300a00 */
[----:B----4-:R-:W-:-:S03]  /*d1f0*/  IMAD.WIDE R214, R13, 0x4, R214 ;  /* 0x000000040dd67825 */ /* 0x010fc600078e02d6 */
[----:B------:R-:W2:Y:S04]  /*d200*/  LDL.LU.64 R228, [R1+0x78] ;  /* 0x0000780001e47983 */ /* 0x000ea80000300a00 */
[----:B------:R4:W-:Y:S04]  /*d210*/  STL.64 [R1+0xf8], R212 ;  /* 0x0000f8d401007387 */ /* 0x0009e80000100a00 */
[----:B------:R-:W-:Y:S04]  /*d220*/  LDGSTS.E [R12+0x54000], desc[UR28][R214.64], P3 ;  /* 0x54000000d60c7fae */ /* 0x000fe8000992185c */
[----:B----4-:R-:W4:Y:S04]  /*d230*/  LDL.LU.64 R212, [R1+0x790] ;  /* 0x0007900001d47983 */ /* 0x010f280000300a00 */
[----:B------:R-:W4:Y:S01]  /*d240*/  LDL.LU.64 R226, [R1+0x68] ;  /* 0x0000680001e27983 */ /* 0x000f220000300a00 */
[----:B------:R-:W-:-:S03]  /*d250*/  IMAD.WIDE R4, R13, 0x4, R4 ;  /* 0x000000040d047825 */ /* 0x000fc600078e0204 */
[----:B------:R3:W-:Y:S04]  /*d260*/  STL.64 [R1+0xe8], R214 ;  /* 0x0000e8d601007387 */ /* 0x0007e80000100a00 */
[----:B------:R4:W-:Y:S04]  /*d270*/  LDGSTS.E [R12+0x54008], desc[UR28][R4.64], P5 ;  /* 0x54008000040c7fae */ /* 0x0009e8000a92185c */
[----:B---3--:R-:W3:Y:S04]  /*d280*/  LDL.LU.64 R214, [R1+0x788] ;  /* 0x0007880001d67983 */ /* 0x008ee80000300a00 */
[----:B------:R1:W-:Y:S04]  /*d290*/  STL.64 [R1+0xe0], R4 ;  /* 0x0000e00401007387 */ /* 0x0003e80000100a00 */
[----:B-1----:R-:W2:Y:S04]  /*d2a0*/  LDL.LU.64 R4, [R1+0x780] ;  /* 0x0007800001047983 */ /* 0x002ea80000300a00 */
[----:B------:R-:W4:Y:S01]  /*d2b0*/  LDL.LU R12, [R1+0x77c] ;  /* 0x00077c00010c7983 */ /* 0x000f220000300800 */
[----:B------:R-:W-:-:S02]  /*d2c0*/  LOP3.LUT P3, RZ, R6, 0x8, RZ, 0xc0, !PT ;  /* 0x0000000806ff7812 */ /* 0x000fc4000786c0ff */
[----:B------:R-:W-:Y:S02]  /*d2d0*/  ISETP.NE.U32.AND P5, PT, R252, RZ, PT ;  /* 0x000000fffc00720c */ /* 0x000fe40003fa5070 */
[----:B------:R-:W3:Y:S01]  /*d2e0*/  LDL.LU R252, [R1+0x778] ;  /* 0x0007780001fc7983 */ /* 0x000ee20000300800 */
[----:B------:R-:W-:-:S05]  /*d2f0*/  IMAD.WIDE R246, R13, 0x4, R246 ;  /* 0x000000040df67825 */ /* 0x000fca00078e02f6 */
[----:B------:R1:W-:Y:S01]  /*d300*/  STL.64 [R1+0x48], R246 ;  /* 0x000048f601007387 */ /* 0x0003e20000100a00 */
[----:B------:R-:W-:-:S03]  /*d310*/  IMAD.WIDE R224, R13, 0x4, R224 ;  /* 0x000000040de07825 */ /* 0x000fc600078e02e0 */
[----:B--2---:R-:W-:Y:S01]  /*d320*/  LDGSTS.E [R5+0x54000], desc[UR28][R246.64], P4 ;  /* 0x54000000f6057fae */ /* 0x004fe2000a12185c */
[----:B------:R-:W-:Y:S01]  /*d330*/  LOP3.LUT P4, RZ, R6, 0x4, RZ, 0xc0, !PT ;  /* 0x0000000406ff7812 */ /* 0x000fe2000788c0ff */
[C---:B------:R-:W-:Y:S02]  /*d340*/  IMAD.WIDE R220, R4.reuse, 0x4, R220 ;  /* 0x0000000404dc7825 */ /* 0x040fe400078e02dc */
[----:B------:R2:W-:Y:S02]  /*d350*/  LDGSTS.E [R5+0x54008], desc[UR28][R224.64], P5 ;  /* 0x54008000e0057fae */ /* 0x0005e4000a92185c */
[C---:B------:R-:W-:Y:S02]  /*d360*/  IMAD.WIDE R216, R4.reuse, 0x4, R216 ;  /* 0x0000000404d87825 */ /* 0x040fe400078e02d8 */
[----:B------:R-:W0:Y:S04]  /*d370*/  LDGDEPBAR ;  /* 0x00000000000079af */ /* 0x000e280000000000 */
[----:B-1----:R-:W3:Y:S04]  /*d380*/  LDL.LU.64 R246, [R1+0x770] ;  /* 0x0007700001f67983 */ /* 0x002ee80000300a00 */
[----:B------:R1:W-:Y:S01]  /*d390*/  STL [R1+0x710], R7 ;  /* 0x0007100701007387 */ /* 0x0003e20000100800 */
[----:B------:R-:W-:-:S03]  /*d3a0*/  IMAD.WIDE R236, R4, 0x4, R236 ;  /* 0x0000000404ec7825 */ /* 0x000fc600078e02ec */
[----:B-1----:R-:W2:Y:S04]  /*d3b0*/  LDL.LU.64 R6, [R1+0x50] ;  /* 0x0000500001067983 */ /* 0x002ea80000300a00 */
[----:B----4-:R1:W-:Y:S01]  /*d3c0*/  STL.64 [R1+0x718], R12 ;  /* 0x0007180c01007387 */ /* 0x0103e20000100a00 */
[----:B------:R-:W-:-:S03]  /*d3d0*/  IMAD.WIDE R232, R4, 0x4, R232 ;  /* 0x0000000404e87825 */ /* 0x000fc600078e02e8 */
[----:B-1----:R-:W4:Y:S04]  /*d3e0*/  LDL.LU.64 R12, [R1+0x60] ;  /* 0x00006000010c7983 */ /* 0x002f280000300a00 */
[----:B------:R1:W-:Y:S04]  /*d3f0*/  STL.64 [R1+0x40], R224 ;  /* 0x000040e001007387 */ /* 0x0003e80000100a00 */
[----:B-1----:R-:W3:Y:S04]  /*d400*/  LDL.LU.64 R224, [R1+0x768] ;  /* 0x0007680001e07983 */ /* 0x002ee80000300a00 */
[----:B------:R1:W-:Y:S04]  /*d410*/  STL.64 [R1+0x38], R220 ;  /* 0x000038dc01007387 */ /* 0x0003e80000100a00 */
[----:B-1----:R-:W3:Y:S04]  /*d420*/  LDL.LU.64 R220, [R1+0x760] ;  /* 0x0007600001dc7983 */ /* 0x002ee80000300a00 */
[----:B------:R1:W-:Y:S04]  /*d430*/  STL.64 [R1+0x30], R216 ;  /* 0x000030d801007387 */ /* 0x0003e80000100a00 */
[----:B-1----:R-:W3:Y:S04]  /*d440*/  LDL.LU.64 R216, [R1+0x758] ;  /* 0x0007580001d87983 */ /* 0x002ee80000300a00 */
[----:B------:R1:W-:Y:S04]  /*d450*/  STL.64 [R1+0x20], R236 ;  /* 0x000020ec01007387 */ /* 0x0003e80000100a00 */
[----:B-1----:R-:W3:Y:S04]  /*d460*/  LDL.LU.64 R236, [R1+0x750] ;  /* 0x0007500001ec7983 */ /* 0x002ee80000300a00 */
[----:B------:R-:W-:Y:S04]  /*d470*/  STL.64 [R1+0xa8], R232 ;  /* 0x0000a8e801007387 */ /* 0x000fe80000100a00 */
[----:B------:R1:W-:Y:S04]  /*d480*/  STL.64 [R1+0x720], R232 ;  /* 0x000720e801007387 */ /* 0x0003e80000100a00 */
[----:B-1----:R-:W2:Y:S01]  /*d490*/  LDL.LU.64 R232, [R1+0x70] ;  /* 0x0000700001e87983 */ /* 0x002ea20000300a00 */
[----:B------:R-:W-:-:S04]  /*d4a0*/  IMAD.WIDE R240, R4, 0x4, R240 ;  /* 0x0000000404f07825 */ /* 0x000fc800078e02f0 */
[C---:B------:R-:W-:Y:S01]  /*d4b0*/  IMAD.WIDE R230, R4.reuse, 0x4, R230 ;  /* 0x0000000404e67825 */ /* 0x040fe200078e02e6 */
[----:B------:R1:W-:Y:S03]  /*d4c0*/  STL.64 [R1+0x18], R240 ;  /* 0x000018f001007387 */ /* 0x0003e60000100a00 */
[----:B------:R-:W-:-:S04]  /*d4d0*/  IMAD.WIDE R242, R4, 0x4, R242 ;  /* 0x0000000404f27825 */ /* 0x000fc800078e02f2 */
[C---:B------:R-:W-:Y:S01]  /*d4e0*/  IMAD.WIDE R228, R4.reuse, 0x4, R228 ;  /* 0x0000000404e47825 */ /* 0x040fe200078e02e4 */
[----:B-1----:R-:W3:Y:S04]  /*d4f0*/  LDL.LU.64 R240, [R1+0x748] ;  /* 0x0007480001f07983 */ /* 0x002ee80000300a00 */
[----:B------:R-:W-:Y:S04]  /*d500*/  STL.64 [R1+0x98], R230 ;  /* 0x000098e601007387 */ /* 0x000fe80000100a00 */
[----:B------:R-:W-:Y:S04]  /*d510*/  STL.64 [R1+0x728], R230 ;  /* 0x000728e601007387 */ /* 0x000fe80000100a00 */
[----:B------:R-:W-:Y:S04]  /*d520*/  STL.64 [R1+0x88], R242 ;  /* 0x000088f201007387 */ /* 0x000fe80000100a00 */
[----:B------:R-:W-:Y:S01]  /*d530*/  STL.64 [R1+0x730], R242 ;  /* 0x000730f201007387 */ /* 0x000fe20000100a00 */
[----:B--2---:R-:W-:-:S05]  /*d540*/  IMAD.WIDE R232, R4, 0x4, R232 ;  /* 0x0000000404e87825 */ /* 0x004fca00078e02e8 */
[----:B------:R-:W-:Y:S04]  /*d550*/  STL.64 [R1+0x10], R232 ;  /* 0x000010e801007387 */ /* 0x000fe80000100a00 */
[----:B------:R1:W-:Y:S04]  /*d560*/  STL.64 [R1+0x738], R232 ;  /* 0x000738e801007387 */ /* 0x0003e80000100a00 */
[----:B------:R-:W-:Y:S04]  /*d570*/  STL.64 [R1+0x78], R228 ;  /* 0x000078e401007387 */ /* 0x000fe80000100a00 */
[----:B------:R2:W-:Y:S04]  /*d580*/  STL.64 [R1+0x740], R228 ;  /* 0x000740e401007387 */ /* 0x0005e80000100a00 */
[----:B-1----:R-:W3:Y:S01]  /*d590*/  LDL.64 R232, [R1+0x30] ;  /* 0x0000300001e87983 */ /* 0x002ee20000100a00 */
[----:B----4-:R-:W-:-:S03]  /*d5a0*/  IMAD.WIDE R12, R4, 0x4, R12 ;  /* 0x00000004040c7825 */ /* 0x010fc600078e020c */
[----:B------:R-:W4:Y:S04]  /*d5b0*/  LDL.64 R242, [R1+0x20] ;  /* 0x0000200001f27983 */ /* 0x000f280000100a00 */
[----:B--2---:R-:W2:Y:S01]  /*d5c0*/  LDL.64 R228, [R1+0x38] ;  /* 0x0000380001e47983 */ /* 0x004ea20000100a00 */
[----:B------:R-:W-:-:S03]  /*d5d0*/  IMAD.WIDE R226, R4, 0x4, R226 ;  /* 0x0000000404e27825 */ /* 0x000fc600078e02e2 */
[----:B------:R-:W4:Y:S01]  /*d5e0*/  LDL.64 R230, [R1+0x18] ;  /* 0x0000180001e67983 */ /* 0x000f220000100a00 */
[----:B------:R-:W-:-:S03]  /*d5f0*/  IMAD.WIDE R6, R4, 0x4, R6 ;  /* 0x0000000404067825 */ /* 0x000fc600078e0206 */
[----:B------:R1:W-:Y:S04]  /*d600*/  STL.64 [R1+0x8], R12 ;  /* 0x0000080c01007387 */ /* 0x0003e80000100a00 */
[----:B------:R-:W-:Y:S04]  /*d610*/  STL.64 [R1+0x68], R226 ;  /* 0x000068e201007387 */ /* 0x000fe80000100a00 */
[----:B------:R1:W-:Y:S04]  /*d620*/  STL.64 [R1], R6 ;  /* 0x0000000601007387 */ /* 0x0003e80000100a00 */
[----:B--2---:R-:W-:Y:S04]  /*d630*/  LDGSTS.E [R250+0x20000], desc[UR28][R228.64], P4 ;  /* 0x20000000e4fa7fae */ /* 0x004fe8000a12185c */
[----:B---3--:R-:W-:Y:S04]  /*d640*/  LDGSTS.E [R250+0x20400], desc[UR28][R232.64], P4 ;  /* 0x20400000e8fa7fae */ /* 0x008fe8000a12185c */
[----:B----4-:R-:W-:Y:S04]  /*d650*/  LDGSTS.E [R250+0x20800], desc[UR28][R242.64], P4 ;  /* 0x20800000f2fa7fae */ /* 0x010fe8000a12185c */
[----:B------:R-:W2:Y:S04]  /*d660*/  LDL.LU.64 R228, [R1+0x740] ;  /* 0x0007400001e47983 */ /* 0x000ea80000300a00 */
[----:B------:R-:W3:Y:S04]  /*d670*/  LDL.LU.64 R232, [R1+0x738] ;  /* 0x0007380001e87983 */ /* 0x000ee80000300a00 */
[----:B------:R-:W4:Y:S04]  /*d680*/  LDL.LU.64 R242, [R1+0x730] ;  /* 0x0007300001f27983 */ /* 0x000f280000300a00 */
[----:B------:R-:W-:Y:S04]  /*d690*/  LDGSTS.E [R250+0x20c00], desc[UR28][R230.64], P4 ;  /* 0x20c00000e6fa7fae */ /* 0x000fe8000a12185c */
[----:B------:R-:W2:Y:S01]  /*d6a0*/  LDL.LU.64 R230, [R1+0x728] ;  /* 0x0007280001e67983 */ /* 0x000ea20000300a00 */
        /* <DEDUP_REMOVED lines=8> */
[C---:B------:R-:W-:Y:S01]  /*d730*/  IMAD.WIDE R210, R4.reuse, 0x4, R210 ;  /* 0x0000000404d27825 */ /* 0x040fe200078e02d2 */
[----:B---3--:R-:W-:Y:S04]  /*d740*/  LDGSTS.E [R250+0x21000], desc[UR28][R232.64], P4 ;  /* 0x21000000e8fa7fae */ /* 0x008fe8000a12185c */
[----:B------:R-:W-:Y:S04]  /*d750*/  LDGSTS.E [R250+0x21400], desc[UR28][R12.64], P4 ;  /* 0x214000000cfa7fae */ /* 0x000fe8000a12185c */
[----:B------:R-:W-:Y:S04]  /*d760*/  LDGSTS.E [R250+0x21800], desc[UR28][R6.64], P4 ;  /* 0x2180000006fa7fae */ /* 0x000fe8000a12185c */
[----:B------:R-:W3:Y:S04]  /*d770*/  LDL.LU.64 R232, [R1+0x720] ;  /* 0x0007200001e87983 */ /* 0x000ee80000300a00 */
[----:B------:R-:W-:Y:S01]  /*d780*/  LDGSTS.E [R250+0x21c00], desc[UR28][R240.64], P4 ;  /* 0x21c00000f0fa7fae */ /* 0x000fe2000a12185c */
[----:B------:R-:W-:-:S03]  /*d790*/  IMAD.WIDE R208, R4, 0x4, R208 ;  /* 0x0000000404d07825 */ /* 0x000fc600078e02d0 */
        /* <DEDUP_REMOVED lines=102> */
[----:B-1----:R-:W4:Y:S04]  /*de00*/  LDL.LU.64 R12, [R1+0x718] ;  /* 0x00071800010c7983 */ /* 0x002f280000300a00 */
[----:B------:R-:W-:Y:S04]  /*de10*/  LDGSTS.E [R250+0x2fc00], desc[UR28][R114.64], P4 ;  /* 0x2fc0000072fa7fae */ /* 0x000fe8000a12185c */
[----:B------:R-:W4:Y:S04]  /*de20*/  LDL.LU R7, [R1+0x710] ;  /* 0x0007100001077983 */ /* 0x000f280000300800 */
[----:B---3--:R-:W-:Y:S04]  /*de30*/  LDGSTS.E [R251+0x20200], desc[UR28][R232.64], P4 ;  /* 0x20200000e8fb7fae */ /* 0x008fe8000a12185c */
[----:B--2---:R1:W-:Y:S04]  /*de40*/  LDGSTS.E [R251+0x20600], desc[UR28][R230.64], P4 ;  /* 0x20600000e6fb7fae */ /* 0x0043e8000a12185c */
[----:B----4-:R-:W-:Y:S04]  /*de50*/  LDGSTS.E [R251+0x20a00], desc[UR28][R242.64], P4 ;  /* 0x20a00000f2fb7fae */ /* 0x010fe8000a12185c */
[----:B------:R-:W2:Y:S04]  /*de60*/  LDL.LU.64 R232, [R1+0x708] ;  /* 0x0007080001e87983 */ /* 0x000ea80000300a00 */
[----:B------:R-:W3:Y:S04]  /*de70*/  LDL.LU R230, [R1+0x700] ;  /* 0x0007000001e67983 */ /* 0x000ee80000300800 */
[----:B------:R-:W4:Y:S04]  /*de80*/  LDL.LU.64 R242, [R1+0x6f8] ;  /* 0x0006f80001f27983 */ /* 0x000f280000300a00 */
[----:B------:R-:W-:Y:S04]  /*de90*/  LDGSTS.E [R251+0x20e00], desc[UR28][R228.64], P4 ;  /* 0x20e00000e4fb7fae */ /* 0x000fe8000a12185c */
[----:B------:R1:W-:Y:S04]  /*dea0*/  LDGSTS.E [R251+0x21200], desc[UR28][R226.64], P4 ;  /* 0x21200000e2fb7fae */ /* 0x0003e8000a12185c */
[----:B------:R-:W2:Y:S04]  /*deb0*/  LDL.LU.64 R228, [R1+0x6f0] ;  /* 0x0006f00001e47983 */ /* 0x000ea80000300a00 */
[----:B------:R-:W3:Y:S01]  /*dec0*/  LDL.LU.64 R226, [R1+0x6e8] ;  /* 0x0006e80001e27983 */ /* 0x000ee20000300a00 */
[----:B------:R-:W-:-:S04]  /*ded0*/  IMAD.WIDE R14, R4, 0x4, R14 ;  /* 0x00000004040e7825 */ /* 0x000fc800078e020e */
[C---:B------:R-:W-:Y:S01]  /*dee0*/  IMAD.WIDE R244, R4.reuse, 0x4, R244 ;  /* 0x0000000404f47825 */ /* 0x040fe200078e02f4 */
[----:B------:R-:W-:Y:S03]  /*def0*/  LDGSTS.E [R251+0x21600], desc[UR28][R14.64], P4 ;  /* 0x216000000efb7fae */ /* 0x000fe6000a12185c */
        /* <DEDUP_REMOVED lines=112> */
[----:B------:R-:W-:Y:S01]  /*e600*/  IMAD.WIDE R2, R4, 0x4, R2 ;  /* 0x0000000404027825 */ /* 0x000fe200078e0202 */
[----:B------:R-:W-:Y:S04]  /*e610*/  LDGSTS.E [R251+0x2fa00], desc[UR28][R8.64], P4 ;  /* 0x2fa0000008fb7fae */ /* 0x000fe8000a12185c */
[----:B------:R-:W-:Y:S04]  /*e620*/  LDGSTS.E [R251+0x2fe00], desc[UR28][R2.64], P4 ;  /* 0x2fe0000002fb7fae */ /* 0x000fe8000a12185c */
[----:B------:R-:W0:Y:S01]  /*e630*/  LDGDEPBAR ;  /* 0x00000000000079af */ /* 0x000e220000000000 */
[----:B------:R-:W3:Y:S01]  /*e640*/  S2R R5, SR_TID.X ;  /* 0x0000000000057919 */ /* 0x000ee20000002100 */
[----:B-1----:R-:W1:Y:S01]  /*e650*/  S2R R231, SR_TID.X ;  /* 0x0000000000e77919 */ /* 0x002e620000002100 */
[----:B------:R-:W4:Y:S01]  /*e660*/  S2R R6, SR_TID.X ;  /* 0x0000000000067919 */ /* 0x000f220000002100 */
[----:B---3--:R-:W-:Y:S01]  /*e670*/  IMAD.WIDE R226, R13, 0x4, R226 ;  /* 0x000000040de27825 */ /* 0x008fe200078e02e2 */
[----:B------:R-:W-:Y:S01]  /*e680*/  BAR.SYNC.DEFER_BLOCKING 0x0 ;  /* 0x0000000000007b1d */ /* 0x000fe20000010000 */
[----:B------:R-:W-:-:S05]  /*e690*/  SHF.R.U32.HI R5, RZ, 0x6, R5 ;  /* 0x00000006ff057819 */ /* 0x000fca0000011605 */
[----:B------:R-:W-:Y:S01]  /*e6a0*/  @!PT LDS RZ, [RZ] ;  /* 0x00000000fffff984 */ /* 0x000fe20000000800 */
[----:B------:R-:W-:Y:S01]  /*e6b0*/  @!PT LDS RZ, [RZ] ;  /* 0x00000000fffff984 */ /* 0x000fe20000000800 */
[----:B------:R-:W-:Y:S01]  /*e6c0*/  @!PT LDS RZ, [RZ] ;  /* 0x00000000fffff984 */ /* 0x000fe20000000800 */
[----:B------:R3:W-:Y:S02]  /*e6d0*/  LDGSTS.E [R0+0x56000], desc[UR28][R226.64], P3 ;  /* 0x56000000e2007fae */ /* 0x0007e4000992185c */
[----:B---3--:R-:W3:Y:S01]  /*e6e0*/  S2R R0, SR_TID.X ;  /* 0x0000000000007919 */ /* 0x008ee20000002100 */
[----:B-1----:R-:W-:Y:S02]  /*e6f0*/  LOP3.LUT R231, R231, 0x1f, RZ, 0xc0, !PT ;  /* 0x0000001fe7e77812 */ /* 0x002fe400078ec0ff */
[----:B------:R-:W-:Y:S02]  /*e700*/  SGXT.U32 R5, R5, 0x1 ;  /* 0x000000010505781a */ /* 0x000fe40000000000 */
[----:B------:R-:W-:Y:S02]  /*e710*/  ISETP.GE.AND P4, PT, R231, UR4, PT ;  /* 0x00000004e7007c0c */ /* 0x000fe4000bf86270 */
[----:B------:R-:W-:Y:S02]  /*e720*/  LOP3.LUT R5, R5, 0xc, RZ, 0xfc, !PT ;  /* 0x0000000c05057812 */ /* 0x000fe400078efcff */
[----:B----4-:R-:W-:Y:S01]  /*e730*/  SHF.R.U32.HI R6, RZ, 0x6, R6 ;  /* 0x00000006ff067819 */ /* 0x010fe20000011606 */
[----:B------:R-:W1:Y:S01]  /*e740*/  S2R R227, SR_TID.X ;  /* 0x0000000000e37919 */ /* 0x000e620000002100 */
[----:B------:R-:W-:-:S02]  /*e750*/  SEL R231, RZ, 0x4, P4 ;  /* 0x00000004ffe77807 */ /* 0x000fc40002000000 */
[----:B------:R-:W-:Y:S02]  /*e760*/  ISETP.GE.AND P4, PT, R5, UR4, PT ;  /* 0x0000000405007c0c */ /* 0x000fe4000bf86270 */
[----:B------:R-:W-:Y:S02]  /*e770*/  SGXT.U32 R6, R6, 0x1 ;  /* 0x000000010606781a */ /* 0x000fe40000000000 */
[----:B------:R-:W-:Y:S02]  /*e780*/  SEL R5, RZ, 0x4, P4 ;  /* 0x00000004ff057807 */ /* 0x000fe40002000000 */
[----:B------:R-:W-:Y:S02]  /*e790*/  LOP3.LUT R6, R6, 0xe, RZ, 0xfc, !PT ;  /* 0x0000000e06067812 */ /* 0x000fe400078efcff */
[----:B------:R-:W-:Y:S02]  /*e7a0*/  SEL R5, R5, RZ, P0 ;  /* 0x000000ff05057207 */ /* 0x000fe40000000000 */
[----:B------:R-:W-:-:S02]  /*e7b0*/  ISETP.GE.AND P4, PT, R6, UR4, PT ;  /* 0x0000000406007c0c */ /* 0x000fc4000bf86270 */
[----:B---3--:R-:W-:-:S04]  /*e7c0*/  SHF.R.U32.HI R0, RZ, 0x6, R0 ;  /* 0x00000006ff007819 */ /* 0x008fc80000011600 */
[----:B------:R-:W-:-:S04]  /*e7d0*/  SGXT.U32 R0, R0, 0x1 ;  /* 0x000000010000781a */ /* 0x000fc80000000000 */
[----:B------:R-:W-:Y:S02]  /*e7e0*/  LOP3.LUT R0, R0, 0x10, RZ, 0xfc, !PT ;  /* 0x0000001000007812 */ /* 0x000fe400078efcff */
[----:B------:R-:W-:Y:S02]  /*e7f0*/  ISETP.NE.U32.AND P3, PT, R5, RZ, PT ;  /* 0x000000ff0500720c */ /* 0x000fe40003f65070 */
[----:B------:R-:W-:Y:S02]  /*e800*/  SEL R5, RZ, 0x4, P4 ;  /* 0x00000004ff057807 */ /* 0x000fe40002000000 */
[----:B------:R-:W-:Y:S02]  /*e810*/  ISETP.GE.AND P4, PT, R0, UR4, PT ;  /* 0x0000000400007c0c */ /* 0x000fe4000bf86270 */
[----:B------:R-:W3:Y:S01]  /*e820*/  S2R R0, SR_TID.X ;  /* 0x0000000000007919 */ /* 0x000ee20000002100 */
[----:B-1----:R-:W-:-:S04]  /*e830*/  SHF.R.U32.HI R227, RZ, 0x6, R227 ;  /* 0x00000006ffe37819 */ /* 0x002fc800000116e3 */
[----:B------:R-:W-:-:S04]  /*e840*/  SGXT.U32 R227, R227, 0x1 ;  /* 0x00000001e3e3781a */ /* 0x000fc80000000000 */
[----:B------:R-:W-:Y:S02]  /*e850*/  LOP3.LUT R227, R227, 0x12, RZ, 0xfc, !PT ;  /* 0x00000012e3e37812 */ /* 0x000fe400078efcff */
[----:B------:R-:W-:Y:S01]  /*e860*/  SEL R6, RZ, 0x4, P4 ;  /* 0x00000004ff067807 */ /* 0x000fe20002000000 */
[----:B--2---:R-:W-:Y:S01]  /*e870*/  IMAD.WIDE R228, R13, 0x4, R228 ;  /* 0x000000040de47825 */ /* 0x004fe200078e02e4 */
[----:B------:R-:W-:-:S03]  /*e880*/  ISETP.GE.AND P4, PT, R227, UR4, PT ;  /* 0x00000004e3007c0c */ /* 0x000fc6000bf86270 */
[----:B------:R-:W-:Y:S01]  /*e890*/  VIADD R227, R12, UR7 ;  /* 0x000000070ce37c36 */ /* 0x000fe20008000000 */
[----:B------:R-:W-:-:S04]  /*e8a0*/  SEL R5, R5, RZ, P0 ;  /* 0x000000ff05057207 */ /* 0x000fc80000000000 */
[----:B------:R-:W-:Y:S01]  /*e8b0*/  LDGSTS.E [R227+0x56008], desc[UR28][R228.64], P2 ;  /* 0x56008000e4e37fae */ /* 0x000fe2000912185c */
[----:B------:R-:W-:Y:S02]  /*e8c0*/  ISETP.NE.U32.AND P2, PT, R5, RZ, PT ;  /* 0x000000ff0500720c */ /* 0x000fe40003f45070 */
[----:B------:R-:W-:Y:S02]  /*e8d0*/  LOP3.LUT R5, R12, 0x10, RZ, 0x3c, !PT ;  /* 0x000000100c057812 */ /* 0x000fe400078e3cff */
[----:B---3--:R-:W-:-:S04]  /*e8e0*/  SHF.R.U32.HI R0, RZ, 0x6, R0 ;  /* 0x00000006ff007819 */ /* 0x008fc80000011600 */
[----:B------:R-:W-:Y:S01]  /*e8f0*/  SGXT.U32 R0, R0, 0x1 ;  /* 0x000000010000781a */ /* 0x000fe20000000000 */
[----:B------:R-:W-:Y:S02]  /*e900*/  VIADD R5, R5, UR7 ;  /* 0x0000000705057c36 */ /* 0x000fe40008000000 */
[----:B------:R-:W-:Y:S01]  /*e910*/  IMAD.WIDE R242, R13, 0x4, R242 ;  /* 0x000000040df27825 */ /* 0x000fe200078e02f2 */
[----:B------:R-:W-:Y:S02]  /*e920*/  LOP3.LUT R0, R0, 0x14, RZ, 0xfc, !PT ;  /* 0x0000001400007812 */ /* 0x000fe400078efcff */
[----:B------:R-:W-:Y:S02]  /*e930*/  SEL R226, RZ, 0x4, P4 ;  /* 0x00000004ffe27807 */ /* 0x000fe40002000000 */
[----:B------:R-:W-:Y:S01]  /*e940*/  ISETP.GE.AND P4, PT, R0, UR4, PT ;  /* 0x0000000400007c0c */ /* 0x000fe2000bf86270 */
[----:B------:R1:W-:Y:S03]  /*e950*/  LDGSTS.E [R5+0x56000], desc[UR28][R242.64], P1 ;  /* 0x56000000f2057fae */ /* 0x0003e6000892185c */
[----:B------:R-:W-:-:S02]  /*e960*/  SEL R0, RZ, 0x4, P4 ;  /* 0x00000004ff007807 */ /* 0x000fc40002000000 */
[----:B-1----:R-:W-:Y:S02]  /*e970*/  SEL R5, R6, RZ, P0 ;  /* 0x000000ff06057207 */ /* 0x002fe40000000000 */
[----:B------:R-:W-:Y:S02]  /*e980*/  SEL R242, R231, RZ, P0 ;  /* 0x000000ffe7f27207 */ /* 0x000fe40000000000 */
[----:B------:R-:W-:Y:S01]  /*e990*/  ISETP.NE.U32.AND P1, PT, R5, RZ, PT ;  /* 0x000000ff0500720c */ /* 0x000fe20003f25070 */
[----:B------:R-:W2:Y:S01]  /*e9a0*/  LDL.LU R231, [R1+0x6e0] ;  /* 0x0006e00001e77983 */ /* 0x000ea20000300800 */
[----:B------:R-:W-:Y:S02]  /*e9b0*/  SEL R5, R226, RZ, P0 ;  /* 0x000000ffe2057207 */ /* 0x000fe40000000000 */
[----:B------:R-:W-:Y:S02]  /*e9c0*/  SEL R226, R0, RZ, P0 ;  /* 0x000000ff00e27207 */ /* 0x000fe40000000000 */
[----:B------:R-:W3:Y:S01]  /*e9d0*/  LDL.LU R0, [R1+0x6dc] ;  /* 0x0006dc0001007983 */ /* 0x000ee20000300800 */
[----:B------:R-:W1:Y:S01]  /*e9e0*/  S2R R227, SR_TID.X ;  /* 0x0000000000e37919 */ /* 0x000e620000002100 */
[----:B------:R-:W4:Y:S01]  /*e9f0*/  S2R R229, SR_TID.X ;  /* 0x0000000000e57919 */ /* 0x000f220000002100 */
[----:B------:R-:W4:Y:S01]  /*ea00*/  S2R R243, SR_TID.X ;  /* 0x0000000000f37919 */ /* 0x000f220000002100 */
[----:B-1----:R-:W-:-:S02]  /*ea10*/  SHF.R.U32.HI R227, RZ, 0x6, R227 ;  /* 0x00000006ffe37819 */ /* 0x002fc400000116e3 */
[----:B----4-:R-:W-:Y:S02]  /*ea20*/  SHF.R.U32.HI R229, RZ, 0x6, R229 ;  /* 0x00000006ffe57819 */ /* 0x010fe400000116e5 */
[----:B------:R-:W-:Y:S02]  /*ea30*/  SGXT.U32 R227, R227, 0x1 ;  /* 0x00000001e3e3781a */ /* 0x000fe40000000000 */
[----:B------:R-:W-:Y:S02]  /*ea40*/  SGXT.U32 R229, R229, 0x1 ;  /* 0x00000001e5e5781a */ /* 0x000fe40000000000 */
[----:B------:R-:W-:Y:S02]  /*ea50*/  LOP3.LUT R227, R227, 0x16, RZ, 0xfc, !PT ;  /* 0x00000016e3e37812 */ /* 0x000fe400078efcff */
[----:B------:R-:W-:Y:S02]  /*ea60*/  LOP3.LUT R229, R229, 0x18, RZ, 0xfc, !PT ;  /* 0x00000018e5e57812 */ /* 0x000fe400078efcff */
[----:B------:R-:W-:-:S04]  /*ea70*/  ISETP.GE.AND P4, PT, R227, UR4, PT ;  /* 0x00000004e3007c0c */ /* 0x000fc8000bf86270 */
[----:B------:R-:W-:Y:S02]  /*ea80*/  SEL R227, RZ, 0x4, P4 ;  /* 0x00000004ffe37807 */ /* 0x000fe40002000000 */
[----:B------:R-:W-:Y:S02]  /*ea90*/  ISETP.GE.AND P4, PT, R229, UR4, PT ;  /* 0x00000004e5007c0c */ /* 0x000fe4000bf86270 */
[----:B------:R-:W1:Y:S01]  /*eaa0*/  S2R R229, SR_TID.X ;  /* 0x0000000000e57919 */ /* 0x000e620000002100 */
[----:B------:R-:W-:-:S04]  /*eab0*/  SHF.R.U32.HI R243, RZ, 0x6, R243 ;  /* 0x00000006fff37819 */ /* 0x000fc800000116f3 */
[----:B------:R-:W-:Y:S02]  /*eac0*/  SGXT.U32 R243, R243, 0x1 ;  /* 0x00000001f3f3781a */ /* 0x000fe40000000000 */
[----:B------:R-:W-:Y:S02]  /*ead0*/  SEL R228, RZ, 0x4, P4 ;  /* 0x00000004ffe47807 */ /* 0x000fe40002000000 */
[----:B------:R-:W-:Y:S02]  /*eae0*/  LOP3.LUT R243, R243, 0x1c, RZ, 0xfc, !PT ;  /* 0x0000001cf3f37812 */ /* 0x000fe400078efcff */
[----:B-1----:R-:W-:-:S04]  /*eaf0*/  SHF.R.U32.HI R229, RZ, 0x6, R229 ;  /* 0x00000006ffe57819 */ /* 0x002fc800000116e5 */
[----:B------:R-:W-:-:S04]  /*eb00*/  SGXT.U32 R229, R229, 0x1 ;  /* 0x00000001e5e5781a */ /* 0x000fc80000000000 */
[----:B------:R-:W-:-:S04]  /*eb10*/  LOP3.LUT R229, R229, 0x1a, RZ, 0xfc, !PT ;  /* 0x0000001ae5e57812 */ /* 0x000fc800078efcff */
[----:B------:R-:W-:-:S04]  /*eb20*/  ISETP.GE.AND P4, PT, R229, UR4, PT ;  /* 0x00000004e5007c0c */ /* 0x000fc8000bf86270 */
[----:B------:R-:W-:Y:S02]  /*eb30*/  SEL R229, RZ, 0x4, P4 ;  /* 0x00000004ffe57807 */ /* 0x000fe40002000000 */
[----:B------:R-:W-:Y:S02]  /*eb40*/  ISETP.GE.AND P4, PT, R243, UR4, PT ;  /* 0x00000004f3007c0c */ /* 0x000fe4000bf86270 */
[----:B------:R-:W1:Y:S02]  /*eb50*/  S2R R243, SR_TID.X ;  /* 0x0000000000f37919 */ /* 0x000e640000002100 */
[----:B------:R-:W-:Y:S02]  /*eb60*/  SEL R6, RZ, 0x4, P4 ;  /* 0x00000004ff067807 */ /* 0x000fe40002000000 */
[----:B------:R-:W-:Y:S02]  /*eb70*/  ISETP.NE.U32.AND P4, PT, R5, RZ, PT ;  /* 0x000000ff0500720c */ /* 0x000fe40003f85070 */
[----:B------:R-:W-:-:S02]  /*eb80*/  SEL R227, R227, RZ, P0 ;  /* 0x000000ffe3e37207 */ /* 0x000fc40000000000 */
[----:B------:R-:W-:Y:S02]  /*eb90*/  SEL R228, R228, RZ, P0 ;  /* 0x000000ffe4e47207 */ /* 0x000fe40000000000 */
[----:B------:R-:W-:Y:S02]  /*eba0*/  SEL R229, R229, RZ, P0 ;  /* 0x000000ffe5e57207 */ /* 0x000fe40000000000 */
[----:B------:R-:W-:Y:S02]  /*ebb0*/  SEL R6, R6, RZ, P0 ;  /* 0x000000ff06067207 */ /* 0x000fe40000000000 */
[----:B-1----:R-:W-:-:S04]  /*ebc0*/  SHF.R.U32.HI R243, RZ, 0x6, R243 ;  /* 0x00000006fff37819 */ /* 0x002fc800000116f3 */
[----:B------:R-:W-:-:S04]  /*ebd0*/  SGXT.U32 R243, R243, 0x1 ;  /* 0x00000001f3f3781a */ /* 0x000fc80000000000 */
[----:B------:R-:W-:-:S04]  /*ebe0*/  LOP3.LUT R243, R243, 0x1e, RZ, 0xfc, !PT ;  /* 0x0000001ef3f37812 */ /* 0x000fc800078efcff */
[----:B------:R-:W-:-:S04]  /*ebf0*/  ISETP.GE.AND P5, PT, R243, UR4, PT ;  /* 0x00000004f3007c0c */ /* 0x000fc8000bfa6270 */
[----:B------:R-:W-:-:S04]  /*ec00*/  SEL R5, RZ, 0x4, P5 ;  /* 0x00000004ff057807 */ /* 0x000fc80002800000 */
[----:B------:R-:W-:Y:S02]  /*ec10*/  SEL R5, R5, RZ, P0 ;  /* 0x000000ff05057207 */ /* 0x000fe40000000000 */
[----:B------:R-:W-:Y:S02]  /*ec20*/  ISETP.NE.U32.AND P0, PT, R252, RZ, PT ;  /* 0x000000fffc00720c */ /* 0x000fe40003f05070 */
[----:B------:R-:W-:Y:S01]  /*ec30*/  LOP3.LUT R243, R12, 0x10, RZ, 0x3c, !PT ;  /* 0x000000100cf37812 */ /* 0x000fe200078e3cff */
[----:B------:R-:W-:Y:S01]  /*ec40*/  IMAD.WIDE R232, R13, 0x4, R232 ;  /* 0x000000040de87825 */ /* 0x000fe200078e02e8 */
[----:B------:R-:W4:Y:S03]  /*ec50*/  LDL.LU R252, [R1+0x6d8] ;  /* 0x0006d80001fc7983 */ /* 0x000f260000300800 */
[----:B------:R-:W-:Y:S02]  /*ec60*/  VIADD R243, R243, UR7 ;  /* 0x00000007f3f37c36 */ /* 0x000fe40008000000 */
[----:B--2---:R-:W-:Y:S01]  /*ec70*/  IMAD.WIDE R230, R13, 0x4, R230 ;  /* 0x000000040de67825 */ /* 0x004fe200078e02e6 */
[----:B---3--:R-:W-:-:S04]  /*ec80*/  ISETP.NE.U32.AND P5, PT, R0, RZ, PT ;  /* 0x000000ff0000720c */ /* 0x008fc80003fa5070 */
[----:B------:R1:W-:Y:S01]  /*ec90*/  LDGSTS.E [R243+0x56008], desc[UR28][R230.64], P0 ;  /* 0x56008000e6f37fae */ /* 0x0003e2000812185c */
[----:B------:R-:W-:-:S03]  /*eca0*/  ISETP.NE.U32.AND P0, PT, R226, RZ, PT ;  /* 0x000000ffe200720c */ /* 0x000fc60003f05070 */
[----:B------:R-:W5:Y:S01]  /*ecb0*/  LDL.LU R0, [R1+0x6d4] ;  /* 0x0006d40001007983 */ /* 0x000f620000300800 */
[----:B-1----:R-:W-:-:S03]  /*ecc0*/  LOP3.LUT R243, R12, 0x20, RZ, 0x3c, !PT ;  /* 0x000000200cf37812 */ /* 0x002fc600078e3cff */
[----:B------:R-:W2:Y:S02]  /*ecd0*/  LDL.LU.64 R230, [R1+0x48] ;  /* 0x0000480001e67983 */ /* 0x000ea40000300a00 */
[----:B------:R-:W-:-:S05]  /*ece0*/  VIADD R243, R243, UR7 ;  /* 0x00000007f3f37c36 */ /* 0x000fca0008000000 */
[----:B------:R-:W-:Y:S01]  /*ecf0*/  LDGSTS.E [R243+0x56000], desc[UR28][R232.64], P5 ;  /* 0x56000000e8f37fae */ /* 0x000fe2000a92185c */
[----:B------:R-:W-:-:S03]  /*ed00*/  ISETP.NE.U32.AND P5, PT, R227, RZ, PT ;  /* 0x000000ffe300720c */ /* 0x000fc60003fa5070 */
[----:B------:R-:W3:Y:S04]  /*ed10*/  LDL.LU.64 R232, [R1+0x40] ;  /* 0x0000400001e87983 */ /* 0x000ee80000300a00 */
[----:B------:R-:W4:Y:S02]  /*ed20*/  LDL.LU.64 R226, [R1+0x128] ;  /* 0x0001280001e27983 */ /* 0x000f240000300a00 */
[----:B----4-:R-:W-:-:S05]  /*ed30*/  IMAD.WIDE R226, R13, 0x4, R226 ;  /* 0x000000040de27825 */ /* 0x010fca00078e02e2 */
[----:B------:R1:W-:Y:S04]  /*ed40*/  LDGSTS.E [R243+0x56008], desc[UR28][R226.64], P6 ;  /* 0x56008000e2f37fae */ /* 0x0003e8000b12185c */
[----:B------:R-:W1:Y:S02]  /*ed50*/  LDL.LU.64 R226, [R1+0x120] ;  /* 0x0001200001e27983 */ /* 0x000e640000300a00 */
[----:B-1----:R-:W-:-:S05]  /*ed60*/  IMAD.WIDE R226, R13, 0x4, R226 ;  /* 0x000000040de27825 */ /* 0x002fca00078e02e2 */
[----:B------:R1:W-:Y:S04]  /*ed70*/  LDGSTS.E [R7+0x56000], desc[UR28][R226.64], P3 ;  /* 0x56000000e2077fae */ /* 0x0003e8000992185c */
[----:B------:R-:W1:Y:S01]  /*ed80*/  LDL.LU.64 R226, [R1+0x118] ;  /* 0x0001180001e27983 */ /* 0x000e620000300a00 */
[----:B------:R-:W-:Y:S02]  /*ed90*/  ISETP.NE.U32.AND P6, PT, R228, RZ, PT ;  /* 0x000000ffe400720c */ /* 0x000fe40003fc5070 */
[----:B------:R-:W-:Y:S02]  /*eda0*/  ISETP.NE.U32.AND P3, PT, R229, RZ, PT ;  /* 0x000000ffe500720c */ /* 0x000fe40003f65070 */
[----:B------:R-:W4:Y:S01]  /*edb0*/  LDL.LU.64 R228, [R1+0xe0] ;  /* 0x0000e00001e47983 */ /* 0x000f220000300a00 */
[----:B-1----:R-:W-:-:S05]  /*edc0*/  IMAD.WIDE R226, R13, 0x4, R226 ;  /* 0x000000040de27825 */ /* 0x002fca00078e02e2 */
[----:B------:R1:W-:Y:S04]  /*edd0*/  LDGSTS.E [R7+0x56008], desc[UR28][R226.64], P2 ;  /* 0x56008000e2077fae */ /* 0x0003e8000912185c */
[----:B------:R-:W5:Y:S04]  /*ede0*/  LDL.LU R7, [R1+0x6d0] ;  /* 0x0006d00001077983 */ /* 0x000f680000300800 */
[----:B------:R-:W1:Y:S01]  /*edf0*/  LDL.LU.64 R226, [R1+0x110] ;  /* 0x0001100001e27983 */ /* 0x000e620000300a00 */
[----:B------:R-:W-:-:S05]  /*ee00*/  LOP3.LUT R243, R12, 0x40, RZ, 0x3c, !PT ;  /* 0x000000400cf37812 */ /* 0x000fca00078e3cff */
[----:B------:R-:W-:Y:S02]  /*ee10*/  VIADD R243, R243, UR7 ;  /* 0x00000007f3f37c36 */ /* 0x000fe40008000000 */
[----:B-1----:R-:W-:-:S05]  /*ee20*/  IMAD.WIDE R226, R13, 0x4, R226 ;  /* 0x000000040de27825 */ /* 0x002fca00078e02e2 */
[----:B------:R1:W-:Y:S04]  /*ee30*/  LDGSTS.E [R243+0x56000], desc[UR28][R226.64], P1 ;  /* 0x56000000e2f37fae */ /* 0x0003e8000892185c */
[----:B------:R-:W1:Y:S02]  /*ee40*/  LDL.LU.64 R226, [R1+0x108] ;  /* 0x0001080001e27983 */ /* 0x000e640000300a00 */
[----:B-1----:R-:W-:-:S05]  /*ee50*/  IMAD.WIDE R226, R13, 0x4, R226 ;  /* 0x000000040de27825 */ /* 0x002fca00078e02e2 */
[----:B------:R1:W-:Y:S04]  /*ee60*/  LDGSTS.E [R243+0x56008], desc[UR28][R226.64], P4 ;  /* 0x56008000e2f37fae */ /* 0x0003e8000a12185c */
[----:B------:R-:W1:Y:S01]  /*ee70*/  LDL.LU.64 R226, [R1+0x100] ;  /* 0x0001000001e27983 */ /* 0x000e620000300a00 */
[----:B------:R-:W-:Y:S02]  /*ee80*/  ISETP.NE.U32.AND P2, PT, R6, RZ, PT ;  /* 0x000000ff0600720c */ /* 0x000fe40003f45070 */
[----:B------:R-:W-:-:S05]  /*ee90*/  LOP3.LUT R6, R12, 0x50, RZ, 0x3c, !PT ;  /* 0x000000500c067812 */ /* 0x000fca00078e3cff */
[----:B------:R-:W-:Y:S01]  /*eea0*/  VIADD R6, R6, UR7 ;  /* 0x0000000706067c36 */ /* 0x000fe20008000000 */
[----:B------:R-:W-:Y:S02]  /*eeb0*/  ISETP.NE.U32.AND P4, PT, R242, RZ, PT ;  /* 0x000000fff200720c */ /* 0x000fe40003f85070 */
[----:B------:R-:W3:Y:S01]  /*eec0*/  LDL.LU.64 R242, [R1] ;  /* 0x0000000001f27983 */ /* 0x000ee20000300a00 */
[----:B-1----:R-:W-:-:S05]  /*eed0*/  IMAD.WIDE R226, R13, 0x4, R226 ;  /* 0x000000040de27825 */ /* 0x002fca00078e02e2 */
[----:B------:R1:W-:Y:S04]  /*eee0*/  LDGSTS.E [R6+0x56000], desc[UR28][R226.64], P0 ;  /* 0x56000000e2067fae */ /* 0x0003e8000812185c */
[----:B------:R-:W1:Y:S02]  /*eef0*/  LDL.LU.64 R226, [R1+0xf8] ;  /* 0x0000f80001e27983 */ /* 0x000e640000300a00 */
[----:B-1----:R-:W-:-:S05]  /*ef00*/  IMAD.WIDE R226, R13, 0x4, R226 ;  /* 0x000000040de27825 */ /* 0x002fca00078e02e2 */
[----:B------:R1:W-:Y:S04]  /*ef10*/  LDGSTS.E [R6+0x56008], desc[UR28][R226.64], P5 ;  /* 0x56008000e2067fae */ /* 0x0003e8000a92185c */
[----:B------:R-:W3:Y:S01]  /*ef20*/  LDL.LU.64 R226, [R1+0xe8] ;  /* 0x0000e80001e27983 */ /* 0x000ee20000300a00 */
[----:B------:R-:W-:Y:S02]  /*ef30*/  ISETP.NE.U32.AND P1, PT, R5, RZ, PT ;  /* 0x000000ff0500720c */ /* 0x000fe40003f25070 */
[C---:B------:R-:W-:Y:S02]  /*ef40*/  LOP3.LUT R5, R12.reuse, 0x60, RZ, 0x3c, !PT ;  /* 0x000000600c057812 */ /* 0x040fe400078e3cff */
[----:B-1----:R-:W-:Y:S01]  /*ef50*/  LOP3.LUT R6, R12, 0x70, RZ, 0x3c, !PT ;  /* 0x000000700c067812 */ /* 0x002fe200078e3cff */
[----:B----4-:R-:W-:-:S04]  /*ef60*/  IMAD.WIDE R228, R13, 0x4, R228 ;  /* 0x000000040de47825 */ /* 0x010fc800078e02e4 */
[----:B------:R-:W-:Y:S02]  /*ef70*/  VIADD R5, R5, UR7 ;  /* 0x0000000705057c36 */ /* 0x000fe40008000000 */
[----:B--2---:R-:W-:-:S04]  /*ef80*/  IMAD.WIDE R230, R13, 0x4, R230 ;  /* 0x000000040de67825 */ /* 0x004fc800078e02e6 */
[----:B------:R-:W-:Y:S02]  /*ef90*/  VIADD R6, R6, UR7 ;  /* 0x0000000706067c36 */ /* 0x000fe40008000000 */
[----:B---3--:R-:W-:-:S05]  /*efa0*/  IMAD.WIDE R226, R13, 0x4, R226 ;  /* 0x000000040de27825 */ /* 0x008fca00078e02e2 */
[----:B------:R1:W-:Y:S04]  /*efb0*/  LDGSTS.E [R5+0x56000], desc[UR28][R226.64], P6 ;  /* 0x56000000e2057fae */ /* 0x0003e8000b12185c */
[----:B------:R-:W-:Y:S04]  /*efc0*/  LDGSTS.E [R5+0x56008], desc[UR28][R228.64], P3 ;  /* 0x56008000e4057fae */ /* 0x000fe8000992185c */
[----:B------:R2:W-:Y:S04]  /*efd0*/  LDGSTS.E [R6+0x56000], desc[UR28][R230.64], P2 ;  /* 0x56000000e6067fae */ /* 0x0005e8000912185c */
[----:B------:R-:W1:Y:S04]  /*efe0*/  LDL.LU.64 R226, [R1+0x38] ;  /* 0x0000380001e27983 */ /* 0x000e680000300a00 */
[----:B------:R-:W3:Y:S04]  /*eff0*/  LDL.LU.64 R228, [R1+0x20] ;  /* 0x0000200001e47983 */ /* 0x000ee80000300a00 */
[----:B------:R-:W2:Y:S01]  /*f000*/  LDL.LU.64 R230, [R1+0x30] ;  /* 0x0000300001e67983 */ /* 0x000ea20000300a00 */
[----:B------:R-:W-:-:S05]  /*f010*/  IMAD.WIDE R232, R13, 0x4, R232 ;  /* 0x000000040de87825 */ /* 0x000fca00078e02e8 */
[----:B------:R-:W-:Y:S04]  /*f020*/  LDGSTS.E [R6+0x56008], desc[UR28][R232.64], P1 ;  /* 0x56008000e8067fae */ /* 0x000fe8000892185c */
[----:B------:R-:W0:Y:S04]  /*f030*/  LDGDEPBAR ;  /* 0x00000000000079af */ /* 0x000e280000000000 */
[----:B------:R-:W4:Y:S01]  /*f040*/  LDL.LU.64 R232, [R1+0x8] ;  /* 0x0000080001e87983 */ /* 0x000f220000300a00 */
[----:B-1----:R-:W-:-:S05]  /*f050*/  IMAD.WIDE R226, R4, 0x4, R226 ;  /* 0x0000000404e27825 */ /* 0x002fca00078e02e2 */
[----:B------:R-:W-:Y:S01]  /*f060*/  LDGSTS.E [R250+0x30000], desc[UR28][R226.64], P4 ;  /* 0x30000000e2fa7fae */ /* 0x000fe2000a12185c */
[----:B--2---:R-:W-:-:S05]  /*f070*/  IMAD.WIDE R230, R4, 0x4, R230 ;  /* 0x0000000404e67825 */ /* 0x004fca00078e02e6 */
[----:B------:R-:W-:Y:S04]  /*f080*/  LDGSTS.E [R250+0x30400], desc[UR28][R230.64], P4 ;  /* 0x30400000e6fa7fae */ /* 0x000fe8000a12185c */
[----:B------:R-:W2:Y:S04]  /*f090*/  LDL.LU.64 R226, [R1+0x18] ;  /* 0x0000180001e27983 */ /* 0x000ea80000300a00 */
[----:B------:R-:W2:Y:S01]  /*f0a0*/  LDL.LU.64 R230, [R1+0x10] ;  /* 0x0000100001e67983 */ /* 0x000ea20000300a00 */
[----:B---3--:R-:W-:-:S05]  /*f0b0*/  IMAD.WIDE R228, R4, 0x4, R228 ;  /* 0x0000000404e47825 */ /* 0x008fca00078e02e4 */
[----:B------:R4:W-:Y:S02]  /*f0c0*/  LDGSTS.E [R250+0x30800], desc[UR28][R228.64], P4 ;  /* 0x30800000e4fa7fae */ /* 0x0009e4000a12185c */
[C---:B----4-:R-:W-:Y:S02]  /*f0d0*/  IMAD.WIDE R228, R4.reuse, 0x4, R232 ;  /* 0x0000000404e47825 */ /* 0x050fe400078e02e8 */
[----:B------:R-:W3:Y:S02]  /*f0e0*/  LDL.LU.64 R232, [R1+0x78] ;  /* 0x0000780001e87983 */ /* 0x000ee40000300a00 */
[----:B------:R-:W-:-:S04]  /*f0f0*/  IMAD.WIDE R236, R4, 0x4, R236 ;  /* 0x0000000404ec7825 */ /* 0x000fc800078e02ec */
[----:B------:R-:W-:-:S04]  /*f100*/  IMAD.WIDE R216, R4, 0x4, R216 ;  /* 0x0000000404d87825 */ /* 0x000fc800078e02d8 */
[----:B------:R-:W-:-:S04]  /*f110*/  IMAD.WIDE R220, R4, 0x4, R220 ;  /* 0x0000000404dc7825 */ /* 0x000fc800078e02dc */
[----:B------:R-:W-:-:S04]  /*f120*/  IMAD.WIDE R224, R4, 0x4, R224 ;  /* 0x0000000404e07825 */ /* 0x000fc800078e02e0 */
[----:B--2---:R-:W-:-:S05]  /*f130*/  IMAD.WIDE R226, R4, 0x4, R226 ;  /* 0x0000000404e27825 */ /* 0x004fca00078e02e2 */
[----:B------:R1:W-:Y:S01]  /*f140*/  LDGSTS.E [R250+0x30c00], desc[UR28][R226.64], P4 ;  /* 0x30c00000e2fa7fae */ /* 0x0003e2000a12185c */
[----:B------:R-:W-:-:S05]  /*f150*/  IMAD.WIDE R230, R4, 0x4, R230 ;  /* 0x0000000404e67825 */ /* 0x000fca00078e02e6 */
[----:B------:R2:W-:Y:S01]  /*f160*/  LDGSTS.E [R250+0x31000], desc[UR28][R230.64], P4 ;  /* 0x31000000e6fa7fae */ /* 0x0005e2000a12185c */
[----:B-1----:R-:W-:-:S03]  /*f170*/  IMAD.WIDE R226, R4, 0x4, R242 ;  /* 0x0000000404e27825 */ /* 0x002fc600078e02f2 */
[----:B------:R-:W-:Y:S04]  /*f180*/  LDGSTS.E [R250+0x31400], desc[UR28][R228.64], P4 ;  /* 0x31400000e4fa7fae */ /* 0x000fe8000a12185c */
[----:B------:R-:W4:Y:S01]  /*f190*/  LDL.LU.64 R242, [R1+0x68] ;  /* 0x0000680001f27983 */ /* 0x000f220000300a00 */
[----:B--2---:R-:W-:-:S03]  /*f1a0*/  IMAD.WIDE R230, R4, 0x4, R240 ;  /* 0x0000000404e67825 */ /* 0x004fc600078e02f0 */
[----:B------:R-:W-:Y:S04]  /*f1b0*/  LDGSTS.E [R250+0x31800], desc[UR28][R226.64], P4 ;  /* 0x31800000e2fa7fae */ /* 0x000fe8000a12185c */
[----:B------:R-:W2:Y:S04]  /*f1c0*/  LDL.LU.64 R240, [R1+0x88] ;  /* 0x0000880001f07983 */ /* 0x000ea80000300a00 */
[----:B------:R-:W3:Y:S04]  /*f1d0*/  LDL.LU.64 R228, [R1+0x98] ;  /* 0x0000980001e47983 */ /* 0x000ee80000300a00 */
[----:B------:R-:W4:Y:S01]  /*f1e0*/  LDL.LU.64 R226, [R1+0xa8] ;  /* 0x0000a80001e27983 */ /* 0x000f220000300a00 */
        /* <DEDUP_REMOVED lines=108> */
[----:B------:R2:W-:Y:S02]  /*f8b0*/  LDGSTS.E [R250+0x3fc00], desc[UR28][R114.64], P4 ;  /* 0x3fc0000072fa7fae */ /* 0x0005e4000a12185c */
[----:B--2---:R-:W-:-:S04]  /*f8c0*/  IMAD.WIDE R114, R4, 0x4, R240 ;  /* 0x0000000404727825 */ /* 0x004fc800078e02f0 */
[----:B---3--:R-:W-:-:S04]  /*f8d0*/  IMAD.WIDE R116, R4, 0x4, R228 ;  /* 0x0000000404747825 */ /* 0x008fc800078e02e4 */
[----:B----4-:R-:W-:-:S05]  /*f8e0*/  IMAD.WIDE R118, R4, 0x4, R226 ;  /* 0x0000000404767825 */ /* 0x010fca00078e02e2 */
[----:B------:R-:W-:Y:S04]  /*f8f0*/  LDGSTS.E [R251+0x30200], desc[UR28][R118.64], P4 ;  /* 0x3020000076fb7fae */ /* 0x000fe8000a12185c */
[----:B------:R-:W-:Y:S04]  /*f900*/  LDGSTS.E [R251+0x30600], desc[UR28][R116.64], P4 ;  /* 0x3060000074fb7fae */ /* 0x000fe8000a12185c */
[----:B------:R1:W-:Y:S02]  /*f910*/  LDGSTS.E [R251+0x30a00], desc[UR28][R114.64], P4 ;  /* 0x30a0000072fb7fae */ /* 0x0003e4000a12185c */
[----:B-1----:R-:W-:-:S02]  /*f920*/  IMAD.WIDE R114, R4, 0x4, R14 ;  /* 0x0000000404727825 */ /* 0x002fc400078e020e */
[----:B------:R-:W5:Y:S04]  /*f930*/  LDL.LU.64 R14, [R1+0x6c8] ;  /* 0x0006c800010e7983 */ /* 0x000f680000300a00 */
[----:B------:R1:W-:Y:S04]  /*f940*/  STL [R1], RZ ;  /* 0x000000ff01007387 */ /* 0x0003e80000100800 */
[----:B------:R1:W-:Y:S04]  /*f950*/  STL [R1+0x4], RZ ;  /* 0x000004ff01007387 */ /* 0x0003e80000100800 */
        /* <DEDUP_REMOVED lines=72> */
[----:B------:R1:W-:Y:S01]  /*fde0*/  STL [R1+0x128], RZ ;  /* 0x000128ff01007387 */ /* 0x0003e20000100800 */
[----:B------:R-:W-:-:S03]  /*fdf0*/  IMAD.WIDE R118, R4, 0x4, R232 ;  /* 0x0000000404767825 */ /* 0x000fc600078e02e8 */
[----:B------:R1:W-:Y:S01]  /*fe00*/  STL [R1+0x12c], RZ ;  /* 0x00012cff01007387 */ /* 0x0003e20000100800 */
[----:B------:R-:W-:-:S03]  /*fe10*/  IMAD.WIDE R116, R4, 0x4, R242 ;  /* 0x0000000404747825 */ /* 0x000fc600078e02f2 */
[----:B------:R1:W-:Y:S04]  /*fe20*/  STL [R1+0x130], RZ ;  /* 0x000130ff01007387 */ /* 0x0003e80000100800 */
[----:B------:R1:W-:Y:S01]  /*fe30*/  STL [R1+0x134], RZ ;  /* 0x000134ff01007387 */ /* 0x0003e20000100800 */
[----:B------:R-:W-:-:S03]  /*fe40*/  IMAD.WIDE R244, R4, 0x4, R244 ;  /* 0x0000000404f47825 */ /* 0x000fc600078e02f4 */
        /* <DEDUP_REMOVED lines=10> */
[----:B------:R-:W-:Y:S04]  /*fef0*/  LDGSTS.E [R251+0x30e00], desc[UR28][R118.64], P4 ;  /* 0x30e0000076fb7fae */ /* 0x000fe8000a12185c */
        /* <DEDUP_REMOVED lines=134> */
[----:B------:R-:W-:Y:S01]  /*10760*/  LDGSTS.E [R251+0x3c200], desc[UR28][R40.64], P4 ;  /* 0x3c20000028fb7fae */ /* 0x000fe2000a12185c */
[----:B------:R-:W-:-:S03]  /*10770*/  IMAD.WIDE R22, R4, 0x4, R22 ;  /* 0x0000000404167825 */ /* 0x000fc600078e0216 */
[----:B------:R-:W-:Y:S01]  /*10780*/  LDGSTS.E [R251+0x3c600], desc[UR28][R38.64], P4 ;  /* 0x3c60000026fb7fae */ /* 0x000fe2000a12185c */
[----:B------:R-:W-:-:S03]  /*10790*/  ISETP.GE.AND P0, PT, R252, 0x20, PT ;  /* 0x00000020fc00780c */ /* 0x000fc60003f06270 */
        /* <DEDUP_REMOVED lines=12> */
[----:B------:R2:W-:Y:S04]  /*10860*/  LDGSTS.E [R251+0x3e200], desc[UR28][R24.64], P4 ;  /* 0x3e20000018fb7fae */ /* 0x0005e8000a12185c */
[----:B------:R1:W-:Y:S04]  /*10870*/  LDGSTS.E [R251+0x3e600], desc[UR28][R22.64], P4 ;  /* 0x3e60000016fb7fae */ /* 0x0003e8000a12185c */
[----:B------:R1:W-:Y:S04]  /*10880*/  LDGSTS.E [R251+0x3ea00], desc[UR28][R20.64], P4 ;  /* 0x3ea0000014fb7fae */ /* 0x0003e8000a12185c */
[----:B------:R1:W-:Y:S04]  /*10890*/  LDGSTS.E [R251+0x3ee00], desc[UR28][R18.64], P4 ;  /* 0x3ee0000012fb7fae */ /* 0x0003e8000a12185c */
[----:B------:R1:W-:Y:S04]  /*108a0*/  LDGSTS.E [R251+0x3f200], desc[UR28][R16.64], P4 ;  /* 0x3f20000010fb7fae */ /* 0x0003e8000a12185c */
[----:B------:R1:W-:Y:S04]  /*108b0*/  LDGSTS.E [R251+0x3f600], desc[UR28][R10.64], P4 ;  /* 0x3f6000000afb7fae */ /* 0x0003e8000a12185c */
[----:B------:R1:W-:Y:S04]  /*108c0*/  LDGSTS.E [R251+0x3fa00], desc[UR28][R8.64], P4 ;  /* 0x3fa0000008fb7fae */ /* 0x0003e8000a12185c */
[----:B------:R1:W-:Y:S01]  /*108d0*/  LDGSTS.E [R251+0x3fe00], desc[UR28][R2.64], P4 ;  /* 0x3fe0000002fb7fae */ /* 0x0003e2000a12185c */
[----:B--2---:R-:W-:-:S03]  /*108e0*/  CS2R R24, SRZ ;  /* 0x0000000000187805 */ /* 0x004fc6000001ff00 */
[----:B------:R-:W0:Y:S01]  /*108f0*/  LDGDEPBAR ;  /* 0x00000000000079af */ /* 0x000e220000000000 */
[----:B------:R-:W-:Y:S02]  /*10900*/  CS2R R26, SRZ ;  /* 0x00000000001a7805 */ /* 0x000fe4000001ff00 */
[----:B------:R-:W-:Y:S02]  /*10910*/  CS2R R28, SRZ ;  /* 0x00000000001c7805 */ /* 0x000fe4000001ff00 */
[----:B------:R-:W-:Y:S02]  /*10920*/  CS2R R30, SRZ ;  /* 0x00000000001e7805 */ /* 0x000fe4000001ff00 */
[----:B------:R-:W-:Y:S02]  /*10930*/  CS2R R32, SRZ ;  /* 0x0000000000207805 */ /* 0x000fe4000001ff00 */
[----:B------:R-:W-:Y:S02]  /*10940*/  CS2R R34, SRZ ;  /* 0x0000000000227805 */ /* 0x000fe4000001ff00 */
[----:B------:R-:W-:-:S02]  /*10950*/  CS2R R36, SRZ ;  /* 0x0000000000247805 */ /* 0x000fc4000001ff00 */
        /* <DEDUP_REMOVED lines=56> */
[----:B------:R-:W-:Y:S01]  /*10ce0*/  CS2R R150, SRZ ;  /* 0x0000000000967805 */ /* 0x000fe2000001ff00 */
[----:B-1----:R-:W-:Y:S06]  /*10cf0*/  @!P0 BRA `(.L_x_0) ;  /* 0x0000009800a08947 */ /* 0x002fec0003800000 */
[----:B------:R-:W2:Y:S01]  /*10d00*/  LDL.LU R233, [R1+0x208] ;  /* 0x0002080001e97983 */ /* 0x000ea20000300800 */
[----:B------:R-:W-:Y:S01]  /*10d10*/  SHF.R.S32.HI R3, RZ, 0x1f, R252 ;  /* 0x0000001fff037819 */ /* 0x000fe200000114fc */
[----:B------:R-:W-:Y:S01]  /*10d20*/  ULDC UR4, c[0x0][0x238] ;  /* 0x00008e0000047ab9 */ /* 0x000fe20000000800 */
[----:B-----5:R-:W-:Y:S01]  /*10d30*/  SHF.R.S32.HI R2, RZ, 0x1f, R0 ;  /* 0x0000001fff027819 */ /* 0x020fe20000011400 */
[----:B------:R-:W3:Y:S01]  /*10d40*/  LDL.LU R226, [R1+0x20c] ;  /* 0x00020c0001e27983 */ /* 0x000ee20000300800 */
[----:B------:R-:W-:Y:S01]  /*10d50*/  ULDC UR5, c[0x0][0x238] ;  /* 0x00008e0000057ab9 */ /* 0x000fe20000000800 */
[----:B------:R-:W-:Y:S02]  /*10d60*/  ULDC UR6, c[0x0][0x238] ;  /* 0x00008e0000067ab9 */ /* 0x000fe40000000800 */
[----:B------:R-:W4:Y:S04]  /*10d70*/  LDL.LU R229, [R1+0x220] ;  /* 0x0002200001e57983 */ /* 0x000f280000300800 */
[----:B------:R-:W3:Y:S04]  /*10d80*/  LDL.LU R227, [R1+0x230] ;  /* 0x0002300001e37983 */ /* 0x000ee80000300800 */
[----:B------:R-:W3:Y:S04]  /*10d90*/  LDL.LU R228, [R1+0x234] ;  /* 0x0002340001e47983 */ /* 0x000ee80000300800 */
[----:B------:R-:W3:Y:S04]  /*10da0*/  LDL.LU R230, [R1+0x238] ;  /* 0x0002380001e67983 */ /* 0x000ee80000300800 */
[----:B------:R-:W3:Y:S04]  /*10db0*/  LDL.LU R232, [R1+0x23c] ;  /* 0x00023c0001e87983 */ /* 0x000ee80000300800 */
[----:B------:R-:W3:Y:S04]  /*10dc0*/  LDL.LU R221, [R1+0x240] ;  /* 0x0002400001dd7983 */ /* 0x000ee80000300800 */
[----:B------:R-:W3:Y:S04]  /*10dd0*/  LDL.LU R236, [R1+0x244] ;  /* 0x0002440001ec7983 */ /* 0x000ee80000300800 */
[----:B------:R-:W3:Y:S04]  /*10de0*/  LDL.LU R6, [R1+0x248] ;  /* 0x0002480001067983 */ /* 0x000ee80000300800 */
[----:B------:R-:W3:Y:S01]  /*10df0*/  LDL.LU R240, [R1+0x24c] ;  /* 0x00024c0001f07983 */ /* 0x000ee20000300800 */
[----:B------:R-:W-:-:S03]  /*10e00*/  LEA.HI R3, R3, R252, RZ, 0x5 ;  /* 0x000000fc03037211 */ /* 0x000fc600078f28ff */
[----:B------:R-:W3:Y:S04]  /*10e10*/  LDL.LU R242, [R1+0x250] ;  /* 0x0002500001f27983 */ /* 0x000ee80000300800 */
[----:B------:R-:W3:Y:S04]  /*10e20*/  LDL.LU R216, [R1+0x254] ;  /* 0x0002540001d87983 */ /* 0x000ee80000300800 */
[----:B------:R-:W3:Y:S04]  /*10e30*/  LDL.LU R243, [R1+0x258] ;  /* 0x0002580001f37983 */ /* 0x000ee80000300800 */
[----:B------:R-:W-:Y:S04]  /*10e40*/  STL [R1+0x6cc], R15 ;  /* 0x0006cc0f01007387 */ /* 0x000fe80000100800 */
[----:B------:R-:W-:Y:S04]  /*10e50*/  STL [R1+0x6c8], R12 ;  /* 0x0006c80c01007387 */ /* 0x000fe80000100800 */
[----:B------:R-:W-:Y:S04]  /*10e60*/  STL [R1+0x6c4], R7 ;  /* 0x0006c40701007387 */ /* 0x000fe80000100800 */
[----:B------:R-:W3:Y:S04]  /*10e70*/  LDL.LU R241, [R1+0x25c] ;  /* 0x00025c0001f17983 */ /* 0x000ee80000300800 */
[----:B------:R-:W3:Y:S04]  /*10e80*/  LDL.LU R237, [R1+0x260] ;  /* 0x0002600001ed7983 */ /* 0x000ee80000300800 */
[----:B------:R3:W-:Y:S04]  /*10e90*/  STL [R1+0x618], R3 ;  /* 0x0006180301007387 */ /* 0x0007e80000100800 */
[----:B------:R-:W3:Y:S04]  /*10ea0*/  LDL.LU R5, [R1+0x264] ;  /* 0x0002640001057983 */ /* 0x000ee80000300800 */
[----:B------:R-:W3:Y:S01]  /*10eb0*/  LDL.LU R217, [R1+0x268] ;  /* 0x0002680001d97983 */ /* 0x000ee20000300800 */
[----:B--2---:R-:W-:-:S04]  /*10ec0*/  IADD3 R177, P2, R0, R233, RZ ;  /* 0x000000e900b17210 */ /* 0x004fc80007f5e0ff */
[----:B------:R-:W-:Y:S02]  /*10ed0*/  LEA.HI.X.SX32 R178, R233, R2, 0x1, P2 ;  /* 0x00000002e9b27211 */ /* 0x000fe400010f0eff */
[----:B------:R-:W2:Y:S01]  /*10ee0*/  LDL.LU R233, [R1+0x26c] ;  /* 0x00026c0001e97983 */ /* 0x000ea20000300800 */
[----:B----4-:R-:W-:-:S03]  /*10ef0*/  IADD3 R8, P4, R0, R229, RZ ;  /* 0x000000e500087210 */ /* 0x010fc60007f9e0ff */
[----:B------:R-:W4:Y:S01]  /*10f00*/  LDL.LU R231, [R1+0x270] ;  /* 0x0002700001e77983 */ /* 0x000f220000300800 */
[----:B------:R-:W-:-:S03]  /*10f10*/  LEA.HI.X.SX32 R224, R229, R2, 0x1, P4 ;  /* 0x00000002e5e07211 */ /* 0x000fc600020f0eff */
[----:B------:R-:W2:Y:S01]  /*10f20*/  LDL.LU R229, [R1+0x274] ;  /* 0x0002740001e57983 */ /* 0x000ea20000300800 */
[C---:B---3--:R-:W-:Y:S02]  /*10f30*/  IADD3 R3, P3, R0.reuse, R226, RZ ;  /* 0x000000e200037210 */ /* 0x048fe40007f7e0ff */
[----:B------:R-:W-:Y:S02]  /*10f40*/  IADD3 R9, P5, R0, R227, RZ ;  /* 0x000000e300097210 */ /* 0x000fe40007fbe0ff */
[-C--:B------:R-:W-:Y:S02]  /*10f50*/  LEA.HI.X.SX32 R222, R226, R2.reuse, 0x1, P3 ;  /* 0x00000002e2de7211 */ /* 0x080fe400018f0eff */
[----:B------:R-:W-:Y:S02]  /*10f60*/  LEA.HI.X.SX32 R226, R227, R2, 0x1, P5 ;  /* 0x00000002e3e27211 */ /* 0x000fe400028f0eff */
[----:B------:R-:W3:Y:S04]  /*10f70*/  LDL.LU R227, [R1+0x27c] ;  /* 0x00027c0001e37983 */ /* 0x000ee80000300800 */
[----:B------:R-:W4:Y:S01]  /*10f80*/  LDL.LU R225, [R1+0x280] ;  /* 0x0002800001e17983 */ /* 0x000f220000300800 */
[----:B------:R-:W-:-:S03]  /*10f90*/  IADD3 R118, P2, R0, R221, RZ ;  /* 0x000000dd00767210 */ /* 0x000fc60007f5e0ff */
[----:B------:R-:W4:Y:S01]  /*10fa0*/  LDL.LU R220, [R1+0x284] ;  /* 0x0002840001dc7983 */ /* 0x000f220000300800 */
[----:B------:R-:W-:-:S03]  /*10fb0*/  LEA.HI.X.SX32 R234, R221, R2, 0x1, P2 ;  /* 0x00000002ddea7211 */ /* 0x000fc600010f0eff */
[----:B------:R-:W4:Y:S01]  /*10fc0*/  LDL.LU R221, [R1+0x28c] ;  /* 0x00028c0001dd7983 */ /* 0x000f220000300800 */
[----:B------:R-:W-:-:S04]  /*10fd0*/  IADD3 R120, P4, R0, R6, RZ ;  /* 0x0000000600787210 */ /* 0x000fc80007f9e0ff */
[----:B------:R-:W-:Y:S02]  /*10fe0*/  LEA.HI.X.SX32 R238, R6, R2, 0x1, P4 ;  /* 0x0000000206ee7211 */ /* 0x000fe400020f0eff */
[----:B------:R-:W4:Y:S01]  /*10ff0*/  LDL.LU R6, [R1+0x290] ;  /* 0x0002900001067983 */ /* 0x000f220000300800 */
[----:B------:R-:W-:-:S03]  /*11000*/  IADD3 R11, P0, R0, R230, RZ ;  /* 0x000000e6000b7210 */ /* 0x000fc60007f1e0ff */
[----:B------:R-:W4:Y:S01]  /*11010*/  LDL.LU R247, [R1+0x294] ;  /* 0x0002940001f77983 */ /* 0x000f220000300800 */
[----:B------:R-:W-:Y:S02]  /*11020*/  LEA.HI.X.SX32 R230, R230, R2, 0x1, P0 ;  /* 0x00000002e6e67211 */ /* 0x000fe400000f0eff */
[C---:B------:R-:W-:Y:S02]  /*11030*/  IADD3 R123, P0, R0.reuse, R216, RZ ;  /* 0x000000d8007b7210 */ /* 0x040fe40007f1e0ff */
[----:B------:R-:W-:Y:S02]  /*11040*/  IADD3 R16, P1, R0, R232, RZ ;  /* 0x000000e800107210 */ /* 0x000fe40007f3e0ff */
[-C--:B------:R-:W-:Y:S02]  /*11050*/  LEA.HI.X.SX32 R244, R216, R2.reuse, 0x1, P0 ;  /* 0x00000002d8f47211 */ /* 0x080fe400000f0eff */
[----:B------:R-:W-:Y:S01]  /*11060*/  LEA.HI.X.SX32 R232, R232, R2, 0x1, P1 ;  /* 0x00000002e8e87211 */ /* 0x000fe200008f0eff */
[----:B------:R-:W4:Y:S01]  /*11070*/  LDL.LU R216, [R1+0x29c] ;  /* 0x00029c0001d87983 */ /* 0x000f220000300800 */
[----:B------:R-:W-:-:S04]  /*11080*/  IADD3 R124, P1, R0, R243, RZ ;  /* 0x000000f3007c7210 */ /* 0x000fc80007f3e0ff */
[----:B------:R-:W-:Y:S02]  /*11090*/  LEA.HI.X.SX32 R246, R243, R2, 0x1, P1 ;  /* 0x00000002f3f67211 */ /* 0x000fe400008f0eff */
[----:B------:R-:W4:Y:S01]  /*110a0*/  LDL.LU R243, [R1+0x2a0] ;  /* 0x0002a00001f37983 */ /* 0x000f220000300800 */
[----:B------:R-:W-:-:S04]  /*110b0*/  IADD3 R125, P2, R0, R241, RZ ;  /* 0x000000f1007d7210 */ /* 0x000fc80007f5e0ff */
[----:B------:R-:W-:Y:S02]  /*110c0*/  LEA.HI.X.SX32 R248, R241, R2, 0x1, P2 ;  /* 0x00000002f1f87211 */ /* 0x000fe400010f0eff */
[----:B--2---:R-:W-:-:S05]  /*110d0*/  IADD3 R131, P1, R0, R229, RZ ;  /* 0x000000e500837210 */ /* 0x004fca0007f3e0ff */
[----:B------:R1:W-:Y:S04]  /*110e0*/  STL [R1+0x818], R131 ;  /* 0x0008188301007387 */ /* 0x0003e80000100800 */
[----:B------:R-:W2:Y:S01]  /*110f0*/  LDL.LU R241, [R1+0x2a4] ;  /* 0x0002a40001f17983 */ /* 0x000ea20000300800 */
[C---:B------:R-:W-:Y:S02]  /*11100*/  IADD3 R119, P3, R0.reuse, R236, RZ ;  /* 0x000000ec00777210 */ /* 0x040fe40007f7e0ff */
[C---:B------:R-:W-:Y:S02]  /*11110*/  IADD3 R10, P6, R0.reuse, R228, RZ ;  /* 0x000000e4000a7210 */ /* 0x040fe40007fde0ff */
[----:B------:R-:W-:Y:S02]  /*11120*/  IADD3 R121, P5, R0, R240, RZ ;  /* 0x000000f000797210 */ /* 0x000fe40007fbe0ff */
[----:B------:R-:W-:-:S02]  /*11130*/  LEA.HI.X.SX32 R236, R236, R2, 0x1, P3 ;  /* 0x00000002ecec7211 */ /* 0x000fc400018f0eff */
[----:B------:R-:W-:Y:S02]  /*11140*/  IADD3 R126, P3, R0, R237, RZ ;  /* 0x000000ed007e7210 */ /* 0x000fe40007f7e0ff */
[----:B------:R-:W-:Y:S02]  /*11150*/  LEA.HI.X.SX32 R228, R228, R2, 0x1, P6 ;  /* 0x00000002e4e47211 */ /* 0x000fe400030f0eff */
[C---:B------:R-:W-:Y:S02]  /*11160*/  IADD3 R122, P6, R0.reuse, R242, RZ ;  /* 0x000000f2007a7210 */ /* 0x040fe40007fde0ff */
[----:B------:R-:W-:Y:S02]  /*11170*/  IADD3 R127, P4, R0, R5, RZ ;  /* 0x00000005007f7210 */ /* 0x000fe40007f9e0ff */
[----:B------:R-:W-:Y:S02]  /*11180*/  LEA.HI.X.SX32 R240, R240, R2, 0x1, P5 ;  /* 0x00000002f0f07211 */ /* 0x000fe400028f0eff */
[----:B---3--:R-:W-:-:S02]  /*11190*/  IADD3 R132, P2, R0, R227, RZ ;  /* 0x000000e300847210 */ /* 0x008fc40007f5e0ff */
[C---:B------:R-:W-:Y:S02]  /*111a0*/  IADD3 R128, P5, R0.reuse, R217, RZ ;  /* 0x000000d900807210 */ /* 0x040fe40007fbe0ff */
[-C--:B------:R-:W-:Y:S02]  /*111b0*/  LEA.HI.X.SX32 R250, R237, R2.reuse, 0x1, P3 ;  /* 0x00000002edfa7211 */ /* 0x080fe400018f0eff */
[----:B----4-:R-:W-:Y:S02]  /*111c0*/  IADD3 R133, P3, R0, R225, RZ ;  /* 0x000000e100857210 */ /* 0x010fe40007f7e0ff */
[-C--:B------:R-:W-:Y:S02]  /*111d0*/  LEA.HI.X.SX32 R242, R242, R2.reuse, 0x1, P6 ;  /* 0x00000002f2f27211 */ /* 0x080fe400030f0eff */
[----:B------:R-:W-:Y:S01]  /*111e0*/  LEA.HI.X.SX32 R252, R5, R2, 0x1, P4 ;  /* 0x0000000205fc7211 */ /* 0x000fe200020f0eff */
[----:B------:R3:W-:Y:S01]  /*111f0*/  STL [R1+0x814], R132 ;  /* 0x0008148401007387 */ /* 0x0007e20000100800 */
[----:B------:R-:W-:-:S02]  /*11200*/  IADD3 R129, P6, R0, R233, RZ ;  /* 0x000000e900817210 */ /* 0x000fc40007fde0ff */
[C---:B------:R-:W-:Y:S01]  /*11210*/  IADD3 R134, P4, R0.reuse, R220, RZ ;  /* 0x000000dc00867210 */ /* 0x040fe20007f9e0ff */
[----:B------:R-:W4:Y:S01]  /*11220*/  LDL.LU R237, [R1+0x2ac] ;  /* 0x0002ac0001ed7983 */ /* 0x000f220000300800 */
[-C--:B-1----:R-:W-:Y:S02]  /*11230*/  LEA.HI.X.SX32 R131, R217, R2.reuse, 0x1, P5 ;  /* 0x00000002d9837211 */ /* 0x082fe400028f0eff */
[----:B------:R-:W-:Y:S01]  /*11240*/  IADD3 R135, P5, R0, R221, RZ ;  /* 0x000000dd00877210 */ /* 0x000fe20007fbe0ff */
[----:B------:R1:W-:Y:S01]  /*11250*/  STL [R1+0x810], R133 ;  /* 0x0008108501007387 */ /* 0x0003e20000100800 */
[----:B---3--:R-:W-:-:S03]  /*11260*/  LEA.HI.X.SX32 R132, R233, R2, 0x1, P6 ;  /* 0x00000002e9847211 */ /* 0x008fc600030f0eff */
[----:B------:R-:W3:Y:S01]  /*11270*/  LDL.LU R5, [R1+0x2b0] ;  /* 0x0002b00001057983 */ /* 0x000ee20000300800 */
[C---:B------:R-:W-:Y:S02]  /*11280*/  IADD3 R136, P6, R0.reuse, R6, RZ ;  /* 0x0000000600887210 */ /* 0x040fe40007fde0ff */
[----:B------:R-:W-:Y:S01]  /*11290*/  IADD3 R130, P0, R0, R231, RZ ;  /* 0x000000e700827210 */ /* 0x000fe20007f1e0ff */
[----:B------:R1:W-:Y:S04]  /*112a0*/  STL [R1+0x80c], R134 ;  /* 0x00080c8601007387 */ /* 0x0003e80000100800 */
[----:B------:R-:W3:Y:S01]  /*112b0*/  LDL.LU R217, [R1+0x2b4] ;  /* 0x0002b40001d97983 */ /* 0x000ee20000300800 */
[----:B-1----:R-:W-:-:S03]  /*112c0*/  LEA.HI.X.SX32 R133, R231, R2, 0x1, P0 ;  /* 0x00000002e7857211 */ /* 0x002fc600000f0eff */
[----:B------:R1:W-:Y:S04]  /*112d0*/  STL [R1+0x808], R135 ;  /* 0x0008088701007387 */ /* 0x0003e80000100800 */
[----:B------:R-:W3:Y:S01]  /*112e0*/  LDL.LU R233, [R1+0x2b8] ;  /* 0x0002b80001e97983 */ /* 0x000ee20000300800 */
[----:B------:R-:W-:-:S03]  /*112f0*/  IADD3 R137, P0, R0, R247, RZ ;  /* 0x000000f700897210 */ /* 0x000fc60007f1e0ff */
[----:B------:R1:W-:Y:S04]  /*11300*/  STL [R1+0x804], R136 ;  /* 0x0008048801007387 */ /* 0x0003e80000100800 */
[----:B------:R-:W3:Y:S01]  /*11310*/  LDL.LU R231, [R1+0x2bc] ;  /* 0x0002bc0001e77983 */ /* 0x000ee20000300800 */
[----:B------:R-:W-:Y:S02]  /*11320*/  LEA.HI.X.SX32 R134, R229, R2, 0x1, P1 ;  /* 0x00000002e5867211 */ /* 0x000fe400008f0eff */
[----:B------:R-:W-:Y:S01]  /*11330*/  IADD3 R138, P1, R0, R216, RZ ;  /* 0x000000d8008a7210 */ /* 0x000fe20007f3e0ff */
[----:B------:R1:W-:Y:S04]  /*11340*/  STL [R1+0x800], R137 ;  /* 0x0008008901007387 */ /* 0x0003e80000100800 */
[----:B------:R-:W3:Y:S01]  /*11350*/  LDL.LU R229, [R1+0x2c0] ;  /* 0x0002c00001e57983 */ /* 0x000ee20000300800 */
[----:B-1----:R-:W-:-:S02]  /*11360*/  LEA.HI.X.SX32 R135, R227, R2, 0x1, P2 ;  /* 0x00000002e3877211 */ /* 0x002fc400010f0eff */
[----:B------:R-:W-:Y:S01]  /*11370*/  IADD3 R139, P2, R0, R243, RZ ;  /* 0x000000f3008b7210 */ /* 0x000fe20007f5e0ff */
[----:B------:R1:W-:Y:S04]  /*11380*/  STL [R1+0x7fc], R138 ;  /* 0x0007fc8a01007387 */ /* 0x0003e80000100800 */
[----:B------:R-:W3:Y:S01]  /*11390*/  LDL.LU R227, [R1+0x2c4] ;  /* 0x0002c40001e37983 */ /* 0x000ee20000300800 */
[----:B------:R-:W-:-:S03]  /*113a0*/  LEA.HI.X.SX32 R136, R225, R2, 0x1, P3 ;  /* 0x00000002e1887211 */ /* 0x000fc600018f0eff */
[----:B------:R1:W-:Y:S04]  /*113b0*/  STL [R1+0x7f8], R139 ;  /* 0x0007f88b01007387 */ /* 0x0003e80000100800 */
[----:B------:R-:W3:Y:S01]  /*113c0*/  LDL.LU R225, [R1+0x2c8] ;  /* 0x0002c80001e17983 */ /* 0x000ee20000300800 */
[----:B------:R-:W-:Y:S02]  /*113d0*/  LEA.HI.X.SX32 R137, R220, R2, 0x1, P4 ;  /* 0x00000002dc897211 */ /* 0x000fe400020f0eff */
[----:B--2---:R-:W-:-:S05]  /*113e0*/  IADD3 R140, P3, R0, R241, RZ ;  /* 0x000000f1008c7210 */ /* 0x004fca0007f7e0ff */
[----:B------:R2:W-:Y:S04]  /*113f0*/  STL [R1+0x7f4], R140 ;  /* 0x0007f48c01007387 */ /* 0x0005e80000100800 */
[----:B------:R-:W3:Y:S01]  /*11400*/  LDL.LU R220, [R1+0x2cc] ;  /* 0x0002cc0001dc7983 */ /* 0x000ee20000300800 */
[-C--:B-1----:R-:W-:Y:S02]  /*11410*/  LEA.HI.X.SX32 R138, R221, R2.reuse, 0x1, P5 ;  /* 0x00000002dd8a7211 */ /* 0x082fe400028f0eff */
[-C--:B------:R-:W-:Y:S02]  /*11420*/  LEA.HI.X.SX32 R139, R6, R2.reuse, 0x1, P6 ;  /* 0x00000002068b7211 */ /* 0x080fe400030f0eff */
[----:B--2---:R-:W-:Y:S02]  /*11430*/  LEA.HI.X.SX32 R140, R247, R2, 0x1, P0 ;  /* 0x00000002f78c7211 */ /* 0x004fe400000f0eff */
[----:B----4-:R-:W-:-:S05]  /*11440*/  IADD3 R141, P4, R0, R237, RZ ;  /* 0x000000ed008d7210 */ /* 0x010fca0007f9e0ff */
[----:B------:R1:W-:Y:S01]  /*11450*/  STL [R1+0x7f0], R141 ;  /* 0x0007f08d01007387 */ /* 0x0003e20000100800 */
[----:B---3--:R-:W-:-:S03]  /*11460*/  IADD3 R142, P5, R0, R5, RZ ;  /* 0x00000005008e7210 */ /* 0x008fc60007fbe0ff */
[----:B------:R-:W2:Y:S04]  /*11470*/  LDL.LU R221, [R1+0x2d4] ;  /* 0x0002d40001dd7983 */ /* 0x000ea80000300800 */
[----:B------:R3:W-:Y:S01]  /*11480*/  STL [R1+0x7ec], R142 ;  /* 0x0007ec8e01007387 */ /* 0x0007e20000100800 */
[----:B------:R-:W-:-:S03]  /*11490*/  IADD3 R143, P6, R0, R217, RZ ;  /* 0x000000d9008f7210 */ /* 0x000fc60007fde0ff */
[----:B------:R-:W4:Y:S01]  /*114a0*/  LDL.LU R6, [R1+0x2d8] ;  /* 0x0002d80001067983 */ /* 0x000f220000300800 */
[----:B-1----:R-:W-:-:S03]  /*114b0*/  LEA.HI.X.SX32 R141, R216, R2, 0x1, P1 ;  /* 0x00000002d88d7211 */ /* 0x002fc600008f0eff */
[----:B------:R1:W-:Y:S01]  /*114c0*/  STL [R1+0x7e8], R143 ;  /* 0x0007e88f01007387 */ /* 0x0003e20000100800 */
[----:B------:R-:W-:-:S03]  /*114d0*/  IADD3 R144, P0, R0, R233, RZ ;  /* 0x000000e900907210 */ /* 0x000fc60007f1e0ff */
[----:B------:R-:W4:Y:S01]  /*114e0*/  LDL.LU R247, [R1+0x2dc] ;  /* 0x0002dc0001f77983 */ /* 0x000f220000300800 */
[----:B---3--:R-:W-:-:S03]  /*114f0*/  LEA.HI.X.SX32 R142, R243, R2, 0x1, P2 ;  /* 0x00000002f38e7211 */ /* 0x008fc600010f0eff */
[----:B------:R3:W-:Y:S01]  /*11500*/  STL [R1+0x7e4], R144 ;  /* 0x0007e49001007387 */ /* 0x0007e20000100800 */
[----:B------:R-:W-:-:S03]  /*11510*/  IADD3 R145, P1, R0, R231, RZ ;  /* 0x000000e700917210 */ /* 0x000fc60007f3e0ff */
[----:B------:R-:W4:Y:S04]  /*11520*/  LDL.LU R216, [R1+0x2e0] ;  /* 0x0002e00001d87983 */ /* 0x000f280000300800 */
        /* <DEDUP_REMOVED lines=10> */
[----:B------:R-:W4:Y:S01]  /*115d0*/  LDL.LU R237, [R1+0x2f0] ;  /* 0x0002f00001ed7983 */ /* 0x000f220000300800 */
[----:B------:R-:W-:-:S03]  /*115e0*/  LEA.HI.X.SX32 R145, R5, R2, 0x1, P5 ;  /* 0x0000000205917211 */ /* 0x000fc600028f0eff */
[----:B------:R3:W-:Y:S04]  /*115f0*/  STL [R1+0x7d4], R148 ;  /* 0x0007d49401007387 */ /* 0x0007e80000100800 */
[----:B------:R-:W4:Y:S01]  /*11600*/  LDL.LU R5, [R1+0x2f4] ;  /* 0x0002f40001057983 */ /* 0x000f220000300800 */
[----:B-1----:R-:W-:Y:S02]  /*11610*/  LEA.HI.X.SX32 R146, R217, R2, 0x1, P6 ;  /* 0x00000002d9927211 */ /* 0x002fe400030f0eff */
[----:B------:R-:W-:-:S05]  /*11620*/  IADD3 R149, P5, R0, R220, RZ ;  /* 0x000000dc00957210 */ /* 0x000fca0007fbe0ff */
[----:B------:R1:W-:Y:S04]  /*11630*/  STL [R1+0x7d0], R149 ;  /* 0x0007d09501007387 */ /* 0x0003e80000100800 */
[----:B------:R-:W4:Y:S01]  /*11640*/  LDL.LU R217, [R1+0x2f8] ;  /* 0x0002f80001d97983 */ /* 0x000f220000300800 */
[-C--:B---3--:R-:W-:Y:S02]  /*11650*/  LEA.HI.X.SX32 R147, R233, R2.reuse, 0x1, P0 ;  /* 0x00000002e9937211 */ /* 0x088fe400000f0eff */
[-C--:B------:R-:W-:Y:S02]  /*11660*/  LEA.HI.X.SX32 R148, R231, R2.reuse, 0x1, P1 ;  /* 0x00000002e7947211 */ /* 0x080fe400008f0eff */
[----:B-1----:R-:W-:Y:S02]  /*11670*/  LEA.HI.X.SX32 R149, R229, R2, 0x1, P2 ;  /* 0x00000002e5957211 */ /* 0x002fe400010f0eff */
[----:B--2---:R-:W-:-:S05]  /*11680*/  IADD3 R150, P6, R0, R221, RZ ;  /* 0x000000dd00967210 */ /* 0x004fca0007fde0ff */
[----:B------:R1:W-:Y:S01]  /*11690*/  STL [R1+0x7cc], R150 ;  /* 0x0007cc9601007387 */ /* 0x0003e20000100800 */
[----:B----4-:R-:W-:-:S03]  /*116a0*/  IADD3 R151, P0, R0, R6, RZ ;  /* 0x0000000600977210 */ /* 0x010fc60007f1e0ff */
        /* <DEDUP_REMOVED lines=170> */
[----:B------:R-:W-:-:S05]  /*12150*/  IADD3 R213, P1, R0, R220, RZ ;  /* 0x000000dc00d57210 */ /* 0x000fca0007f3e0ff */
[----:B------:R3:W-:Y:S04]  /*12160*/  STL [R1+0x71c], R213 ;  /* 0x00071cd501007387 */ /* 0x0007e80000100800 */
[----:B------:R-:W4:Y:S01]  /*12170*/  LDL.LU R167, [R1+0x3ac] ;  /* 0x0003ac0001a77983 */ /* 0x000f220000300800 */
[-C--:B-1----:R-:W-:Y:S02]  /*12180*/  LEA.HI.X.SX32 R210, R217, R2.reuse, 0x1, P2 ;  /* 0x00000002d9d27211 */ /* 0x082fe400010f0eff */
[-C--:B---3--:R-:W-:Y:S02]  /*12190*/  LEA.HI.X.SX32 R211, R233, R2.reuse, 0x1, P3 ;  /* 0x00000002e9d37211 */ /* 0x088fe400018f0eff */
[-C--:B------:R-:W-:Y:S02]  /*121a0*/  LEA.HI.X.SX32 R212, R231, R2.reuse, 0x1, P4 ;  /* 0x00000002e7d47211 */ /* 0x080fe400020f0eff */
[----:B------:R-:W-:-:S02]  /*121b0*/  LEA.HI.X.SX32 R213, R229, R2, 0x1, P5 ;  /* 0x00000002e5d57211 */ /* 0x000fc400028f0eff */
        /* <DEDUP_REMOVED lines=10> */
[----:B------:R-:W2:Y:S01]  /*12260*/  LDL.LU R229, [R1+0x3b8] ;  /* 0x0003b80001e57983 */ /* 0x000ea20000300800 */
[----:B---3--:R-:W-:-:S03]  /*12270*/  LEA.HI.X.SX32 R215, R225, R2, 0x1, P0 ;  /* 0x00000002e1d77211 */ /* 0x008fc600000f0eff */
[----:B------:R3:W-:Y:S01]  /*12280*/  STL [R1+0x70c], R217 ;  /* 0x00070cd901007387 */ /* 0x0007e20000100800 */
[----:B------:R-:W-:-:S03]  /*12290*/  IADD3 R218, P6, R0, R243, RZ ;  /* 0x000000f300da7210 */ /* 0x000fc60007fde0ff */
[----:B------:R-:W2:Y:S04]  /*122a0*/  LDL.LU R227, [R1+0x3bc] ;  /* 0x0003bc0001e37983 */ /* 0x000ea80000300800 */
[----:B------:R3:W-:Y:S01]  /*122b0*/  STL [R1+0x708], R218 ;  /* 0x000708da01007387 */ /* 0x0007e20000100800 */
[----:B------:R-:W-:-:S03]  /*122c0*/  IADD3 R219, P0, R0, R241, RZ ;  /* 0x000000f100db7210 */ /* 0x000fc60007f1e0ff */
[----:B------:R-:W2:Y:S01]  /*122d0*/  LDL.LU R225, [R1+0x3c0] ;  /* 0x0003c00001e17983 */ /* 0x000ea20000300800 */
[----:B-1----:R-:W-:-:S03]  /*122e0*/  LEA.HI.X.SX32 R216, R220, R2, 0x1, P1 ;  /* 0x00000002dcd87211 */ /* 0x002fc600008f0eff */
[----:B------:R-:W-:Y:S01]  /*122f0*/  STL [R1+0x704], R219 ;  /* 0x000704db01007387 */ /* 0x000fe20000100800 */
[----:B------:R-:W-:-:S03]  /*12300*/  IADD3 R220, P1, R0, R237, RZ ;  /* 0x000000ed00dc7210 */ /* 0x000fc60007f3e0ff */
[----:B------:R-:W2:Y:S01]  /*12310*/  LDL.LU R168, [R1+0x3c4] ;  /* 0x0003c40001a87983 */ /* 0x000ea20000300800 */
[----:B---3--:R-:W-:-:S03]  /*12320*/  LEA.HI.X.SX32 R217, R221, R2, 0x1, P2 ;  /* 0x00000002ddd97211 */ /* 0x008fc600010f0eff */
[----:B------:R1:W-:Y:S01]  /*12330*/  STL [R1+0x700], R220 ;  /* 0x000700dc01007387 */ /* 0x0003e20000100800 */
[----:B------:R-:W-:-:S03]  /*12340*/  IADD3 R251, P2, R0, R5, RZ ;  /* 0x0000000500fb7210 */ /* 0x000fc60007f5e0ff */
[----:B------:R-:W3:Y:S01]  /*12350*/  LDL.LU R221, [R1+0x3c8] ;  /* 0x0003c80001dd7983 */ /* 0x000ee20000300800 */
[----:B------:R-:W-:-:S03]  /*12360*/  LEA.HI.X.SX32 R218, R6, R2, 0x1, P3 ;  /* 0x0000000206da7211 */ /* 0x000fc600018f0eff */
[----:B------:R1:W-:Y:S04]  /*12370*/  STL [R1+0x6fc], R251 ;  /* 0x0006fcfb01007387 */ /* 0x0003e80000100800 */
[----:B------:R-:W3:Y:S01]  /*12380*/  LDL.LU R6, [R1+0x3cc] ;  /* 0x0003cc0001067983 */ /* 0x000ee20000300800 */
[----:B------:R-:W-:-:S05]  /*12390*/  IADD3 R249, P3, R0, R167, RZ ;  /* 0x000000a700f97210 */ /* 0x000fca0007f7e0ff */
[----:B------:R1:W-:Y:S04]  /*123a0*/  STL [R1+0x6f8], R249 ;  /* 0x0006f8f901007387 */ /* 0x0003e80000100800 */
[----:B------:R-:W3:Y:S01]  /*123b0*/  LDL.LU R155, [R1+0x3d0] ;  /* 0x0003d000019b7983 */ /* 0x000ee20000300800 */
[-C--:B-1----:R-:W-:Y:S02]  /*123c0*/  LEA.HI.X.SX32 R220, R166, R2.reuse, 0x1, P5 ;  /* 0x00000002a6dc7211 */ /* 0x082fe400028f0eff */
[-C--:B------:R-:W-:Y:S02]  /*123d0*/  LEA.HI.X.SX32 R251, R243, R2.reuse, 0x1, P6 ;  /* 0x00000002f3fb7211 */ /* 0x080fe400030f0eff */
[-C--:B------:R-:W-:Y:S02]  /*123e0*/  LEA.HI.X.SX32 R249, R241, R2.reuse, 0x1, P0 ;  /* 0x00000002f1f97211 */ /* 0x080fe400000f0eff */
[----:B------:R-:W-:-:S02]  /*123f0*/  LEA.HI.X.SX32 R7, R167, R2, 0x1, P3 ;  /* 0x00000002a7077211 */ /* 0x000fc400018f0eff */
[----:B------:R-:W-:Y:S02]  /*12400*/  LEA.HI.X.SX32 R219, R247, R2, 0x1, P4 ;  /* 0x00000002f7db7211 */ /* 0x000fe400020f0eff */
[----:B----4-:R-:W-:-:S05]  /*12410*/  IADD3 R245, P5, R0, R231, RZ ;  /* 0x000000e700f57210 */ /* 0x010fca0007fbe0ff */
[----:B------:R1:W-:Y:S01]  /*12420*/  STL [R1+0x6f4], R245 ;  /* 0x0006f4f501007387 */ /* 0x0003e20000100800 */
[----:B--2---:R-:W-:-:S03]  /*12430*/  IADD3 R243, P6, R0, R229, RZ ;  /* 0x000000e500f37210 */ /* 0x004fc60007fde0ff */
[----:B------:R-:W2:Y:S04]  /*12440*/  LDL.LU R157, [R1+0x3d4] ;  /* 0x0003d400019d7983 */ /* 0x000ea80000300800 */
[----:B------:R4:W-:Y:S01]  /*12450*/  STL [R1+0x6f0], R243 ;  /* 0x0006f0f301007387 */ /* 0x0009e20000100800 */
[----:B------:R-:W-:-:S03]  /*12460*/  IADD3 R241, P0, R0, R227, RZ ;  /* 0x000000e300f17210 */ /* 0x000fc60007f1e0ff */
[----:B------:R-:W2:Y:S01]  /*12470*/  LDL.LU R159, [R1+0x3d8] ;  /* 0x0003d800019f7983 */ /* 0x000ea20000300800 */
[----:B-1----:R-:W-:-:S03]  /*12480*/  LEA.HI.X.SX32 R245, R237, R2, 0x1, P1 ;  /* 0x00000002edf57211 */ /* 0x002fc600008f0eff */
[----:B------:R1:W-:Y:S01]  /*12490*/  STL [R1+0x6ec], R241 ;  /* 0x0006ecf101007387 */ /* 0x0003e20000100800 */
[----:B------:R-:W-:-:S03]  /*124a0*/  IADD3 R239, P1, R0, R225, RZ ;  /* 0x000000e100ef7210 */ /* 0x000fc60007f3e0ff */
[----:B------:R-:W2:Y:S01]  /*124b0*/  LDL.LU R23, [R1+0x3dc] ;  /* 0x0003dc0001177983 */ /* 0x000ea20000300800 */
[----:B----4-:R-:W-:-:S03]  /*124c0*/  LEA.HI.X.SX32 R243, R5, R2, 0x1, P2 ;  /* 0x0000000205f37211 */ /* 0x010fc600010f0eff */
[----:B------:R-:W4:Y:S04]  /*124d0*/  LDL.LU R152, [R1+0x3e0] ;  /* 0x0003e00001987983 */ /* 0x000f280000300800 */
[----:B------:R1:W-:Y:S01]  /*124e0*/  STL [R1+0x6e8], R239 ;  /* 0x0006e8ef01007387 */ /* 0x0003e20000100800 */
[----:B------:R-:W-:-:S03]  /*124f0*/  IADD3 R237, P2, R0, R168, RZ ;  /* 0x000000a800ed7210 */ /* 0x000fc60007f5e0ff */
[----:B------:R-:W4:Y:S04]  /*12500*/  LDL.LU R156, [R1+0x3e4] ;  /* 0x0003e400019c7983 */ /* 0x000f280000300800 */
[----:B------:R-:W4:Y:S01]  /*12510*/  LDL.LU R5, [R1+0x3e8] ;  /* 0x0003e80001057983 */ /* 0x000f220000300800 */
[----:B---3--:R-:W-:-:S03]  /*12520*/  IADD3 R235, P3, R0, R221, RZ ;  /* 0x000000dd00eb7210 */ /* 0x008fc60007f7e0ff */
[----:B------:R-:W-:Y:S01]  /*12530*/  STL [R1+0x6dc], R237 ;  /* 0x0006dced01007387 */ /* 0x000fe20000100800 */
[----:B------:R-:W-:-:S03]  /*12540*/  IADD3 R247, P4, R0, R233, RZ ;  /* 0x000000e900f77210 */ /* 0x000fc60007f9e0ff */
[----:B------:R-:W3:Y:S01]  /*12550*/  LDL.LU R158, [R1+0x3ec] ;  /* 0x0003ec00019e7983 */ /* 0x000ee20000300800 */
[----:B-1----:R-:W-:-:S03]  /*12560*/  LEA.HI.X.SX32 R241, R233, R2, 0x1, P4 ;  /* 0x00000002e9f17211 */ /* 0x002fc600020f0eff */
[----:B------:R-:W-:Y:S01]  /*12570*/  STL [R1+0x5b4], R7 ;  /* 0x0005b40701007387 */ /* 0x000fe20000100800 */
[----:B------:R-:W-:-:S03]  /*12580*/  IADD3 R233, P4, R0, R6, RZ ;  /* 0x0000000600e97210 */ /* 0x000fc60007f9e0ff */
[----:B------:R-:W-:Y:S04]  /*12590*/  STL [R1+0x6e0], R235 ;  /* 0x0006e0eb01007387 */ /* 0x000fe80000100800 */
[----:B------:R-:W3:Y:S01]  /*125a0*/  LDL.LU R161, [R1+0x3f0] ;  /* 0x0003f00001a17983 */ /* 0x000ee20000300800 */
[----:B------:R-:W-:-:S03]  /*125b0*/  LEA.HI.X.SX32 R239, R231, R2, 0x1, P5 ;  /* 0x00000002e7ef7211 */ /* 0x000fc600028f0eff */
[----:B------:R-:W-:Y:S04]  /*125c0*/  STL [R1+0x6e4], R233 ;  /* 0x0006e4e901007387 */ /* 0x000fe80000100800 */
[----:B------:R-:W3:Y:S01]  /*125d0*/  LDL.LU R163, [R1+0x3f4] ;  /* 0x0003f40001a37983 */ /* 0x000ee20000300800 */
[----:B------:R-:W-:-:S05]  /*125e0*/  IADD3 R231, P5, R0, R155, RZ ;  /* 0x0000009b00e77210 */ /* 0x000fca0007fbe0ff */
[----:B------:R1:W-:Y:S04]  /*125f0*/  STL [R1+0x6d8], R231 ;  /* 0x0006d8e701007387 */ /* 0x0003e80000100800 */
[----:B------:R-:W3:Y:S04]  /*12600*/  LDL.LU R165, [R1+0x3f8] ;  /* 0x0003f80001a57983 */ /* 0x000ee80000300800 */
[----:B------:R-:W3:Y:S04]  /*12610*/  LDL.LU R160, [R1+0x3fc] ;  /* 0x0003fc0001a07983 */ /* 0x000ee80000300800 */
[----:B------:R-:W3:Y:S04]  /*12620*/  LDL.LU R162, [R1+0x400] ;  /* 0x0004000001a27983 */ /* 0x000ee80000300800 */
[----:B------:R-:W3:Y:S04]  /*12630*/  LDL.LU R164, [R1+0x404] ;  /* 0x0004040001a47983 */ /* 0x000ee80000300800 */
[----:B------:R-:W3:Y:S04]  /*12640*/  LDL.LU R166, [R1+0x408] ;  /* 0x0004080001a67983 */ /* 0x000ee80000300800 */
[----:B------:R-:W3:Y:S01]  /*12650*/  LDL.LU R167, [R1+0x40c] ;  /* 0x00040c0001a77983 */ /* 0x000ee20000300800 */
[----:B-1----:R-:W-:-:S03]  /*12660*/  LEA.HI.X.SX32 R231, R168, R2, 0x1, P2 ;  /* 0x00000002a8e77211 */ /* 0x002fc600010f0eff */
[----:B------:R-:W3:Y:S01]  /*12670*/  LDL.LU R168, [R1+0x410] ;  /* 0x0004100001a87983 */ /* 0x000ee20000300800 */
[-C--:B------:R-:W-:Y:S02]  /*12680*/  LEA.HI.X.SX32 R7, R221, R2.reuse, 0x1, P3 ;  /* 0x00000002dd077211 */ /* 0x080fe400018f0eff */
[----:B------:R-:W-:-:S03]  /*12690*/  LEA.HI.X.SX32 R12, R6, R2, 0x1, P4 ;  /* 0x00000002060c7211 */ /* 0x000fc600020f0eff */
[----:B------:R-:W-:Y:S01]  /*126a0*/  STL [R1+0x5d0], R7 ;  /* 0x0005d00701007387 */ /* 0x000fe20000100800 */
[----:B------:R-:W-:-:S03]  /*126b0*/  LEA.HI.X.SX32 R233, R229, R2, 0x1, P6 ;  /* 0x00000002e5e97211 */ /* 0x000fc600030f0eff */
[----:B------:R-:W3:Y:S01]  /*126c0*/  LDL.LU R6, [R1+0x414] ;  /* 0x0004140001067983 */ /* 0x000ee20000300800 */
[----:B--2---:R-:W-:-:S03]  /*126d0*/  IADD3 R229, P6, R0, R157, RZ ;  /* 0x0000009d00e57210 */ /* 0x004fc60007fde0ff */
[----:B------:R1:W-:Y:S01]  /*126e0*/  STL [R1+0x5d4], R12 ;  /* 0x0005d40c01007387 */ /* 0x0003e20000100800 */
[-C--:B------:R-:W-:Y:S02]  /*126f0*/  LEA.HI.X.SX32 R235, R227, R2.reuse, 0x1, P0 ;  /* 0x00000002e3eb7211 */ /* 0x080fe400000f0eff */
[----:B-1----:R-:W-:Y:S02]  /*12700*/  LEA.HI.X.SX32 R12, R155, R2, 0x1, P5 ;  /* 0x000000029b0c7211 */ /* 0x002fe400028f0eff */
[C---:B------:R-:W-:Y:S02]  /*12710*/  IADD3 R227, P0, R0.reuse, R159, RZ ;  /* 0x0000009f00e37210 */ /* 0x040fe40007f1e0ff */
[----:B----4-:R-:W-:-:S05]  /*12720*/  IADD3 R7, P4, R0, R5, RZ ;  /* 0x0000000500077210 */ /* 0x010fca0007f9e0ff */
[----:B------:R3:W-:Y:S04]  /*12730*/  STL [R1+0x4d0], R7 ;  /* 0x0004d00701007387 */ /* 0x0007e80000100800 */
[----:B------:R-:W2:Y:S01]  /*12740*/  LDL.LU R153, [R1+0x418] ;  /* 0x0004180001997983 */ /* 0x000ea20000300800 */
[----:B---3--:R-:W-:-:S03]  /*12750*/  IADD3 R7, P5, R0, R158, RZ ;  /* 0x0000009e00077210 */ /* 0x008fc60007fbe0ff */
[----:B------:R1:W-:Y:S04]  /*12760*/  STL [R1+0x5d8], R12 ;  /* 0x0005d80c01007387 */ /* 0x0003e80000100800 */
[----:B------:R3:W-:Y:S04]  /*12770*/  STL [R1+0x4d4], R7 ;  /* 0x0004d40701007387 */ /* 0x0007e80000100800 */
[----:B------:R-:W4:Y:S01]  /*12780*/  LDL.LU R154, [R1+0x41c] ;  /* 0x00041c00019a7983 */ /* 0x000f220000300800 */
[----:B-1----:R-:W-:Y:S02]  /*12790*/  LEA.HI.X.SX32 R12, R157, R2, 0x1, P6 ;  /* 0x000000029d0c7211 */ /* 0x002fe400030f0eff */
[----:B---3--:R-:W-:-:S03]  /*127a0*/  IADD3 R7, P6, R0, R161, RZ ;  /* 0x000000a100077210 */ /* 0x008fc60007fde0ff */
[----:B------:R1:W-:Y:S01]  /*127b0*/  STL [R1+0x5dc], R12 ;  /* 0x0005dc0c01007387 */ /* 0x0003e20000100800 */
[----:B------:R-:W-:-:S03]  /*127c0*/  LEA.HI.X.SX32 R237, R225, R2, 0x1, P1 ;  /* 0x00000002e1ed7211 */ /* 0x000fc600008f0eff */
[----:B------:R-:W3:Y:S01]  /*127d0*/  LDL.LU R155, [R1+0x420] ;  /* 0x00042000019b7983 */ /* 0x000ee20000300800 */
[----:B------:R-:W-:-:S03]  /*127e0*/  IADD3 R225, P1, R0, R23, RZ ;  /* 0x0000001700e17210 */ /* 0x000fc60007f3e0ff */
[----:B------:R1:W-:Y:S02]  /*127f0*/  STL [R1+0x4e0], R7 ;  /* 0x0004e00701007387 */ /* 0x0003e40000100800 */
[----:B-1----:R-:W-:Y:S02]  /*12800*/  LEA.HI.X.SX32 R12, R159, R2, 0x1, P0 ;  /* 0x000000029f0c7211 */ /* 0x002fe400000f0eff */
[----:B------:R-:W3:Y:S01]  /*12810*/  LDL.LU R157, [R1+0x424] ;  /* 0x00042400019d7983 */ /* 0x000ee20000300800 */
[C---:B------:R-:W-:Y:S02]  /*12820*/  IADD3 R223, P2, R0.reuse, R152, RZ ;  /* 0x0000009800df7210 */ /* 0x040fe40007f5e0ff */
[----:B------:R-:W-:Y:S01]  /*12830*/  IADD3 R7, P0, R0, R163, RZ ;  /* 0x000000a300077210 */ /* 0x000fe20007f1e0ff */
[----:B------:R1:W-:Y:S01]  /*12840*/  STL [R1+0x5e0], R12 ;  /* 0x0005e00c01007387 */ /* 0x0003e20000100800 */
[----:B------:R-:W-:-:S03]  /*12850*/  LEA.HI.X.SX32 R14, R152, R2, 0x1, P2 ;  /* 0x00000002980e7211 */ /* 0x000fc600010f0eff */
[----:B------:R-:W3:Y:S01]  /*12860*/  LDL.LU R159, [R1+0x428] ;  /* 0x00042800019f7983 */ /* 0x000ee20000300800 */
[----:B------:R-:W-:-:S03]  /*12870*/  IADD3 R221, P3, R0, R156, RZ ;  /* 0x0000009c00dd7210 */ /* 0x000fc60007f7e0ff */
[----:B------:R1:W-:Y:S02]  /*12880*/  STL [R1+0x4e4], R7 ;  /* 0x0004e40701007387 */ /* 0x0003e40000100800 */
[----:B-1----:R-:W-:-:S05]  /*12890*/  LEA.HI.X.SX32 R12, R23, R2, 0x1, P1 ;  /* 0x00000002170c7211 */ /* 0x002fca00008f0eff */
[----:B------:R1:W-:Y:S01]  /*128a0*/  STL [R1+0x5e4], R12 ;  /* 0x0005e40c01007387 */ /* 0x0003e20000100800 */
[C---:B------:R-:W-:Y:S02]  /*128b0*/  IADD3 R7, P1, R0.reuse, R165, RZ ;  /* 0x000000a500077210 */ /* 0x040fe40007f3e0ff */
[----:B-1----:R-:W-:-:S03]  /*128c0*/  IADD3 R12, P2, R0, R160, RZ ;  /* 0x000000a0000c7210 */ /* 0x002fc60007f5e0ff */
[----:B------:R1:W-:Y:S04]  /*128d0*/  STL [R1+0x4e8], R7 ;  /* 0x0004e80701007387 */ /* 0x0003e80000100800 */
[----:B------:R1:W-:Y:S02]  /*128e0*/  STL [R1+0x5e8], R14 ;  /* 0x0005e80e01007387 */ /* 0x0003e40000100800 */
[----:B-1----:R-:W-:Y:S02]  /*128f0*/  LEA.HI.X.SX32 R7, R156, R2, 0x1, P3 ;  /* 0x000000029c077211 */ /* 0x002fe400018f0eff */
[----:B------:R1:W-:Y:S01]  /*12900*/  STL [R1+0x4ec], R12 ;  /* 0x0004ec0c01007387 */ /* 0x0003e20000100800 */
[----:B------:R-:W-:-:S03]  /*12910*/  IADD3 R14, P3, R0, R162, RZ ;  /* 0x000000a2000e7210 */ /* 0x000fc60007f7e0ff */
[----:B------:R1:W-:Y:S04]  /*12920*/  STL [R1+0x5ec], R7 ;  /* 0x0005ec0701007387 */ /* 0x0003e80000100800 */
[----:B------:R1:W-:Y:S02]  /*12930*/  STL [R1+0x4f0], R14 ;  /* 0x0004f00e01007387 */ /* 0x0003e40000100800 */
[----:B-1----:R-:W-:Y:S02]  /*12940*/  LEA.HI.X.SX32 R12, R5, R2, 0x1, P4 ;  /* 0x00000002050c7211 */ /* 0x002fe400020f0eff */
[----:B------:R-:W3:Y:S01]  /*12950*/  LDL.LU R5, [R1+0x42c] ;  /* 0x00042c0001057983 */ /* 0x000ee20000300800 */
[----:B------:R-:W-:-:S03]  /*12960*/  IADD3 R7, P4, R0, R164, RZ ;  /* 0x000000a400077210 */ /* 0x000fc60007f9e0ff */
[----:B------:R1:W-:Y:S01]  /*12970*/  STL [R1+0x5f0], R12 ;  /* 0x0005f00c01007387 */ /* 0x0003e20000100800 */
[----:B------:R-:W-:-:S03]  /*12980*/  LEA.HI.X.SX32 R14, R158, R2, 0x1, P5 ;  /* 0x000000029e0e7211 */ /* 0x000fc600028f0eff */
[----:B------:R1:W-:Y:S02]  /*12990*/  STL [R1+0x4f4], R7 ;  /* 0x0004f40701007387 */ /* 0x0003e40000100800 */
[----:B-1----:R-:W-:Y:S02]  /*129a0*/  IADD3 R12, P5, R0, R166, RZ ;  /* 0x000000a6000c7210 */ /* 0x002fe40007fbe0ff */
[----:B------:R1:W-:Y:S01]  /*129b0*/  STL [R1+0x5f4], R14 ;  /* 0x0005f40e01007387 */ /* 0x0003e20000100800 */
[----:B------:R-:W-:-:S03]  /*129c0*/  LEA.HI.X.SX32 R7, R161, R2, 0x1, P6 ;  /* 0x00000002a1077211 */ /* 0x000fc600030f0eff */
[----:B------:R-:W3:Y:S04]  /*129d0*/  LDL.LU R161, [R1+0x430] ;  /* 0x0004300001a17983 */ /* 0x000ee80000300800 */
[----:B------:R1:W-:Y:S02]  /*129e0*/  STL [R1+0x4f8], R12 ;  /* 0x0004f80c01007387 */ /* 0x0003e40000100800 */
[----:B-1----:R-:W-:Y:S02]  /*129f0*/  IADD3 R14, P6, R0, R167, RZ ;  /* 0x000000a7000e7210 */ /* 0x002fe40007fde0ff */
[----:B------:R1:W-:Y:S01]  /*12a00*/  STL [R1+0x5f8], R7 ;  /* 0x0005f80701007387 */ /* 0x0003e20000100800 */
[----:B------:R-:W-:-:S03]  /*12a10*/  LEA.HI.X.SX32 R12, R163, R2, 0x1, P0 ;  /* 0x00000002a30c7211 */ /* 0x000fc600000f0eff */
[----:B------:R-:W-:Y:S01]  /*12a20*/  STL [R1+0x4fc], R14 ;  /* 0x0004fc0e01007387 */ /* 0x000fe20000100800 */
[----:B-1----:R-:W-:-:S03]  /*12a30*/  IADD3 R7, P0, R0, R168, RZ ;  /* 0x000000a800077210 */ /* 0x002fc60007f1e0ff */
[----:B------:R-:W3:Y:S04]  /*12a40*/  LDL.LU R163, [R1+0x434] ;  /* 0x0004340001a37983 */ /* 0x000ee80000300800 */
[----:B------:R1:W-:Y:S04]  /*12a50*/  STL [R1+0x5fc], R12 ;  /* 0x0005fc0c01007387 */ /* 0x0003e80000100800 */
[----:B------:R2:W-:Y:S04]  /*12a60*/  STL [R1+0x500], R7 ;  /* 0x0005000701007387 */ /* 0x0005e80000100800 */
[----:B------:R-:W3:Y:S01]  /*12a70*/  LDL.LU R117, [R1+0x2e8] ;  /* 0x0002e80001757983 */ /* 0x000ee20000300800 */
[----:B-1----:R-:W-:-:S05]  /*12a80*/  LEA.HI.X.SX32 R12, R165, R2, 0x1, P1 ;  /* 0x00000002a50c7211 */ /* 0x002fca00008f0eff */
[----:B------:R1:W-:Y:S04]  /*12a90*/  STL [R1+0x600], R12 ;  /* 0x0006000c01007387 */ /* 0x0003e80000100800 */
[----:B------:R-:W3:Y:S01]  /*12aa0*/  LDL.LU R165, [R1+0x438] ;  /* 0x0004380001a57983 */ /* 0x000ee20000300800 */
[----:B--2---:R-:W-:Y:S02]  /*12ab0*/  IADD3 R7, P1, R0, R6, RZ ;  /* 0x0000000600077210 */ /* 0x004fe40007f3e0ff */
[----:B-1----:R-:W-:-:S03]  /*12ac0*/  LEA.HI.X.SX32 R12, R160, R2, 0x1, P2 ;  /* 0x00000002a00c7211 */ /* 0x002fc600010f0eff */
[----:B------:R1:W-:Y:S01]  /*12ad0*/  STL [R1+0x504], R7 ;  /* 0x0005040701007387 */ /* 0x0003e20000100800 */
[----:B------:R-:W-:-:S03]  /*12ae0*/  LEA.HI.X.SX32 R14, R162, R2, 0x1, P3 ;  /* 0x00000002a20e7211 */ /* 0x000fc600018f0eff */
[----:B------:R4:W-:Y:S01]  /*12af0*/  STL [R1+0x604], R12 ;  /* 0x0006040c01007387 */ /* 0x0009e20000100800 */
[C---:B-1----:R-:W-:Y:S02]  /*12b00*/  IADD3 R7, P2, R0.reuse, R153, RZ ;  /* 0x0000009900077210 */ /* 0x042fe40007f5e0ff */
[----:B----4-:R-:W-:-:S03]  /*12b10*/  IADD3 R12, P3, R0, R154, RZ ;  /* 0x0000009a000c7210 */ /* 0x010fc60007f7e0ff */
[----:B------:R1:W-:Y:S04]  /*12b20*/  STL [R1+0x508], R7 ;  /* 0x0005080701007387 */ /* 0x0003e80000100800 */
[----:B------:R3:W-:Y:S01]  /*12b30*/  STL [R1+0x608], R14 ;  /* 0x0006080e01007387 */ /* 0x0007e20000100800 */
[----:B-1----:R-:W-:-:S03]  /*12b40*/  LEA.HI.X.SX32 R7, R164, R2, 0x1, P4 ;  /* 0x00000002a4077211 */ /* 0x002fc600020f0eff */
[----:B------:R1:W-:Y:S01]  /*12b50*/  STL [R1+0x50c], R12 ;  /* 0x00050c0c01007387 */ /* 0x0003e20000100800 */
[----:B---3--:R-:W-:-:S03]  /*12b60*/  IADD3 R14, P4, R0, R155, RZ ;  /* 0x0000009b000e7210 */ /* 0x008fc60007f9e0ff */
[----:B------:R2:W-:Y:S01]  /*12b70*/  STL [R1+0x60c], R7 ;  /* 0x00060c0701007387 */ /* 0x0005e20000100800 */
[----:B-1----:R-:W-:-:S03]  /*12b80*/  LEA.HI.X.SX32 R12, R166, R2, 0x1, P5 ;  /* 0x00000002a60c7211 */ /* 0x002fc600028f0eff */
[----:B------:R1:W-:Y:S01]  /*12b90*/  STL [R1+0x510], R14 ;  /* 0x0005100e01007387 */ /* 0x0003e20000100800 */
[----:B--2---:R-:W-:-:S03]  /*12ba0*/  IADD3 R7, P5, R0, R157, RZ ;  /* 0x0000009d00077210 */ /* 0x004fc60007fbe0ff */
[----:B------:R2:W-:Y:S01]  /*12bb0*/  STL [R1+0x610], R12 ;  /* 0x0006100c01007387 */ /* 0x0005e20000100800 */
[----:B-1----:R-:W-:-:S03]  /*12bc0*/  LEA.HI.X.SX32 R14, R167, R2, 0x1, P6 ;  /* 0x00000002a70e7211 */ /* 0x002fc600030f0eff */
[----:B------:R1:W-:Y:S01]  /*12bd0*/  STL [R1+0x514], R7 ;  /* 0x0005140701007387 */ /* 0x0003e20000100800 */
[----:B--2---:R-:W-:-:S03]  /*12be0*/  IADD3 R12, P6, R0, R159, RZ ;  /* 0x0000009f000c7210 */ /* 0x004fc60007fde0ff */
[----:B------:R-:W-:Y:S04]  /*12bf0*/  STL [R1+0x614], R14 ;  /* 0x0006140e01007387 */ /* 0x000fe80000100800 */
[----:B------:R-:W2:Y:S01]  /*12c00*/  LDL.LU R167, [R1+0x200] ;  /* 0x0002000001a77983 */ /* 0x000ea20000300800 */
[----:B-1----:R-:W-:-:S03]  /*12c10*/  LEA.HI.X.SX32 R7, R168, R2, 0x1, P0 ;  /* 0x00000002a8077211 */ /* 0x002fc600000f0eff */
[----:B------:R1:W-:Y:S04]  /*12c20*/  STL [R1+0x518], R12 ;  /* 0x0005180c01007387 */ /* 0x0003e80000100800 */
[----:B------:R-:W3:Y:S04]  /*12c30*/  LDL.LU R168, [R1+0x210] ;  /* 0x0002100001a87983 */ /* 0x000ee80000300800 */
[----:B------:R4:W-:Y:S04]  /*12c40*/  STL [R1+0x61c], R7 ;  /* 0x00061c0701007387 */ /* 0x0009e80000100800 */
[----:B------:R-:W3:Y:S04]  /*12c50*/  LDL.LU R166, [R1+0x214] ;  /* 0x0002140001a67983 */ /* 0x000ee80000300800 */
[----:B------:R-:W3:Y:S04]  /*12c60*/  LDL.LU R164, [R1+0x218] ;  /* 0x0002180001a47983 */ /* 0x000ee80000300800 */
[----:B------:R-:W3:Y:S01]  /*12c70*/  LDL.LU R162, [R1+0x21c] ;  /* 0x00021c0001a27983 */ /* 0x000ee20000300800 */
[----:B-1----:R-:W-:-:S03]  /*12c80*/  LEA.HI.X.SX32 R12, R6, R2, 0x1, P1 ;  /* 0x00000002060c7211 */ /* 0x002fc600008f0eff */
[----:B------:R-:W3:Y:S04]  /*12c90*/  LDL.LU R160, [R1+0x224] ;  /* 0x0002240001a07983 */ /* 0x000ee80000300800 */
[----:B------:R-:W3:Y:S04]  /*12ca0*/  LDL.LU R158, [R1+0x228] ;  /* 0x00022800019e7983 */ /* 0x000ee80000300800 */
[----:B------:R-:W3:Y:S01]  /*12cb0*/  LDL.LU R156, [R1+0x22c] ;  /* 0x00022c00019c7983 */ /* 0x000ee20000300800 */
[----:B----4-:R-:W-:-:S05]  /*12cc0*/  IADD3 R7, P0, R0, R5, RZ ;  /* 0x0000000500077210 */ /* 0x010fca0007f1e0ff */
[----:B------:R1:W-:Y:S04]  /*12cd0*/  STL [R1+0x51c], R7 ;  /* 0x00051c0701007387 */ /* 0x0003e80000100800 */
[----:B------:R-:W4:Y:S04]  /*12ce0*/  LDL.LU R6, [R1+0x2d0] ;  /* 0x0002d00001067983 */ /* 0x000f280000300800 */
[----:B------:R1:W-:Y:S04]  /*12cf0*/  STL [R1+0x620], R12 ;  /* 0x0006200c01007387 */ /* 0x0003e80000100800 */
[----:B------:R-:W4:Y:S01]  /*12d00*/  LDL.LU R152, [R1+0x278] ;  /* 0x0002780001987983 */ /* 0x000f220000300800 */
[----:B-1----:R-:W-:-:S02]  /*12d10*/  IADD3 R7, P1, R0, R161, RZ ;  /* 0x000000a100077210 */ /* 0x002fc40007f3e0ff */
[----:B------:R-:W-:-:S03]  /*12d20*/  LEA.HI.X.SX32 R12, R153, R2, 0x1, P2 ;  /* 0x00000002990c7211 */ /* 0x000fc600010f0eff */
        /* <DEDUP_REMOVED lines=8> */
[----:B------:R-:W-:Y:S01]  /*12db0*/  STL [R1+0x628], R12 ;  /* 0x0006280c01007387 */ /* 0x000fe20000100800 */
[----:B-1----:R-:W-:Y:S02]  /*12dc0*/  IADD3 R7, P3, R0, R165, RZ ;  /* 0x000000a500077210 */ /* 0x002fe40007f7e0ff */
[----:B------:R-:W-:-:S03]  /*12dd0*/  LEA.HI.X.SX32 R0, R155, R2, 0x1, P4 ;  /* 0x000000029b007211 */ /* 0x000fc600020f0eff */
[----:B------:R-:W-:Y:S04]  /*12de0*/  STL [R1+0x528], R7 ;  /* 0x0005280701007387 */ /* 0x000fe80000100800 */
[----:B------:R1:W-:Y:S02]  /*12df0*/  STL [R1+0x62c], R0 ;  /* 0x00062c0001007387 */ /* 0x0003e40000100800 */
[-C--:B-1----:R-:W-:Y:S02]  /*12e00*/  LEA.HI.X.SX32 R0, R5, R2.reuse, 0x1, P0 ;  /* 0x0000000205007211 */ /* 0x082fe400000f0eff */
[----:B------:R-:W1:Y:S01]  /*12e10*/  S2R R5, SR_TID.X ;  /* 0x0000000000057919 */ /* 0x000e620000002100 */
[-C--:B------:R-:W-:Y:S02]  /*12e20*/  LEA.HI.X.SX32 R12, R157, R2.reuse, 0x1, P5 ;  /* 0x000000029d0c7211 */ /* 0x080fe400028f0eff */
[----:B------:R-:W-:-:S03]  /*12e30*/  LEA.HI.X.SX32 R7, R159, R2, 0x1, P6 ;  /* 0x000000029f077211 */ /* 0x000fc600030f0eff */
[----:B------:R-:W-:Y:S04]  /*12e40*/  STL [R1+0x630], R12 ;  /* 0x0006300c01007387 */ /* 0x000fe80000100800 */
[----:B------:R-:W-:Y:S04]  /*12e50*/  STL [R1+0x634], R7 ;  /* 0x0006340701007387 */ /* 0x000fe80000100800 */
[----:B------:R1:W-:Y:S02]  /*12e60*/  STL [R1+0x638], R0 ;  /* 0x0006380001007387 */ /* 0x0003e40000100800 */
[----:B-1----:R-:W-:-:S02]  /*12e70*/  LEA.HI.X.SX32 R0, R161, R2, 0x1, P1 ;  /* 0x00000002a1007211 */ /* 0x002fc400008f0eff */
[----:B------:R-:W-:-:S04]  /*12e80*/  SHF.R.U32.HI R5, RZ, 0x6, R5 ;  /* 0x00000006ff057819 */ /* 0x000fc80000011605 */
[----:B------:R-:W-:-:S04]  /*12e90*/  SGXT.U32 R5, R5, 0x1 ;  /* 0x000000010505781a */ /* 0x000fc80000000000 */
[----:B------:R-:W-:Y:S01]  /*12ea0*/  LOP3.LUT R5, R5, 0x1e, RZ, 0xfc, !PT ;  /* 0x0000001e05057812 */ /* 0x000fe200078efcff */
[----:B------:R2:W-:Y:S01]  /*12eb0*/  STL [R1+0x63c], R0 ;  /* 0x00063c0001007387 */ /* 0x0005e20000100800 */
[-C--:B------:R-:W-:Y:S02]  /*12ec0*/  LEA.HI.X.SX32 R7, R163, R2.reuse, 0x1, P2 ;  /* 0x00000002a3077211 */ /* 0x080fe400010f0eff */
[----:B------:R-:W-:Y:S01]  /*12ed0*/  LEA.HI.X.SX32 R2, R165, R2, 0x1, P3 ;  /* 0x00000002a5027211 */ /* 0x000fe200018f0eff */
[----:B--2---:R-:W-:Y:S01]  /*12ee0*/  IMAD R0, R5, R167, RZ ;  /* 0x000000a705007224 */ /* 0x004fe200078e02ff */
[----:B------:R-:W-:Y:S02]  /*12ef0*/  SHF.R.S32.HI R5, RZ, 0x1f, R117 ;  /* 0x0000001fff057819 */ /* 0x000fe40000011475 */
[C---:B---3--:R-:W-:Y:S02]  /*12f00*/  IADD3 R167, P0, R117.reuse, R168, RZ ;  /* 0x000000a875a77210 */ /* 0x048fe40007f1e0ff */
[----:B------:R-:W-:-:S02]  /*12f10*/  IADD3 R165, P1, R117, R166, RZ ;  /* 0x000000a675a57210 */ /* 0x000fc40007f3e0ff */
[-C--:B------:R-:W-:Y:S02]  /*12f20*/  LEA.HI.X.SX32 R168, R168, R5.reuse, 0x1, P0 ;  /* 0x00000005a8a87211 */ /* 0x080fe400000f0eff */
[----:B------:R-:W-:Y:S01]  /*12f30*/  LEA.HI.X.SX32 R166, R166, R5, 0x1, P1 ;  /* 0x00000005a6a67211 */ /* 0x000fe200008f0eff */
[----:B------:R-:W-:Y:S01]  /*12f40*/  STL [R1+0x640], R7 ;  /* 0x0006400701007387 */ /* 0x000fe20000100800 */
[----:B------:R-:W-:-:S03]  /*12f50*/  IADD3 R163, P2, R117, R164, RZ ;  /* 0x000000a475a37210 */ /* 0x000fc60007f5e0ff */
[----:B------:R1:W-:Y:S01]  /*12f60*/  STL [R1+0x644], R2 ;  /* 0x0006440201007387 */ /* 0x0003e20000100800 */
[----:B------:R-:W-:Y:S02]  /*12f70*/  LEA.HI.X.SX32 R164, R164, R5, 0x1, P2 ;  /* 0x00000005a4a47211 */ /* 0x000fe400010f0eff */
[----:B------:R-:W-:-:S04]  /*12f80*/  IADD3 R155, P0, R117, R156, RZ ;  /* 0x0000009c759b7210 */ /* 0x000fc80007f1e0ff */
[----:B------:R-:W-:Y:S02]  /*12f90*/  LEA.HI.X.SX32 R156, R156, R5, 0x1, P0 ;  /* 0x000000059c9c7211 */ /* 0x000fe400000f0eff */
[----:B-1----:R-:W-:-:S05]  /*12fa0*/  LEA R2, P0, R4, UR10, 0x4 ;  /* 0x0000000a04027c11 */ /* 0x002fca000f8020ff */
[----:B------:R-:W-:Y:S01]  /*12fb0*/  STL [R1+0x6d0], R2 ;  /* 0x0006d00201007387 */ /* 0x000fe20000100800 */
[----:B----4-:R-:W-:-:S04]  /*12fc0*/  IADD3 R153, P1, R117, R6, RZ ;  /* 0x0000000675997210 */ /* 0x010fc80007f3e0ff */
[----:B------:R-:W-:Y:S02]  /*12fd0*/  LEA.HI.X.SX32 R154, R6, R5, 0x1, P1 ;  /* 0x00000005069a7211 */ /* 0x000fe400008f0eff */
[----:B------:R-:W-:Y:S02]  /*12fe0*/  LEA R6, P1, R13, UR8, 0x4 ;  /* 0x000000080d067c11 */ /* 0x000fe4000f8220ff */
[----:B------:R-:W-:-:S03]  /*12ff0*/  IADD3 R23, P2, R117, R152, RZ ;  /* 0x0000009875177210 */ /* 0x000fc60007f5e0ff */
[----:B------:R1:W-:Y:S01]  /*13000*/  STL [R1+0x6d4], R6 ;  /* 0x0006d40601007387 */ /* 0x0003e20000100800 */
[----:B------:R-:W-:Y:S02]  /*13010*/  LEA.HI.X.SX32 R152, R152, R5, 0x1, P2 ;  /* 0x0000000598987211 */ /* 0x000fe400010f0eff */
[----:B-1----:R-:W-:-:S04]  /*13020*/  IADD3 R6, P2, R117, R0, RZ ;  /* 0x0000000075067210 */ /* 0x002fc80007f5e0ff */
[----:B------:R-:W-:Y:S01]  /*13030*/  LEA.HI.X.SX32 R0, R0, R5, 0x1, P2 ;  /* 0x0000000500007211 */ /* 0x000fe200010f0eff */
[----:B------:R-:W-:Y:S04]  /*13040*/  STL [R1+0x52c], R6 ;  /* 0x00052c0601007387 */ /* 0x000fe80000100800 */
[----:B------:R-:W-:Y:S04]  /*13050*/  STL [R1+0x64c], R0 ;  /* 0x00064c0001007387 */ /* 0x000fe80000100800 */
[----:B------:R-:W-:Y:S04]  /*13060*/  STL [R1], RZ ;  /* 0x000000ff01007387 */ /* 0x000fe80000100800 */
[----:B------:R-:W-:Y:S04]  /*13070*/  STL [R1+0x4], RZ ;  /* 0x000004ff01007387 */ /* 0x000fe80000100800 */
        /* <DEDUP_REMOVED lines=117> */
[----:B------:R-:W-:Y:S01]  /*137d0*/  STL [R1+0x1dc], RZ ;  /* 0x0001dcff01007387 */ /* 0x000fe20000100800 */
[----:B------:R-:W-:-:S03]  /*137e0*/  SHF.L.U64.HI R222, R3, 0x2, R222 ;  /* 0x0000000203de7819 */ /* 0x000fc600000102de */
[----:B------:R-:W-:Y:S04]  /*137f0*/  STL [R1+0x1e0], RZ ;  /* 0x0001e0ff01007387 */ /* 0x000fe80000100800 */
[----:B------:R-:W-:Y:S04]  /*13800*/  STL [R1+0x1e4], RZ ;  /* 0x0001e4ff01007387 */ /* 0x000fe80000100800 */
[----:B------:R-:W-:Y:S04]  /*13810*/  STL [R1+0x1e8], RZ ;  /* 0x0001e8ff01007387 */ /* 0x000fe80000100800 */
[----:B------:R-:W-:Y:S04]  /*13820*/  STL [R1+0x1ec], RZ ;  /* 0x0001ecff01007387 */ /* 0x000fe80000100800 */
[----:B------:R-:W-:Y:S01]  /*13830*/  STL [R1+0x1f0], RZ ;  /* 0x0001f0ff01007387 */ /* 0x000fe20000100800 */
[----:B------:R-:W-:-:S03]  /*13840*/  IMAD.SHL.U32 R3, R3, 0x4, RZ ;  /* 0x0000000403037824 */ /* 0x000fc600078e00ff */
[----:B------:R-:W-:Y:S04]  /*13850*/  STL [R1+0x1f4], RZ ;  /* 0x0001f4ff01007387 */ /* 0x000fe80000100800 */
[----:B------:R-:W-:Y:S04]  /*13860*/  STL [R1+0x1f8], RZ ;  /* 0x0001f8ff01007387 */ /* 0x000fe80000100800 */
[----:B------:R-:W-:Y:S04]  /*13870*/  STL [R1+0x1fc], RZ ;  /* 0x0001fcff01007387 */ /* 0x000fe80000100800 */
[----:B------:R1:W-:Y:S04]  /*13880*/  STL [R1+0x4cc], R222 ;  /* 0x0004ccde01007387 */ /* 0x0003e80000100800 */
[----:B------:R2:W-:Y:S01]  /*13890*/  STL [R1+0x4c8], R3 ;  /* 0x0004c80301007387 */ /* 0x0005e20000100800 */
[C---:B-1----:R-:W-:Y:S01]  /*138a0*/  SHF.L.U64.HI R222, R8.reuse, 0x2, R224 ;  /* 0x0000000208de7819 */ /* 0x042fe200000102e0 */
[----:B------:R-:W-:Y:S01]  /*138b0*/  IMAD.SHL.U32 R8, R8, 0x4, RZ ;  /* 0x0000000408087824 */ /* 0x000fe200078e00ff */
[----:B--2---:R-:W-:-:S03]  /*138c0*/  SHF.L.U64.HI R3, R9, 0x2, R226 ;  /* 0x0000000209037819 */ /* 0x004fc600000102e2 */
[----:B------:R-:W-:Y:S01]  /*138d0*/  STL [R1+0x4c4], R222 ;  /* 0x0004c4de01007387 */ /* 0x000fe20000100800 */
[----:B------:R-:W-:-:S03]  /*138e0*/  IMAD.SHL.U32 R9, R9, 0x4, RZ ;  /* 0x0000000409097824 */ /* 0x000fc600078e00ff */
[----:B------:R1:W-:Y:S04]  /*138f0*/  STL [R1+0x4c0], R8 ;  /* 0x0004c00801007387 */ /* 0x0003e80000100800 */
[----:B------:R2:W-:Y:S01]  /*13900*/  STL [R1+0x4bc], R3 ;  /* 0x0004bc0301007387 */ /* 0x0005e20000100800 */
[----:B-1----:R-:W-:-:S03]  /*13910*/  SHF.L.U64.HI R8, R10, 0x2, R228 ;  /* 0x000000020a087819 */ /* 0x002fc600000102e4 */
[----:B------:R1:W-:Y:S01]  /*13920*/  STL [R1+0x4b8], R9 ;  /* 0x0004b80901007387 */ /* 0x0003e20000100800 */
[----:B--2---:R-:W-:-:S03]  /*13930*/  IMAD.SHL.U32 R3, R10, 0x4, RZ ;  /* 0x000000040a037824 */ /* 0x004fc600078e00ff */
[----:B------:R2:W-:Y:S01]  /*13940*/  STL [R1+0x4b4], R8 ;  /* 0x0004b40801007387 */ /* 0x0005e20000100800 */
[----:B-1----:R-:W-:-:S03]  /*13950*/  SHF.L.U64.HI R9, R11, 0x2, R230 ;  /* 0x000000020b097819 */ /* 0x002fc600000102e6 */
[----:B------:R1:W-:Y:S01]  /*13960*/  STL [R1+0x4b0], R3 ;  /* 0x0004b00301007387 */ /* 0x0003e20000100800 */
[----:B--2---:R-:W-:-:S03]  /*13970*/  IMAD.SHL.U32 R8, R11, 0x4, RZ ;  /* 0x000000040b087824 */ /* 0x004fc600078e00ff */
[----:B------:R2:W-:Y:S04]  /*13980*/  STL [R1+0x4ac], R9 ;  /* 0x0004ac0901007387 */ /* 0x0005e80000100800 */
[----:B------:R3:W-:Y:S01]  /*13990*/  STL [R1+0x4a8], R8 ;  /* 0x0004a80801007387 */ /* 0x0007e20000100800 */
[C---:B-1----:R-:W-:Y:S01]  /*139a0*/  SHF.L.U64.HI R3, R16.reuse, 0x2, R232 ;  /* 0x0000000210037819 */ /* 0x042fe200000102e8 */
[----:B--2---:R-:W-:-:S04]  /*139b0*/  IMAD.SHL.U32 R9, R16, 0x4, RZ ;  /* 0x0000000410097824 */ /* 0x004fc800078e00ff */
[----:B------:R1:W-:Y:S01]  /*139c0*/  STL [R1+0x4a4], R3 ;  /* 0x0004a40301007387 */ /* 0x0003e20000100800 */
[----:B---3--:R-:W-:-:S03]  /*139d0*/  SHF.L.U64.HI R8, R118, 0x2, R234 ;  /* 0x0000000276087819 */ /* 0x008fc600000102ea */
[----:B------:R2:W-:Y:S04]  /*139e0*/  STL [R1+0x4a0], R9 ;  /* 0x0004a00901007387 */ /* 0x0005e80000100800 */
[----:B------:R3:W-:Y:S01]  /*139f0*/  STL [R1+0x49c], R8 ;  /* 0x00049c0801007387 */ /* 0x0007e20000100800 */
[----:B-1----:R-:W-:Y:S01]  /*13a00*/  IMAD.SHL.U32 R3, R118, 0x4, RZ ;  /* 0x0000000476037824 */ /* 0x002fe200078e00ff */
[----:B--2---:R-:W-:-:S04]  /*13a10*/  SHF.L.U64.HI R9, R119, 0x2, R236 ;  /* 0x0000000277097819 */ /* 0x004fc800000102ec */
[----:B------:R1:W-:Y:S01]  /*13a20*/  STL [R1+0x498], R3 ;  /* 0x0004980301007387 */ /* 0x0003e20000100800 */
[----:B---3--:R-:W-:-:S03]  /*13a30*/  IMAD.SHL.U32 R8, R119, 0x4, RZ ;  /* 0x0000000477087824 */ /* 0x008fc600078e00ff */
        /* <DEDUP_REMOVED lines=33> */
[----:B--2---:R-:W-:Y:S02]  /*13c50*/  SHF.L.U64.HI R9, R128, 0x2, R131 ;  /* 0x0000000280097819 */ /* 0x004fe40000010283 */
[----:B------:R-:W2:Y:S01]  /*13c60*/  LDL.LU R131, [R1+0x818] ;  /* 0x0008180001837983 */ /* 0x000ea20000300800 */
[----:B---3--:R-:W-:-:S03]  /*13c70*/  SHF.L.U64.HI R8, R129, 0x2, R132 ;  /* 0x0000000281087819 */ /* 0x008fc60000010284 */
[----:B------:R1:W-:Y:S04]  /*13c80*/  STL [R1+0x450], R3 ;  /* 0x0004500301007387 */ /* 0x0003e80000100800 */
[----:B------:R3:W-:Y:S04]  /*13c90*/  STL [R1+0x44c], R9 ;  /* 0x00044c0901007387 */ /* 0x0007e80000100800 */
[----:B------:R-:W4:Y:S01]  /*13ca0*/  LDL.LU R132, [R1+0x814] ;  /* 0x0008140001847983 */ /* 0x000f220000300800 */
[----:B-1----:R-:W-:Y:S01]  /*13cb0*/  IMAD.SHL.U32 R3, R128, 0x4, RZ ;  /* 0x0000000480037824 */ /* 0x002fe200078e00ff */
[----:B---3--:R-:W-:-:S04]  /*13cc0*/  SHF.L.U64.HI R9, R130, 0x2, R133 ;  /* 0x0000000282097819 */ /* 0x008fc80000010285 */
[----:B------:R1:W-:Y:S04]  /*13cd0*/  STL [R1+0x448], R3 ;  /* 0x0004480301007387 */ /* 0x0003e80000100800 */
[----:B------:R-:W-:Y:S04]  /*13ce0*/  STL [R1+0x444], R8 ;  /* 0x0004440801007387 */ /* 0x000fe80000100800 */
[----:B------:R-:W3:Y:S01]  /*13cf0*/  LDL.LU R133, [R1+0x810] ;  /* 0x0008100001857983 */ /* 0x000ee20000300800 */
[----:B-1----:R-:W-:-:S05]  /*13d00*/  IMAD.SHL.U32 R3, R129, 0x4, RZ ;  /* 0x0000000481037824 */ /* 0x002fca00078e00ff */
[----:B------:R1:W-:Y:S04]  /*13d10*/  STL [R1+0x440], R3 ;  /* 0x0004400301007387 */ /* 0x0003e80000100800 */
[----:B------:R4:W-:Y:S01]  /*13d20*/  STL [R1+0x43c], R9 ;  /* 0x00043c0901007387 */ /* 0x0009e20000100800 */
[----:B-1----:R-:W-:Y:S01]  /*13d30*/  IMAD.SHL.U32 R3, R130, 0x4, RZ ;  /* 0x0000000482037824 */ /* 0x002fe200078e00ff */
[----:B--2---:R-:W-:Y:S02]  /*13d40*/  SHF.L.U64.HI R8, R131, 0x2, R134 ;  /* 0x0000000283087819 */ /* 0x004fe40000010286 */
[----:B------:R-:W2:Y:S04]  /*13d50*/  LDL.LU R134, [R1+0x80c] ;  /* 0x00080c0001867983 */ /* 0x000ea80000300800 */
[----:B------:R1:W-:Y:S04]  /*13d60*/  STL [R1+0x438], R3 ;  /* 0x0004380301007387 */ /* 0x0003e80000100800 */
[----:B------:R3:W-:Y:S01]  /*13d70*/  STL [R1+0x434], R8 ;  /* 0x0004340801007387 */ /* 0x0007e20000100800 */
[----:B----4-:R-:W-:-:S03]  /*13d80*/  SHF.L.U64.HI R9, R132, 0x2, R135 ;  /* 0x0000000284097819 */ /* 0x010fc60000010287 */
[----:B------:R-:W4:Y:S01]  /*13d90*/  LDL.LU R135, [R1+0x808] ;  /* 0x0008080001877983 */ /* 0x000f220000300800 */
[----:B-1----:R-:W-:-:S05]  /*13da0*/  IMAD.SHL.U32 R3, R131, 0x4, RZ ;  /* 0x0000000483037824 */ /* 0x002fca00078e00ff */
[----:B------:R1:W-:Y:S04]  /*13db0*/  STL [R1+0x430], R3 ;  /* 0x0004300301007387 */ /* 0x0003e80000100800 */
[----:B------:R-:W-:Y:S01]  /*13dc0*/  STL [R1+0x42c], R9 ;  /* 0x00042c0901007387 */ /* 0x000fe20000100800 */
[----:B---3--:R-:W-:-:S03]  /*13dd0*/  SHF.L.U64.HI R8, R133, 0x2, R136 ;  /* 0x0000000285087819 */ /* 0x008fc60000010288 */
        /* <DEDUP_REMOVED lines=273> */
[----:B------:R-:W3:Y:S01]  /*14ef0*/  LDL.LU R222, [R1+0x5b4] ;  /* 0x0005b40001de7983 */ /* 0x000ee20000300800 */
[----:B-1----:R-:W-:-:S03]  /*14f00*/  IMAD.SHL.U32 R3, R206, 0x4, RZ ;  /* 0x00000004ce037824 */ /* 0x002fc600078e00ff */
[----:B------:R4:W-:Y:S04]  /*14f10*/  STL [R1+0x274], R8 ;  /* 0x0002740801007387 */ /* 0x0009e80000100800 */
[----:B------:R1:W-:Y:S01]  /*14f20*/  STL [R1+0x270], R3 ;  /* 0x0002700301007387 */ /* 0x0003e20000100800 */
[----:B--2---:R-:W-:-:S03]  /*14f30*/  SHF.L.U64.HI R9, R207, 0x2, R210 ;  /* 0x00000002cf097819 */ /* 0x004fc600000102d2 */
[----:B------:R-:W2:Y:S04]  /*14f40*/  LDL.LU R210, [R1+0x728] ;  /* 0x0007280001d27983 */ /* 0x000ea80000300800 */
        /* <DEDUP_REMOVED lines=60> */
[----:B------:R-:W-:Y:S01]  /*15310*/  STL [R1+0x20c], R9 ;  /* 0x00020c0901007387 */ /* 0x000fe20000100800 */
[----:B----4-:R-:W-:-:S03]  /*15320*/  SHF.L.U64.HI R8, R220, 0x2, R245 ;  /* 0x00000002dc087819 */ /* 0x010fc600000102f5 */
[----:B------:R-:W4:Y:S01]  /*15330*/  LDL.LU R245, [R1+0x6f4] ;  /* 0x0006f40001f57983 */ /* 0x000f220000300800 */
[----:B-1----:R-:W-:-:S05]  /*15340*/  IMAD.SHL.U32 R3, R219, 0x4, RZ ;  /* 0x00000004db037824 */ /* 0x002fca00078e00ff */
[----:B------:R1:W-:Y:S01]  /*15350*/  STL [R1+0x208], R3 ;  /* 0x0002080301007387 */ /* 0x0003e20000100800 */
[----:B------:R-:W-:-:S03]  /*15360*/  SHF.L.U64.HI R248, R247, 0x2, R241 ;  /* 0x00000002f7f87819 */ /* 0x000fc600000102f1 */
[----:B------:R2:W-:Y:S01]  /*15370*/  STL [R1+0x204], R8 ;  /* 0x0002040801007387 */ /* 0x0005e20000100800 */
[----:B---3--:R-:W-:-:S03]  /*15380*/  SHF.L.U64.HI R252, R251, 0x2, R243 ;  /* 0x00000002fbfc7819 */ /* 0x008fc600000102f3 */
[----:B------:R-:W3:Y:S01]  /*15390*/  LDL.LU R243, [R1+0x6f0] ;  /* 0x0006f00001f37983 */ /* 0x000ee20000300800 */
[----:B-1----:R-:W-:-:S05]  /*153a0*/  IMAD.SHL.U32 R3, R220, 0x4, RZ ;  /* 0x00000004dc037824 */ /* 0x002fca00078e00ff */
[----:B------:R1:W-:Y:S04]  /*153b0*/  STL [R1+0x200], R3 ;  /* 0x0002000301007387 */ /* 0x0003e80000100800 */
[----:B------:R-:W2:Y:S01]  /*153c0*/  LDL.LU R241, [R1+0x6ec] ;  /* 0x0006ec0001f17983 */ /* 0x000ea20000300800 */
[----:B----4-:R-:W-:-:S03]  /*153d0*/  SHF.L.U64.HI R246, R245, 0x2, R239 ;  /* 0x00000002f5f67819 */ /* 0x010fc600000102ef */
[----:B------:R-:W4:Y:S04]  /*153e0*/  LDL.LU R239, [R1+0x6e8] ;  /* 0x0006e80001ef7983 */ /* 0x000f280000300800 */
[----:B------:R-:W4:Y:S04]  /*153f0*/  LDL.LU R236, [R1+0x5d0] ;  /* 0x0005d00001ec7983 */ /* 0x000f280000300800 */
[----:B------:R-:W4:Y:S01]  /*15400*/  LDL.LU R234, [R1+0x5d4] ;  /* 0x0005d40001ea7983 */ /* 0x000f220000300800 */
[----:B---3--:R-:W-:-:S03]  /*15410*/  SHF.L.U64.HI R244, R243, 0x2, R233 ;  /* 0x00000002f3f47819 */ /* 0x008fc600000102e9 */
[----:B------:R-:W3:Y:S04]  /*15420*/  LDL.LU R233, [R1+0x6e4] ;  /* 0x0006e40001e97983 */ /* 0x000ee80000300800 */
[----:B------:R-:W3:Y:S04]  /*15430*/  LDL.LU R232, [R1+0x5d8] ;  /* 0x0005d80001e87983 */ /* 0x000ee80000300800 */
[----:B------:R-:W3:Y:S01]  /*15440*/  LDL.LU R230, [R1+0x5dc] ;  /* 0x0005dc0001e67983 */ /* 0x000ee20000300800 */
[----:B--2---:R-:W-:-:S03]  /*15450*/  SHF.L.U64.HI R242, R241, 0x2, R235 ;  /* 0x00000002f1f27819 */ /* 0x004fc600000102eb */
[----:B------:R-:W2:Y:S01]  /*15460*/  LDL.LU R235, [R1+0x6e0] ;  /* 0x0006e00001eb7983 */ /* 0x000ea20000300800 */
[----:B------:R-:W-:-:S03]  /*15470*/  SHF.L.U64.HI R250, R249, 0x2, R222 ;  /* 0x00000002f9fa7819 */ /* 0x000fc600000102de */
[----:B------:R-:W3:Y:S04]  /*15480*/  LDL.LU R228, [R1+0x5e0] ;  /* 0x0005e00001e47983 */ /* 0x000ee80000300800 */
[----:B------:R-:W3:Y:S01]  /*15490*/  LDL.LU R226, [R1+0x5e4] ;  /* 0x0005e40001e27983 */ /* 0x000ee20000300800 */
[----:B----4-:R-:W-:-:S03]  /*154a0*/  SHF.L.U64.HI R240, R239, 0x2, R237 ;  /* 0x00000002eff07819 */ /* 0x010fc600000102ed */
[----:B------:R-:W4:Y:S04]  /*154b0*/  LDL.LU R237, [R1+0x6dc] ;  /* 0x0006dc0001ed7983 */ /* 0x000f280000300800 */
[----:B------:R-:W3:Y:S04]  /*154c0*/  LDL.LU R224, [R1+0x5e8] ;  /* 0x0005e80001e07983 */ /* 0x000ee80000300800 */
[----:B------:R-:W3:Y:S04]  /*154d0*/  LDL.LU R222, [R1+0x5ec] ;  /* 0x0005ec0001de7983 */ /* 0x000ee80000300800 */
[----:B------:R-:W2:Y:S04]  /*154e0*/  LDL.LU R125, [R1+0x5f0] ;  /* 0x0005f000017d7983 */ /* 0x000ea80000300800 */
[----:B------:R-:W2:Y:S04]  /*154f0*/  LDL R124, [R1+0x4d0] ;  /* 0x0004d000017c7983 */ /* 0x000ea80000100800 */
[----:B------:R-:W3:Y:S04]  /*15500*/  LDL.LU R123, [R1+0x5f4] ;  /* 0x0005f400017b7983 */ /* 0x000ee80000300800 */
[----:B------:R-:W3:Y:S04]  /*15510*/  LDL R122, [R1+0x4d4] ;  /* 0x0004d400017a7983 */ /* 0x000ee80000100800 */
[----:B------:R-:W3:Y:S04]  /*15520*/  LDL.LU R121, [R1+0x5f8] ;  /* 0x0005f80001797983 */ /* 0x000ee80000300800 */
[----:B------:R-:W3:Y:S04]  /*15530*/  LDL R120, [R1+0x4e0] ;  /* 0x0004e00001787983 */ /* 0x000ee80000100800 */
[----:B------:R-:W2:Y:S04]  /*15540*/  LDL.LU R8, [R1+0x5fc] ;  /* 0x0005fc0001087983 */ /* 0x000ea80000300800 */
[----:B-1----:R-:W2:Y:S01]  /*15550*/  LDL.LU R3, [R1+0x4e4] ;  /* 0x0004e40001037983 */ /* 0x002ea20000300800 */
[----:B----4-:R-:W-:-:S03]  /*15560*/  SHF.L.U64.HI R238, R237, 0x2, R231 ;  /* 0x00000002edee7819 */ /* 0x010fc600000102e7 */
[----:B------:R-:W4:Y:S04]  /*15570*/  LDL.LU R231, [R1+0x6d8] ;  /* 0x0006d80001e77983 */ /* 0x000f280000300800 */
[----:B------:R-:W4:Y:S04]  /*15580*/  LDL.LU R119, [R1+0x600] ;  /* 0x0006000001777983 */ /* 0x000f280000300800 */
[----:B------:R-:W4:Y:S04]  /*15590*/  LDL.LU R118, [R1+0x4e8] ;  /* 0x0004e80001767983 */ /* 0x000f280000300800 */
[----:B------:R-:W4:Y:S04]  /*155a0*/  LDL.LU R16, [R1+0x604] ;  /* 0x0006040001107983 */ /* 0x000f280000300800 */
[----:B------:R-:W4:Y:S04]  /*155b0*/  LDL.LU R11, [R1+0x4ec] ;  /* 0x0004ec00010b7983 */ /* 0x000f280000300800 */
[----:B------:R-:W4:Y:S04]  /*155c0*/  LDL.LU R10, [R1+0x608] ;  /* 0x00060800010a7983 */ /* 0x000f280000300800 */
[----:B------:R-:W4:Y:S01]  /*155d0*/  LDL.LU R9, [R1+0x4f0] ;  /* 0x0004f00001097983 */ /* 0x000f220000300800 */
[C---:B--2---:R-:W-:Y:S01]  /*155e0*/  SHF.L.U64.HI R214, R3.reuse, 0x2, R8 ;  /* 0x0000000203d67819 */ /* 0x044fe20000010208 */
[----:B------:R-:W-:-:S02]  /*155f0*/  IMAD.SHL.U32 R213, R3, 0x4, RZ ;  /* 0x0000000403d57824 */ /* 0x000fc400078e00ff */
[----:B------:R-:W2:Y:S04]  /*15600*/  LDL.LU R8, [R1+0x60c] ;  /* 0x00060c0001087983 */ /* 0x000ea80000300800 */
[----:B------:R-:W2:Y:S01]  /*15610*/  LDL.LU R3, [R1+0x4f4] ;  /* 0x0004f40001037983 */ /* 0x000ea20000300800 */
[----:B------:R-:W1:Y:S01]  /*15620*/  S2R R114, SR_TID.X ;  /* 0x0000000000727919 */ /* 0x000e620000002100 */
[----:B------:R-:W3:Y:S01]  /*15630*/  S2R R115, SR_TID.X ;  /* 0x0000000000737919 */ /* 0x000ee20000002100 */
[----:B------:R-:W3:Y:S01]  /*15640*/  S2R R116, SR_TID.X ;  /* 0x0000000000747919 */ /* 0x000ee20000002100 */
[----:B------:R-:W2:Y:S04]  /*15650*/  LDL.LU R140, [R1+0x610] ;  /* 0x00061000018c7983 */ /* 0x000ea80000300800 */
[----:B------:R-:W2:Y:S04]  /*15660*/  LDL.LU R139, [R1+0x4f8] ;  /* 0x0004f800018b7983 */ /* 0x000ea80000300800 */
[----:B------:R-:W2:Y:S04]  /*15670*/  LDL.LU R138, [R1+0x614] ;  /* 0x00061400018a7983 */ /* 0x000ea80000300800 */
[----:B------:R-:W2:Y:S04]  /*15680*/  LDL.LU R137, [R1+0x4fc] ;  /* 0x0004fc0001897983 */ /* 0x000ea80000300800 */
[----:B------:R-:W2:Y:S01]  /*15690*/  LDL.LU R136, [R1+0x61c] ;  /* 0x00061c0001887983 */ /* 0x000ea20000300800 */
[----:B-1----:R-:W-:-:S03]  /*156a0*/  SHF.R.U32.HI R114, RZ, 0x6, R114 ;  /* 0x00000006ff727819 */ /* 0x002fc60000011672 */
[----:B------:R-:W2:Y:S01]  /*156b0*/  LDL.LU R135, [R1+0x500] ;  /* 0x0005000001877983 */ /* 0x000ea20000300800 */
[----:B---3--:R-:W-:-:S03]  /*156c0*/  SHF.R.U32.HI R115, RZ, 0x6, R115 ;  /* 0x00000006ff737819 */ /* 0x008fc60000011673 */
[----:B------:R-:W3:Y:S01]  /*156d0*/  LDL.LU R134, [R1+0x620] ;  /* 0x0006200001867983 */ /* 0x000ee20000300800 */
[----:B------:R-:W-:-:S03]  /*156e0*/  SGXT.U32 R114, R114, 0x1 ;  /* 0x000000017272781a */ /* 0x000fc60000000000 */
[----:B------:R-:W3:Y:S01]  /*156f0*/  LDL.LU R133, [R1+0x504] ;  /* 0x0005040001857983 */ /* 0x000ee20000300800 */
[----:B------:R-:W-:-:S03]  /*15700*/  SHF.R.U32.HI R116, RZ, 0x6, R116 ;  /* 0x00000006ff747819 */ /* 0x000fc60000011674 */
[----:B------:R-:W3:Y:S01]  /*15710*/  LDL.LU R132, [R1+0x624] ;  /* 0x0006240001847983 */ /* 0x000ee20000300800 */
[----:B------:R-:W-:-:S03]  /*15720*/  SGXT.U32 R115, R115, 0x1 ;  /* 0x000000017373781a */ /* 0x000fc60000000000 */
[----:B------:R-:W3:Y:S01]  /*15730*/  LDL.LU R131, [R1+0x508] ;  /* 0x0005080001837983 */ /* 0x000ee20000300800 */
[----:B------:R-:W-:-:S03]  /*15740*/  IADD3 R161, P3, R117, R162, RZ ;  /* 0x000000a275a17210 */ /* 0x000fc60007f7e0ff */
[----:B------:R-:W3:Y:S01]  /*15750*/  LDL.LU R130, [R1+0x628] ;  /* 0x0006280001827983 */ /* 0x000ee20000300800 */
[----:B------:R-:W-:-:S03]  /*15760*/  SGXT.U32 R116, R116, 0x1 ;  /* 0x000000017474781a */ /* 0x000fc60000000000 */
[----:B------:R-:W3:Y:S01]  /*15770*/  LDL.LU R129, [R1+0x50c] ;  /* 0x00050c0001817983 */ /* 0x000ee20000300800 */
[----:B------:R-:W-:-:S03]  /*15780*/  LOP3.LUT R114, R114, 0x1c, RZ, 0xfc, !PT ;  /* 0x0000001c72727812 */ /* 0x000fc600078efcff */
[----:B------:R-:W3:Y:S01]  /*15790*/  LDL.LU R128, [R1+0x62c] ;  /* 0x00062c0001807983 */ /* 0x000ee20000300800 */
[C---:B------:R-:W-:Y:S01]  /*157a0*/  SHF.L.U64.HI R220, R124.reuse, 0x2, R125 ;  /* 0x000000027cdc7819 */ /* 0x040fe2000001027d */
[----:B------:R-:W-:Y:S02]  /*157b0*/  IMAD.SHL.U32 R219, R124, 0x4, RZ ;  /* 0x000000047cdb7824 */ /* 0x000fe400078e00ff */
[----:B------:R-:W3:Y:S01]  /*157c0*/  LDL.LU R127, [R1+0x510] ;  /* 0x00051000017f7983 */ /* 0x000ee20000300800 */
[----:B------:R-:W-:Y:S02]  /*157d0*/  IADD3 R159, P4, R117, R160, RZ ;  /* 0x000000a0759f7210 */ /* 0x000fe40007f9e0ff */
[----:B------:R-:W-:Y:S01]  /*157e0*/  LOP3.LUT R115, R115, 0x1a, RZ, 0xfc, !PT ;  /* 0x0000001a73737812 */ /* 0x000fe200078efcff */
[----:B------:R-:W3:Y:S01]  /*157f0*/  LDL.LU R126, [R1+0x630] ;  /* 0x00063000017e7983 */ /* 0x000ee20000300800 */
[C---:B------:R-:W-:Y:S01]  /*15800*/  SHF.L.U64.HI R218, R122.reuse, 0x2, R123 ;  /* 0x000000027ada7819 */ /* 0x040fe2000001027b */
[----:B------:R-:W-:-:S02]  /*15810*/  IMAD.SHL.U32 R217, R122, 0x4, RZ ;  /* 0x000000047ad97824 */ /* 0x000fc400078e00ff */
[----:B------:R-:W3:Y:S01]  /*15820*/  LDL.LU R125, [R1+0x514] ;  /* 0x00051400017d7983 */ /* 0x000ee20000300800 */
[C---:B------:R-:W-:Y:S01]  /*15830*/  IADD3 R157, P5, R117.reuse, R158, RZ ;  /* 0x0000009e759d7210 */ /* 0x040fe20007fbe0ff */
[----:B------:R-:W-:Y:S01]  /*15840*/  IMAD R24, R114, UR4, RZ ;  /* 0x0000000472187c24 */ /* 0x000fe2000f8e02ff */
[-C--:B------:R-:W-:Y:S01]  /*15850*/  LEA.HI.X.SX32 R162, R162, R5.reuse, 0x1, P3 ;  /* 0x00000005a2a27211 */ /* 0x080fe200018f0eff */
[----:B------:R-:W3:Y:S01]  /*15860*/  LDL.LU R124, [R1+0x634] ;  /* 0x00063400017c7983 */ /* 0x000ee20000300800 */
[----:B------:R-:W-:Y:S01]  /*15870*/  LOP3.LUT R116, R116, 0x18, RZ, 0xfc, !PT ;  /* 0x0000001874747812 */ /* 0x000fe200078efcff */
[C---:B------:R-:W-:Y:S01]  /*15880*/  IMAD.SHL.U32 R215, R120.reuse, 0x4, RZ ;  /* 0x0000000478d77824 */ /* 0x040fe200078e00ff */
[----:B------:R-:W-:Y:S01]  /*15890*/  IADD3 R21, P3, R117, R22, RZ ;  /* 0x0000001675157210 */ /* 0x000fe20007f7e0ff */
[----:B------:R-:W3:Y:S01]  /*158a0*/  LDL.LU R123, [R1+0x518] ;  /* 0x00051800017b7983 */ /* 0x000ee20000300800 */
[----:B------:R-:W-:Y:S01]  /*158b0*/  SHF.L.U64.HI R216, R120, 0x2, R121 ;  /* 0x0000000278d87819 */ /* 0x000fe20000010279 */
[----:B------:R-:W-:Y:S01]  /*158c0*/  IMAD R25, R115, UR5, RZ ;  /* 0x0000000573197c24 */ /* 0x000fe2000f8e02ff */
[----:B------:R-:W-:Y:S01]  /*158d0*/  LEA.HI.X.SX32 R160, R160, R5, 0x1, P4 ;  /* 0x00000005a0a07211 */ /* 0x000fe200020f0eff */
[----:B------:R-:W3:Y:S01]  /*158e0*/  LDL.LU R122, [R1+0x638] ;  /* 0x00063800017a7983 */ /* 0x000ee20000300800 */
[----:B------:R-:W-:-:S03]  /*158f0*/  IADD3 R19, P4, R117, R20, RZ ;  /* 0x0000001475137210 */ /* 0x000fc60007f9e0ff */
[----:B------:R-:W3:Y:S01]  /*15900*/  LDL.LU R121, [R1+0x51c] ;  /* 0x00051c0001797983 */ /* 0x000ee20000300800 */
[-C--:B------:R-:W-:Y:S01]  /*15910*/  LEA.HI.X.SX32 R158, R158, R5.reuse, 0x1, P5 ;  /* 0x000000059e9e7211 */ /* 0x080fe200028f0eff */
[----:B------:R-:W-:Y:S02]  /*15920*/  IMAD R26, R116, UR6, RZ ;  /* 0x00000006741a7c24 */ /* 0x000fe4000f8e02ff */
[----:B------:R-:W3:Y:S01]  /*15930*/  LDL.LU R120, [R1+0x63c] ;  /* 0x00063c0001787983 */ /* 0x000ee20000300800 */
[C---:B------:R-:W-:Y:S02]  /*15940*/  IADD3 R17, P5, R117.reuse, R18, RZ ;  /* 0x0000001275117210 */ /* 0x040fe40007fbe0ff */
[-C--:B------:R-:W-:Y:S02]  /*15950*/  LEA.HI.X.SX32 R22, R22, R5.reuse, 0x1, P3 ;  /* 0x0000000516167211 */ /* 0x080fe400018f0eff */
[----:B------:R-:W-:Y:S02]  /*15960*/  IADD3 R2, P3, R117, R24, RZ ;  /* 0x0000001875027210 */ /* 0x000fe40007f7e0ff */
[----:B------:R-:W-:-:S02]  /*15970*/  LEA.HI.X.SX32 R20, R20, R5, 0x1, P4 ;  /* 0x0000000514147211 */ /* 0x000fc400020f0eff */
[C---:B------:R-:W-:Y:S02]  /*15980*/  IADD3 R12, P4, R117.reuse, R25, RZ ;  /* 0x00000019750c7210 */ /* 0x040fe40007f9e0ff */
[-C--:B------:R-:W-:Y:S02]  /*15990*/  LEA.HI.X.SX32 R18, R18, R5.reuse, 0x1, P5 ;  /* 0x0000000512127211 */ /* 0x080fe400028f0eff */
[----:B------:R-:W-:Y:S02]  /*159a0*/  IADD3 R14, P5, R117, R26, RZ ;  /* 0x0000001a750e7210 */ /* 0x000fe40007fbe0ff */
[-C--:B------:R-:W-:Y:S02]  /*159b0*/  LEA.HI.X.SX32 R6, R24, R5.reuse, 0x1, P3 ;  /* 0x0000000518067211 */ /* 0x080fe400018f0eff */
[-C--:B------:R-:W-:Y:S02]  /*159c0*/  LEA.HI.X.SX32 R15, R25, R5.reuse, 0x1, P4 ;  /* 0x00000005190f7211 */ /* 0x080fe400020f0eff */
[----:B------:R-:W-:Y:S01]  /*159d0*/  LEA.HI.X.SX32 R7, R26, R5, 0x1, P5 ;  /* 0x000000051a077211 */ /* 0x000fe200028f0eff */
[C---:B------:R-:W-:Y:S01]  /*159e0*/  IMAD.SHL.U32 R173, R2.reuse, 0x4, RZ ;  /* 0x0000000402ad7824 */ /* 0x040fe200078e00ff */
[----:B------:R-:W-:Y:S01]  /*159f0*/  SHF.L.U64.HI R174, R2, 0x2, R6 ;  /* 0x0000000202ae7819 */ /* 0x000fe20000010206 */
[C---:B------:R-:W-:Y:S01]  /*15a00*/  IMAD.SHL.U32 R171, R12.reuse, 0x4, RZ ;  /* 0x000000040cab7824 */ /* 0x040fe200078e00ff */
[----:B------:R-:W-:-:S02]  /*15a10*/  SHF.L.U64.HI R172, R12, 0x2, R15 ;  /* 0x000000020cac7819 */ /* 0x000fc4000001020f */
[----:B------:R-:W-:Y:S02]  /*15a20*/  SHF.L.U64.HI R170, R14, 0x2, R7 ;  /* 0x000000020eaa7819 */ /* 0x000fe40000010207 */
[C---:B----4-:R-:W-:Y:S02]  /*15a30*/  SHF.L.U64.HI R212, R118.reuse, 0x2, R119 ;  /* 0x0000000276d47819 */ /* 0x050fe40000010277 */
[----:B------:R-:W4:Y:S01]  /*15a40*/  LDL.LU R119, [R1+0x520] ;  /* 0x0005200001777983 */ /* 0x000f220000300800 */
[----:B------:R-:W-:Y:S01]  /*15a50*/  IMAD.SHL.U32 R211, R118, 0x4, RZ ;  /* 0x0000000476d37824 */ /* 0x000fe200078e00ff */
[C---:B------:R-:W-:Y:S01]  /*15a60*/  SHF.L.U64.HI R210, R11.reuse, 0x2, R16 ;  /* 0x000000020bd27819 */ /* 0x040fe20000010210 */
[----:B------:R-:W-:Y:S02]  /*15a70*/  IMAD.SHL.U32 R209, R11, 0x4, RZ ;  /* 0x000000040bd17824 */ /* 0x000fe400078e00ff */
[----:B------:R-:W4:Y:S01]  /*15a80*/  LDL.LU R11, [R1+0x640] ;  /* 0x00064000010b7983 */ /* 0x000f220000300800 */
[----:B------:R-:W-:-:S03]  /*15a90*/  SHF.L.U64.HI R208, R9, 0x2, R10 ;  /* 0x0000000209d07819 */ /* 0x000fc6000001020a */
[----:B------:R-:W4:Y:S01]  /*15aa0*/  LDL.LU R10, [R1+0x524] ;  /* 0x00052400010a7983 */ /* 0x000f220000300800 */
[----:B------:R-:W-:-:S03]  /*15ab0*/  IMAD.SHL.U32 R207, R9, 0x4, RZ ;  /* 0x0000000409cf7824 */ /* 0x000fc600078e00ff */
[----:B------:R-:W4:Y:S04]  /*15ac0*/  LDL.LU R118, [R1+0x644] ;  /* 0x0006440001767983 */ /* 0x000f280000300800 */
[----:B------:R-:W4:Y:S04]  /*15ad0*/  LDL.LU R16, [R1+0x528] ;  /* 0x0005280001107983 */ /* 0x000f280000300800 */
[----:B------:R-:W4:Y:S01]  /*15ae0*/  LDL.LU R9, [R1+0x64c] ;  /* 0x00064c0001097983 */ /* 0x000f220000300800 */
[C---:B--2---:R-:W-:Y:S01]  /*15af0*/  SHF.L.U64.HI R206, R3.reuse, 0x2, R8 ;  /* 0x0000000203ce7819 */ /* 0x044fe20000010208 */
[----:B------:R-:W-:-:S02]  /*15b00*/  IMAD.SHL.U32 R205, R3, 0x4, RZ ;  /* 0x0000000403cd7824 */ /* 0x000fc400078e00ff */
[----:B------:R-:W2:Y:S04]  /*15b10*/  LDL.LU R8, [R1+0x52c] ;  /* 0x00052c0001087983 */ /* 0x000ea80000300800 */
[----:B------:R-:W2:Y:S04]  /*15b20*/  LDL.LU R3, [R1+0x618] ;  /* 0x0006180001037983 */ /* 0x000ea80000300800 */
[----:B------:R1:W5:Y:S04]  /*15b30*/  LDL.LU R6, [R1+0x6d4] ;  /* 0x0006d40001067983 */ /* 0x0003680000300800 */
[----:B------:R1:W5:Y:S04]  /*15b40*/  LDL.LU R2, [R1+0x6d0] ;  /* 0x0006d00001027983 */ /* 0x0003680000300800 */
[----:B------:R1:W5:Y:S04]  /*15b50*/  LDL.LU R15, [R1+0x6cc] ;  /* 0x0006cc00010f7983 */ /* 0x0003680000300800 */
[----:B------:R1:W5:Y:S04]  /*15b60*/  LDL.LU R12, [R1+0x6c8] ;  /* 0x0006c800010c7983 */ /* 0x0003680000300800 */
[----:B------:R1:W5:Y:S01]  /*15b70*/  LDL.LU R7, [R1+0x6c4] ;  /* 0x0006c40001077983 */ /* 0x0003620000300800 */
[----:B------:R-:W-:-:S02]  /*15b80*/  IMAD.SHL.U32 R169, R14, 0x4, RZ ;  /* 0x000000040ea97824 */ /* 0x000fc400078e00ff */
[----:B------:R-:W1:Y:S01]  /*15b90*/  S2R R14, SR_TID.X ;  /* 0x00000000000e7919 */ /* 0x000e620000002100 */
[----:B------:R-:W-:Y:S02]  /*15ba0*/  SHF.R.S32.HI R28, RZ, 0x1f, R4 ;  /* 0x0000001fff1c7819 */ /* 0x000fe40000011404 */
[----:B------:R-:W-:Y:S01]  /*15bb0*/  SHF.R.S32.HI R27, RZ, 0x1f, R13 ;  /* 0x0000001fff1b7819 */ /* 0x000fe2000001140d */
[----:B------:R-:W-:Y:S01]  /*15bc0*/  IMAD.SHL.U32 R203, R139, 0x4, RZ ;  /* 0x000000048bcb7824 */ /* 0x000fe200078e00ff */
[----:B------:R-:W-:Y:S01]  /*15bd0*/  LEA.HI.X R0, R4, UR11, R28, 0x4, P0 ;  /* 0x0000000b04007c11 */ /* 0x000fe200080f241c */
[----:B------:R-:W-:Y:S01]  /*15be0*/  IMAD.SHL.U32 R201, R137, 0x4, RZ ;  /* 0x0000000489c97824 */ /* 0x000fe200078e00ff */
[----:B------:R-:W-:Y:S01]  /*15bf0*/  LEA.HI.X R5, R13, UR9, R27, 0x4, P1 ;  /* 0x000000090d057c11 */ /* 0x000fe200088f241b */
[----:B------:R-:W-:Y:S01]  /*15c00*/  IMAD.SHL.U32 R199, R135, 0x4, RZ ;  /* 0x0000000487c77824 */ /* 0x000fe200078e00ff */
[----:B------:R-:W-:Y:S02]  /*15c10*/  SHF.L.U64.HI R178, R177, 0x2, R178 ;  /* 0x00000002b1b27819 */ /* 0x000fe400000102b2 */
[----:B------:R-:W-:-:S02]  /*15c20*/  CS2R R24, SRZ ;  /* 0x0000000000187805 */ /* 0x000fc4000001ff00 */
[----:B------:R-:W-:Y:S02]  /*15c30*/  SHF.L.U64.HI R168, R167, 0x2, R168 ;  /* 0x00000002a7a87819 */ /* 0x000fe400000102a8 */
[----:B------:R-:W-:Y:S02]  /*15c40*/  CS2R R26, SRZ ;  /* 0x00000000001a7805 */ /* 0x000fe4000001ff00 */
[----:B------:R-:W-:Y:S02]  /*15c50*/  SHF.L.U64.HI R166, R165, 0x2, R166 ;  /* 0x00000002a5a67819 */ /* 0x000fe400000102a6 */
[----:B------:R-:W-:Y:S02]  /*15c60*/  CS2R R28, SRZ ;  /* 0x00000000001c7805 */ /* 0x000fe4000001ff00 */
[----:B------:R-:W-:Y:S01]  /*15c70*/  SHF.L.U64.HI R164, R163, 0x2, R164 ;  /* 0x00000002a3a47819 */ /* 0x000fe200000102a4 */
[----:B---3--:R-:W-:Y:S01]  /*15c80*/  IMAD.SHL.U32 R197, R133, 0x4, RZ ;  /* 0x0000000485c57824 */ /* 0x008fe200078e00ff */
[----:B------:R-:W-:-:S02]  /*15c90*/  SHF.L.U64.HI R162, R161, 0x2, R162 ;  /* 0x00000002a1a27819 */ /* 0x000fc400000102a2 */
[----:B------:R-:W-:Y:S02]  /*15ca0*/  CS2R R30, SRZ ;  /* 0x00000000001e7805 */ /* 0x000fe4000001ff00 */
[----:B------:R-:W-:Y:S02]  /*15cb0*/  SHF.L.U64.HI R160, R159, 0x2, R160 ;  /* 0x000000029fa07819 */ /* 0x000fe400000102a0 */
[----:B------:R-:W-:Y:S02]  /*15cc0*/  CS2R R32, SRZ ;  /* 0x0000000000207805 */ /* 0x000fe4000001ff00 */
[----:B------:R-:W-:Y:S02]  /*15cd0*/  SHF.L.U64.HI R158, R157, 0x2, R158 ;  /* 0x000000029d9e7819 */ /* 0x000fe4000001029e */
[----:B------:R-:W-:Y:S02]  /*15ce0*/  CS2R R34, SRZ ;  /* 0x0000000000227805 */ /* 0x000fe4000001ff00 */
[----:B------:R-:W-:Y:S01]  /*15cf0*/  SHF.L.U64.HI R156, R155, 0x2, R156 ;  /* 0x000000029b9c7819 */ /* 0x000fe2000001029c */
[----:B------:R-:W-:Y:S01]  /*15d00*/  IMAD.SHL.U32 R195, R131, 0x4, RZ ;  /* 0x0000000483c37824 */ /* 0x000fe200078e00ff */
[----:B------:R-:W-:-:S02]  /*15d10*/  SHF.L.U64.HI R154, R153, 0x2, R154 ;  /* 0x00000002999a7819 */ /* 0x000fc4000001029a */
[----:B------:R-:W-:Y:S02]  /*15d20*/  CS2R R36, SRZ ;  /* 0x0000000000247805 */ /* 0x000fe4000001ff00 */
[----:B------:R-:W-:Y:S02]  /*15d30*/  SHF.L.U64.HI R152, R23, 0x2, R152 ;  /* 0x0000000217987819 */ /* 0x000fe40000010298 */
[----:B------:R-:W-:Y:S02]  /*15d40*/  CS2R R38, SRZ ;  /* 0x0000000000267805 */ /* 0x000fe4000001ff00 */
[----:B------:R-:W-:Y:S02]  /*15d50*/  SHF.L.U64.HI R22, R21, 0x2, R22 ;  /* 0x0000000215167819 */ /* 0x000fe40000010216 */
[----:B-1----:R-:W-:Y:S01]  /*15d60*/  SHF.R.U32.HI R14, RZ, 0x6, R14 ;  /* 0x00000006ff0e7819 */ /* 0x002fe2000001160e */
[----:B------:R-:W-:Y:S01]  /*15d70*/  IMAD.SHL.U32 R193, R129, 0x4, RZ ;  /* 0x0000000481c17824 */ /* 0x000fe200078e00ff */
[----:B------:R-:W-:-:S02]  /*15d80*/  SHF.L.U64.HI R20, R19, 0x2, R20 ;  /* 0x0000000213147819 */ /* 0x000fc40000010214 */
[----:B------:R-:W-:Y:S02]  /*15d90*/  CS2R R40, SRZ ;  /* 0x0000000000287805 */ /* 0x000fe4000001ff00 */
[----:B------:R-:W-:Y:S02]  /*15da0*/  SHF.L.U64.HI R18, R17, 0x2, R18 ;  /* 0x0000000211127819 */ /* 0x000fe40000010212 */
[----:B------:R-:W-:Y:S02]  /*15db0*/  CS2R R42, SRZ ;  /* 0x00000000002a7805 */ /* 0x000fe4000001ff00 */
[----:B------:R-:W-:Y:S01]  /*15dc0*/  SHF.L.U64.HI R236, R235, 0x2, R236 ;  /* 0x00000002ebec7819 */ /* 0x000fe200000102ec */
        /* <DEDUP_REMOVED lines=31> */
[----:B------:R-:W-:-:S02]  /*15fc0*/  SHF.L.U64.HI R188, R123, 0x2, R124 ;  /* 0x000000027bbc7819 */ /* 0x000fc4000001027c */
[----:B------:R-:W-:Y:S02]  /*15fd0*/  CS2R R68, SRZ ;  /* 0x0000000000447805 */ /* 0x000fe4000001ff00 */
[----:B------:R-:W-:Y:S02]  /*15fe0*/  SHF.L.U64.HI R186, R121, 0x2, R122 ;  /* 0x0000000279ba7819 */ /* 0x000fe4000001027a */
        /* <DEDUP_REMOVED lines=23> */
[----:B------:R-:W-:Y:S01]  /*16160*/  CS2R R116, SRZ ;  /* 0x0000000000747805 */ /* 0x000fe2000001ff00 */
[----:B------:R-:W-:Y:S01]  /*16170*/  IMAD.SHL.U32 R177, R177, 0x4, RZ ;  /* 0x00000004b1b17824 */ /* 0x000fe200078e00ff */
[----:B------:R-:W-:Y:S01]  /*16180*/  SGXT.U32 R14, R14, 0x1 ;  /* 0x000000010e0e781a */ /* 0x000fe20000000000 */
[----:B------:R-:W-:Y:S01]  /*16190*/  IMAD.SHL.U32 R167, R167, 0x4, RZ ;  /* 0x00000004a7a77824 */ /* 0x000fe200078e00ff */
[----:B------:R-:W-:Y:S01]  /*161a0*/  CS2R R122, SRZ ;  /* 0x00000000007a7805 */ /* 0x000fe2000001ff00 */
        /* <DEDUP_REMOVED lines=28> */
[----:B------:R-:W-:-:S02]  /*16370*/  IMAD.SHL.U32 R245, R245, 0x4, RZ ;  /* 0x00000004f5f57824 */ /* 0x000fc400078e00ff */
[----:B------:R-:W-:Y:S02]  /*16380*/  IMAD.SHL.U32 R243, R243, 0x4, RZ ;  /* 0x00000004f3f37824 */ /* 0x000fe400078e00ff */
[----:B------:R-:W-:Y:S02]  /*16390*/  IMAD.SHL.U32 R241, R241, 0x4, RZ ;  /* 0x00000004f1f17824 */ /* 0x000fe400078e00ff */
[----:B------:R-:W-:Y:S02]  /*163a0*/  IMAD.SHL.U32 R239, R239, 0x4, RZ ;  /* 0x00000004efef7824 */ /* 0x000fe400078e00ff */
[----:B------:R-:W-:Y:S02]  /*163b0*/  IMAD.SHL.U32 R237, R237, 0x4, RZ ;  /* 0x00000004eded7824 */ /* 0x000fe400078e00ff */
[----:B------:R-:W-:Y:S02]  /*163c0*/  IMAD.SHL.U32 R235, R235, 0x4, RZ ;  /* 0x00000004ebeb7824 */ /* 0x000fe400078e00ff */
[----:B------:R-:W-:-:S02]  /*163d0*/  IMAD.SHL.U32 R233, R233, 0x4, RZ ;  /* 0x00000004e9e97824 */ /* 0x000fc400078e00ff */
[----:B------:R-:W-:Y:S02]  /*163e0*/  IMAD.SHL.U32 R231, R231, 0x4, RZ ;  /* 0x00000004e7e77824 */ /* 0x000fe400078e00ff */
[----:B------:R-:W-:Y:S02]  /*163f0*/  IMAD.SHL.U32 R229, R229, 0x4, RZ ;  /* 0x00000004e5e57824 */ /* 0x000fe400078e00ff */
[----:B------:R-:W-:Y:S02]  /*16400*/  IMAD.SHL.U32 R227, R227, 0x4, RZ ;  /* 0x00000004e3e37824 */ /* 0x000fe400078e00ff */
[----:B------:R-:W-:Y:S02]  /*16410*/  IMAD.SHL.U32 R225, R225, 0x4, RZ ;  /* 0x00000004e1e17824 */ /* 0x000fe400078e00ff */
[----:B------:R-:W-:Y:S02]  /*16420*/  IMAD.SHL.U32 R223, R223, 0x4, RZ ;  /* 0x00000004dfdf7824 */ /* 0x000fe400078e00ff */
[----:B------:R-:W-:Y:S01]  /*16430*/  IMAD.SHL.U32 R221, R221, 0x4, RZ ;  /* 0x00000004dddd7824 */ /* 0x000fe200078e00ff */
[----:B------:R-:W-:Y:S01]  /*16440*/  UIADD3 UR24, UR24, -0x80, URZ ;  /* 0xffffff8018187890 */ /* 0x000fe2000fffe03f */
[----:B------:R-:W-:Y:S01]  /*16450*/  UMOV UR25, 0x3 ;  /* 0x0000000300197882 */ /* 0x000fe20000000000 */
[----:B------:R-:W-:Y:S01]  /*16460*/  UMOV UR26, 0xffffffff ;  /* 0xffffffff001a7882 */ /* 0x000fe20000000000 */
[----:B------:R-:W-:Y:S01]  /*16470*/  UMOV UR4, URZ ;  /* 0x0000003f00047c82 */ /* 0x000fe20008000000 */
[C---:B----4-:R-:W-:Y:S01]  /*16480*/  SHF.L.U64.HI R184, R119.reuse, 0x2, R120 ;  /* 0x0000000277b87819 */ /* 0x050fe20000010278 */
[----:B------:R-:W-:Y:S01]  /*16490*/  IMAD.SHL.U32 R183, R119, 0x4, RZ ;  /* 0x0000000477b77824 */ /* 0x000fe200078e00ff */
[----:B------:R-:W-:-:S02]  /*164a0*/  CS2R R120, SRZ ;  /* 0x0000000000787805 */ /* 0x000fc4000001ff00 */
[C---:B------:R-:W-:Y:S01]  /*164b0*/  SHF.L.U64.HI R182, R10.reuse, 0x2, R11 ;  /* 0x000000020ab67819 */ /* 0x040fe2000001020b */
[----:B------:R-:W-:Y:S01]  /*164c0*/  IMAD.SHL.U32 R181, R10, 0x4, RZ ;  /* 0x000000040ab57824 */ /* 0x000fe200078e00ff */
[----:B------:R-:W-:Y:S02]  /*164d0*/  SHF.R.S32.HI R11, RZ, 0x1f, R4 ;  /* 0x0000001fff0b7819 */ /* 0x000fe40000011404 */
[----:B------:R-:W-:Y:S02]  /*164e0*/  SHF.R.S32.HI R10, RZ, 0x1f, R13 ;  /* 0x0000001fff0a7819 */ /* 0x000fe4000001140d */
[C---:B------:R-:W-:Y:S01]  /*164f0*/  SHF.L.U64.HI R180, R16.reuse, 0x2, R118 ;  /* 0x0000000210b47819 */ /* 0x040fe20000010276 */
[----:B------:R-:W-:Y:S01]  /*16500*/  IMAD.SHL.U32 R179, R16, 0x4, RZ ;  /* 0x0000000410b37824 */ /* 0x000fe200078e00ff */
[----:B------:R-:W-:Y:S02]  /*16510*/  SHF.L.U64.HI R11, R4, 0x2, R11 ;  /* 0x00000002040b7819 */ /* 0x000fe4000001020b */
[----:B------:R-:W-:-:S02]  /*16520*/  CS2R R118, SRZ ;  /* 0x0000000000767805 */ /* 0x000fc4000001ff00 */
[----:B------:R-:W-:Y:S02]  /*16530*/  SHF.L.U64.HI R10, R13, 0x2, R10 ;  /* 0x000000020d0a7819 */ /* 0x000fe4000001020a */
[----:B--2---:R-:W-:Y:S01]  /*16540*/  SHF.R.S32.HI R16, RZ, 0x5, R3 ;  /* 0x00000005ff107819 */ /* 0x004fe20000011403 */
[C---:B------:R-:W-:Y:S01]  /*16550*/  IMAD.SHL.U32 R175, R8.reuse, 0x4, RZ ;  /* 0x0000000408af7824 */ /* 0x040fe200078e00ff */
[----:B------:R-:W-:-:S03]  /*16560*/  SHF.L.U64.HI R176, R8, 0x2, R9 ;  /* 0x0000000208b07819 */ /* 0x000fc60000010209 */
[----:B------:R-:W-:-:S07]  /*16570*/  VIADD R3, R16, 0xfffffffc ;  /* 0xfffffffc10037836 */ /* 0x000fce0000000000 */
.L_x_1:
[----:B------:R-:W-:Y:S01]  /*16580*/  STL.64 [R1+0x8c0], R250 ;  /* 0x0008c0fa01007387 */ /* 0x000fe20000100a00 */
[----:B------:R-:W-:Y:S01]  /*16590*/  UIADD3 UR26, UR26, 0x1, URZ ;  /* 0x000000011a1a7890 */ /* 0x000fe2000fffe03f */
[----:B------:R-:W-:-:S04]  /*165a0*/  DEPBAR.LE SB0, 0x6 ;  /* 0x000081800000791a */ /* 0x000fc80000000000 */
[----:B------:R-:W-:Y:S04]  /*165b0*/  STL.64 [R1+0x8b8], R248 ;  /* 0x0008b8f801007387 */ /* 0x000fe80000100a00 */
        /* <DEDUP_REMOVED lines=61> */
[----:B------:R1:W-:Y:S04]  /*16990*/  STL.64 [R1+0x6c8], R124 ;  /* 0x0006c87c01007387 */ /* 0x0003e80000100a00 */
[----:B-1----:R-:W2:Y:S04]  /*169a0*/  LDL.LU.64 R124, [R1] ;  /* 0x00000000017c7983 */ /* 0x002ea80000300a00 */
[----:B------:R-:W2:Y:S04]  /*169b0*/  LDL.LU.64 R126, [R1+0x8] ;  /* 0x00000800017e7983 */ /* 0x000ea80000300a00 */
        /* <DEDUP_REMOVED lines=61> */
[----:B------:R-:W2:Y:S01]  /*16d90*/  LDL.LU.64 R250, [R1+0x1f8] ;  /* 0x0001f80001fa7983 */ /* 0x000ea20000300a00 */
[----:B------:R-:W-:Y:S01]  /*16da0*/  UISETP.GT.AND UP0, UPT, UR26, 0x4, UPT ;  /* 0x000000041a00788c */ /* 0x000fe2000bf04270 */
[----:B------:R-:W-:Y:S01]  /*16db0*/  UMOV UR19, 0x40000040 ;  /* 0x4000004000137882 */ /* 0x000fe20000000000 */
[----:B------:R-:W-:Y:S02]  /*16dc0*/  BAR.SYNC.DEFER_BLOCKING 0x0 ;  /* 0x0000000000007b1d */ /* 0x000fe40000010000 */
[----:B------:R-:W-:-:S04]  /*16dd0*/  USEL UR26, UR26, URZ, !UP0 ;  /* 0x0000003f1a1a7287 */ /* 0x000fc8000c000000 */
[----:B------:R-:W-:Y:S02]  /*16de0*/  ULEA UR5, UR26, UR7, 0xd ;  /* 0x000000071a057291 */ /* 0x000fe4000f8e683f */
[----:B------:R-:W-:Y:S02]  /*16df0*/  ULEA UR6, UR26, UR7, 0x10 ;  /* 0x000000071a067291 */ /* 0x000fe4000f8e803f */
[----:B------:R-:W-:Y:S02]  /*16e00*/  UIADD3 UR5, UR5, 0x50000, URZ ;  /* 0x0005000005057890 */ /* 0x000fe4000fffe03f */
[----:B------:R-:W-:Y:S02]  /*16e10*/  USHF.R.U32.HI UR6, URZ, 0x4, UR6 ;  /* 0x000000043f067899 */ /* 0x000fe40008011606 */
[----:B------:R-:W-:Y:S02]  /*16e20*/  USHF.R.U32.HI UR5, URZ, 0x4, UR5 ;  /* 0x000000043f057899 */ /* 0x000fe40008011605 */
[----:B------:R-:W-:-:S02]  /*16e30*/  USGXT.U32 UR18, UR6, 0xe ;  /* 0x0000000e0612789a */ /* 0x000fc40008000000 */
[----:B------:R-:W-:Y:S01]  /*16e40*/  USGXT.U32 UR16, UR5, 0xe ;  /* 0x0000000e0510789a */ /* 0x000fe20008000000 */
[----:B------:R-:W-:Y:S01]  /*16e50*/  UMOV UR17, 0x40000040 ;  /* 0x4000004000117882 */ /* 0x000fe20000000000 */
[----:B------:R-:W-:Y:S02]  /*16e60*/  UIADD3 UR10, UP1, UR18, 0x2, URZ ;  /* 0x00000002120a7890 */ /* 0x000fe4000ff3e03f */
[----:B------:R-:W-:Y:S01]  /*16e70*/  UIADD3 UR8, UP0, UR16, 0x2, URZ ;  /* 0x0000000210087890 */ /* 0x000fe2000ff1e03f */
[----:B------:R-:W-:Y:S01]  /*16e80*/  UMOV UR5, URZ ;  /* 0x0000003f00057c82 */ /* 0x000fe20008000000 */
[----:B------:R-:W-:Y:S02]  /*16e90*/  UMOV UR6, URZ ;  /* 0x0000003f00067c82 */ /* 0x000fe40008000000 */
[----:B------:R-:W-:Y:S02]  /*16ea0*/  UIADD3.X UR9, UR5, 0x40000040, URZ, UP0, !UPT ;  /* 0x4000004005097890 */ /* 0x000fe400087fe43f */
[----:B------:R-:W-:-:S02]  /*16eb0*/  UIADD3.X UR11, UR6, 0x40000040, URZ, UP1, !UPT ;  /* 0x40000040060b7890 */ /* 0x000fc40008ffe43f */
[----:B------:R-:W-:Y:S02]  /*16ec0*/  UIADD3.64 UR20, UR8, 0x2, URZ ;  /* 0x0000000208147897 */ /* 0x000fe4000fffe03f */
[----:B------:R-:W-:Y:S02]  /*16ed0*/  UIADD3.64 UR22, UR10, 0x2, URZ ;  /* 0x000000020a167897 */ /* 0x000fe4000fffe03f */
[----:B------:R-:W-:Y:S02]  /*16ee0*/  UIADD3.64 UR14, UR10, 0x4, URZ ;  /* 0x000000040a0e7897 */ /* 0x000fe4000fffe03f */
[----:B------:R-:W-:Y:S01]  /*16ef0*/  UIADD3.64 UR12, UR8, 0x4, URZ ;  /* 0x00000004080c7897 */ /* 0x000fe2000fffe03f */
[----:B--2---:R-:W-:-:S06]  /*16f00*/  WARPGROUP.ARRIVE ;  /* 0x00000000000079c5 */ /* 0x004fcc0000000000 */
[----:B------:R-:W-:Y:S03]  /*16f10*/  HGMMA.64x256x8.F32.TF32 R124, gdesc[UR16], R124, gsb0 ;  /* 0x07e00000107c79f0 */ /* 0x000fe6000800287c */
[----:B------:R-:W-:Y:S02]  /*16f20*/  WARPGROUP.DEPBAR.LE gsb0, 0x0 ;  /* 0x00008000000079c5 */ /* 0x000fe40000010000 */
[----:B------:R-:W-:-:S15]  /*16f30*/  WARPGROUP.ARRIVE ;  /* 0x00000000000079c5 */ /* 0x000fde0000000000 */
[----:B------:R-:W-:-:S08]  /*16f40*/  NOP ;  /* 0x0000000000007918 */ /* 0x000fd00000000000 */
        /* <DEDUP_REMOVED lines=10> */
[----:B------:R-:W-:Y:S04]  /*16ff0*/  STL.64 [R1], R124 ;  /* 0x0000007c01007387 */ /* 0x000fe80000100a00 */
        /* <DEDUP_REMOVED lines=63> */
[----:B-1----:R-:W2:Y:S04]  /*173f0*/  LDL.LU.64 R250, [R1+0x8c0] ;  /* 0x0008c00001fa7983 */ /* 0x002ea80000300a00 */
[----:B------:R-:W3:Y:S04]  /*17400*/  LDL.LU.64 R248, [R1+0x8b8] ;  /* 0x0008b80001f87983 */ /* 0x000ee80000300a00 */
[----:B------:R-:W4:Y:S04]  /*17410*/  LDL.LU.64 R246, [R1+0x8b0] ;  /* 0x0008b00001f67983 */ /* 0x000f280000300a00 */
[----:B------:R-:W2:Y:S04]  /*17420*/  LDL.LU.64 R244, [R1+0x8a8] ;  /* 0x0008a80001f47983 */ /* 0x000ea80000300a00 */
        /* <DEDUP_REMOVED lines=59> */
[----:B------:R-:W4:Y:S01]  /*177e0*/  LDL.LU.64 R124, [R1+0x6c8] ;  /* 0x0006c800017c7983 */ /* 0x000f220000300a00 */
[----:B------:R-:W-:Y:S01]  /*177f0*/  UIADD3.64 UR18, UR10, 0x7fe, URZ ;  /* 0x000007fe0a127897 */ /* 0x000fe2000fffe03f */
[----:B------:R-:W-:Y:S01]  /*17800*/  VIADD R3, R16, 0xfffffffc ;  /* 0xfffffffc10037836 */ /* 0x000fe20000000000 */
[----:B------:R-:W-:Y:S01]  /*17810*/  UIADD3.64 UR22, UR10, 0x802, URZ ;  /* 0x000008020a167897 */ /* 0x000fe2000fffe03f */
[C---:B------:R-:W-:Y:S01]  /*17820*/  ISETP.GE.AND P1, PT, R14.reuse, UR24, PT ;  /* 0x000000180e007c0c */ /* 0x040fe2000bf26270 */
[----:B------:R-:W-:Y:S01]  /*17830*/  UIADD3.64 UR14, UR10, 0x804, URZ ;  /* 0x000008040a0e7897 */ /* 0x000fe2000fffe03f */
[----:B------:R-:W-:Y:S01]  /*17840*/  LOP3.LUT R8, R14, 0x2, RZ, 0xfc, !PT ;  /* 0x000000020e087812 */ /* 0x000fe200078efcff */
[----:B------:R-:W-:Y:S01]  /*17850*/  UIADD3 UR25, UR25, 0x1, URZ ;  /* 0x0000000119197890 */ /* 0x000fe2000fffe03f */
[----:B------:R-:W-:-:S02]  /*17860*/  ISETP.LE.AND P0, PT, R3, UR4, PT ;  /* 0x0000000403007c0c */ /* 0x000fc4000bf03270 */
[----:B------:R-:W-:Y:S01]  /*17870*/  SEL R3, RZ, 0x4, P1 ;  /* 0x00000004ff037807 */ /* 0x000fe20000800000 */
[----:B------:R-:W-:Y:S01]  /*17880*/  UISETP.GT.AND UP0, UPT, UR25, 0x4, UPT ;  /* 0x000000041900788c */ /* 0x000fe2000bf04270 */
[----:B------:R-:W-:Y:S02]  /*17890*/  ISETP.GE.AND P1, PT, R8, UR24, PT ;  /* 0x0000001808007c0c */ /* 0x000fe4000bf26270 */
[----:B------:R-:W-:Y:S01]  /*178a0*/  SEL R3, R3, RZ, !P0 ;  /* 0x000000ff03037207 */ /* 0x000fe20004000000 */
[----:B------:R-:W-:Y:S01]  /*178b0*/  USEL UR25, UR25, URZ, !UP0 ;  /* 0x0000003f19197287 */ /* 0x000fe2000c000000 */
[----:B-----5:R-:W-:Y:S02]  /*178c0*/  IADD3 R8, P3, R6, R17, RZ ;  /* 0x0000001106087210 */ /* 0x020fe40007f7e0ff */
[----:B------:R-:W-:Y:S01]  /*178d0*/  ISETP.NE.U32.AND P2, PT, R3, RZ, PT ;  /* 0x000000ff0300720c */ /* 0x000fe20003f45070 */
[----:B------:R-:W-:Y:S01]  /*178e0*/  ULEA UR5, UR25, UR7, 0xd ;  /* 0x0000000719057291 */ /* 0x000fe2000f8e683f */
[----:B------:R-:W-:Y:S01]  /*178f0*/  SEL R3, RZ, 0x4, P1 ;  /* 0x00000004ff037807 */ /* 0x000fe20000800000 */
[----:B------:R-:W-:Y:S01]  /*17900*/  IMAD.X R9, R5, 0x1, R18, P3 ;  /* 0x0000000105097824 */ /* 0x000fe200018e0612 */
[----:B------:R-:W-:-:S02]  /*17910*/  LOP3.LUT R11, R14, 0x4, RZ, 0xfc, !PT ;  /* 0x000000040e0b7812 */ /* 0x000fc400078efcff */
[----:B------:R-:W-:Y:S02]  /*17920*/  SEL R3, R3, RZ, !P0 ;  /* 0x000000ff03037207 */ /* 0x000fe40004000000 */
[----:B------:R-:W-:Y:S02]  /*17930*/  LOP3.LUT R10, R14, 0x6, RZ, 0xfc, !PT ;  /* 0x000000060e0a7812 */ /* 0x000fe400078efcff */
[----:B------:R-:W-:Y:S01]  /*17940*/  ISETP.NE.U32.AND P1, PT, R3, RZ, PT ;  /* 0x000000ff0300720c */ /* 0x000fe20003f25070 */
[----:B------:R-:W-:Y:S01]  /*17950*/  VIADD R3, R12, UR5 ;  /* 0x000000050c037c36 */ /* 0x000fe20008000000 */
[----:B----4-:R-:W-:-:S06]  /*17960*/  WARPGROUP.ARRIVE ;  /* 0x00000000000079c5 */ /* 0x010fcc0000000000 */
[----:B------:R-:W-:Y:S01]  /*17970*/  HGMMA.64x256x8.F32.TF32 R24, gdesc[UR16], R24, gsb0 ;  /* 0x07e00000101879f0 */ /* 0x000fe20008002818 */
[----:B------:R-:W-:Y:S01]  /*17980*/  UIADD3.64 UR18, UR10, 0x800, URZ ;  /* 0x000008000a127897 */ /* 0x000fe2000fffe03f */
[----:B------:R-:W-:Y:S01]  /*17990*/  UMOV UR16, UR8 ;  /* 0x0000000800107c82 */ /* 0x000fe20008000000 */
[----:B------:R-:W-:Y:S01]  /*179a0*/  UMOV UR17, UR9 ;  /* 0x0000000900117c82 */ /* 0x000fe20008000000 */
[----:B------:R-:W-:Y:S02]  /*179b0*/  WARPGROUP.DEPBAR.LE gsb0, 0x0 ;  /* 0x00008000000079c5 */ /* 0x000fe40000010000 */
[----:B------:R-:W-:-:S15]  /*179c0*/  WARPGROUP.ARRIVE ;  /* 0x00000000000079c5 */ /* 0x000fde0000000000 */
[----:B------:R-:W-:-:S07]  /*179d0*/  NOP ;  /* 0x0000000000007918 */ /* 0x000fce0000000000 */
        /* <DEDUP_REMOVED lines=10> */
[----:B------:R-:W-:Y:S06]  /*17a80*/  BAR.SYNC.DEFER_BLOCKING 0x0 ;  /* 0x0000000000007b1d */ /* 0x000fec0000010000 */
[----:B------:R-:W-:Y:S01]  /*17a90*/  @!PT LDS RZ, [RZ] ;  /* 0x00000000fffff984 */ /* 0x000fe20000000800 */
[----:B------:R-:W-:Y:S01]  /*17aa0*/  @!PT LDS RZ, [RZ] ;  /* 0x00000000fffff984 */ /* 0x000fe20000000800 */
[----:B------:R-:W-:Y:S01]  /*17ab0*/  @!PT LDS RZ, [RZ] ;  /* 0x00000000fffff984 */ /* 0x000fe20000000800 */
[----:B------:R1:W-:Y:S02]  /*17ac0*/  LDGSTS.E [R3+0x50000], desc[UR28][R8.64], P2 ;  /* 0x5000000008037fae */ /* 0x0003e4000912185c */
[----:B-1----:R-:W-:-:S05]  /*17ad0*/  IADD3 R8, P2, R6, R19, RZ ;  /* 0x0000001306087210 */ /* 0x002fca0007f5e0ff */
[----:B------:R-:W-:-:S05]  /*17ae0*/  IMAD.X R9, R5, 0x1, R20, P2 ;  /* 0x0000000105097824 */ /* 0x000fca00010e0614 */
[----:B------:R1:W-:Y:S01]  /*17af0*/  LDGSTS.E [R3+0x50008], desc[UR28][R8.64], P1 ;  /* 0x5000800008037fae */ /* 0x0003e2000892185c */
[----:B------:R-:W-:Y:S02]  /*17b00*/  ISETP.GE.AND P1, PT, R11, UR24, PT ;  /* 0x000000180b007c0c */ /* 0x000fe4000bf26270 */
[----:B------:R-:W-:Y:S02]  /*17b10*/  LOP3.LUT R11, R14, 0x8, RZ, 0xfc, !PT ;  /* 0x000000080e0b7812 */ /* 0x000fe400078efcff */
[----:B-1----:R-:W-:Y:S02]  /*17b20*/  SEL R3, RZ, 0x4, P1 ;  /* 0x00000004ff037807 */ /* 0x002fe40000800000 */
[----:B------:R-:W-:Y:S02]  /*17b30*/  ISETP.GE.AND P1, PT, R10, UR24, PT ;  /* 0x000000180a007c0c */ /* 0x000fe4000bf26270 */
[----:B------:R-:W-:Y:S02]  /*17b40*/  SEL R3, R3, RZ, !P0 ;  /* 0x000000ff03037207 */ /* 0x000fe40004000000 */
[----:B------:R-:W-:-:S02]  /*17b50*/  LOP3.LUT R10, R12, 0x10, RZ, 0x3c, !PT ;  /* 0x000000100c0a7812 */ /* 0x000fc400078e3cff */
[----:B------:R-:W-:Y:S02]  /*17b60*/  ISETP.NE.U32.AND P2, PT, R3, RZ, PT ;  /* 0x000000ff0300720c */ /* 0x000fe40003f45070 */
[----:B------:R-:W-:Y:S02]  /*17b70*/  SEL R3, RZ, 0x4, P1 ;  /* 0x00000004ff037807 */ /* 0x000fe40000800000 */
[----:B------:R-:W-:Y:S02]  /*17b80*/  IADD3 R8, P3, R6, R21, RZ ;  /* 0x0000001506087210 */ /* 0x000fe40007f7e0ff */
[----:B------:R-:W-:-:S03]  /*17b90*/  SEL R3, R3, RZ, !P0 ;  /* 0x000000ff03037207 */ /* 0x000fc60004000000 */
[----:B------:R-:W-:Y:S01]  /*17ba0*/  IMAD.X R9, R5, 0x1, R22, P3 ;  /* 0x0000000105097824 */ /* 0x000fe200018e0616 */
[----:B------:R-:W-:Y:S01]  /*17bb0*/  ISETP.NE.U32.AND P1, PT, R3, RZ, PT ;  /* 0x000000ff0300720c */ /* 0x000fe20003f25070 */
[----:B------:R-:W-:Y:S01]  /*17bc0*/  VIADD R3, R10, UR5 ;  /* 0x000000050a037c36 */ /* 0x000fe20008000000 */
[----:B------:R-:W-:-:S04]  /*17bd0*/  LOP3.LUT R10, R14, 0xa, RZ, 0xfc, !PT ;  /* 0x0000000a0e0a7812 */ /* 0x000fc800078efcff */
[----:B------:R1:W-:Y:S02]  /*17be0*/  LDGSTS.E [R3+0x50000], desc[UR28][R8.64], P2 ;  /* 0x5000000008037fae */ /* 0x0003e4000912185c */
[----:B-1----:R-:W-:-:S05]  /*17bf0*/  IADD3 R8, P2, R6, R23, RZ ;  /* 0x0000001706087210 */ /* 0x002fca0007f5e0ff */
[----:B---3--:R-:W-:-:S05]  /*17c00*/  IMAD.X R9, R5, 0x1, R152, P2 ;  /* 0x0000000105097824 */ /* 0x008fca00010e0698 */
        /* <DEDUP_REMOVED lines=11> */
[----:B--2---:R-:W-:Y:S01]  /*17cc0*/  IMAD.X R9, R5, 0x1, R154, P3 ;  /* 0x0000000105097824 */ /* 0x004fe200018e069a */
[----:B------:R-:W-:Y:S01]  /*17cd0*/  ISETP.NE.U32.AND P1, PT, R3, RZ, PT ;  /* 0x000000ff0300720c */ /* 0x000fe20003f25070 */
[----:B------:R-:W-:Y:S01]  /*17ce0*/  VIADD R3, R10, UR5 ;  /* 0x000000050a037c36 */ /* 0x000fe20008000000 */
[----:B------:R-:W-:-:S04]  /*17cf0*/  LOP3.LUT R10, R14, 0xe, RZ, 0xfc, !PT ;  /* 0x0000000e0e0a7812 */ /* 0x000fc800078efcff */
        /* <DEDUP_REMOVED lines=76> */
[----:B------:R-:W-:-:S04]  /*181c0*/  ISETP.GE.AND P1, PT, R11, UR24, PT ;  /* 0x000000180b007c0c */ /* 0x000fc8000bf26270 */
[----:B-1----:R-:W-:Y:S02]  /*181d0*/  SEL R3, RZ, 0x4, P1 ;  /* 0x00000004ff037807 */ /* 0x002fe40000800000 */
[----:B------:R-:W-:Y:S02]  /*181e0*/  ISETP.GE.AND P1, PT, R10, UR24, PT ;  /* 0x000000180a007c0c */ /* 0x000fe4000bf26270 */
[----:B------:R-:W-:Y:S02]  /*181f0*/  SEL R3, R3, RZ, !P0 ;  /* 0x000000ff03037207 */ /* 0x000fe40004000000 */
[----:B------:R-:W-:Y:S02]  /*18200*/  LOP3.LUT R10, R12, 0x70, RZ, 0x3c, !PT ;  /* 0x000000700c0a7812 */ /* 0x000fe400078e3cff */
[----:B------:R-:W-:Y:S02]  /*18210*/  ISETP.NE.U32.AND P2, PT, R3, RZ, PT ;  /* 0x000000ff0300720c */ /* 0x000fe40003f45070 */
[----:B------:R-:W-:-:S02]  /*18220*/  SEL R3, RZ, 0x4, P1 ;  /* 0x00000004ff037807 */ /* 0x000fc40000800000 */
[----:B------:R-:W-:Y:S02]  /*18230*/  IADD3 R8, P3, R6, R173, RZ ;  /* 0x000000ad06087210 */ /* 0x000fe40007f7e0ff */
[----:B------:R-:W-:-:S03]  /*18240*/  SEL R3, R3, RZ, !P0 ;  /* 0x000000ff03037207 */ /* 0x000fc60004000000 */
[----:B------:R-:W-:Y:S01]  /*18250*/  IMAD.X R9, R5, 0x1, R174, P3 ;  /* 0x0000000105097824 */ /* 0x000fe200018e06ae */
[----:B------:R-:W-:Y:S01]  /*18260*/  ISETP.NE.U32.AND P1, PT, R3, RZ, PT ;  /* 0x000000ff0300720c */ /* 0x000fe20003f25070 */
[----:B------:R-:W-:Y:S01]  /*18270*/  VIADD R3, R10, UR5 ;  /* 0x000000050a037c36 */ /* 0x000fe20008000000 */
[----:B------:R-:W-:Y:S01]  /*18280*/  ULEA UR5, UR25, UR7, 0x10 ;  /* 0x0000000719057291 */ /* 0x000fe2000f8e803f */
[----:B------:R-:W1:Y:S03]  /*18290*/  S2R R10, SR_TID.X ;  /* 0x00000000000a7919 */ /* 0x000e660000002100 */
[----:B------:R2:W-:Y:S02]  /*182a0*/  LDGSTS.E [R3+0x50000], desc[UR28][R8.64], P2 ;  /* 0x5000000008037fae */ /* 0x0005e4000912185c */
[----:B--2---:R-:W-:-:S05]  /*182b0*/  IADD3 R8, P2, R6, R175, RZ ;  /* 0x000000af06087210 */ /* 0x004fca0007f5e0ff */
[----:B------:R-:W-:-:S05]  /*182c0*/  IMAD.X R9, R5, 0x1, R176, P2 ;  /* 0x0000000105097824 */ /* 0x000fca00010e06b0 */
[----:B------:R2:W-:Y:S04]  /*182d0*/  LDGSTS.E [R3+0x50008], desc[UR28][R8.64], P1 ;  /* 0x5000800008037fae */ /* 0x0005e8000892185c */
[----:B------:R-:W0:Y:S01]  /*182e0*/  LDGDEPBAR ;  /* 0x00000000000079af */ /* 0x000e220000000000 */
[----:B-1----:R-:W-:-:S04]  /*182f0*/  LOP3.LUT R10, R10, 0x1f, RZ, 0xc0, !PT ;  /* 0x0000001f0a0a7812 */ /* 0x002fc800078ec0ff */
[----:B------:R-:W-:-:S04]  /*18300*/  ISETP.GE.AND P1, PT, R10, UR24, PT ;  /* 0x000000180a007c0c */ /* 0x000fc8000bf26270 */
[----:B--2---:R-:W-:Y:S02]  /*18310*/  SEL R3, RZ, 0x4, P1 ;  /* 0x00000004ff037807 */ /* 0x004fe40000800000 */
[----:B------:R-:W-:Y:S02]  /*18320*/  IADD3 R10, P1, R2, R177, RZ ;  /* 0x000000b1020a7210 */ /* 0x000fe40007f3e0ff */
[----:B------:R-:W-:-:S03]  /*18330*/  SEL R3, R3, RZ, !P0 ;  /* 0x000000ff03037207 */ /* 0x000fc60004000000 */
[----:B------:R-:W-:Y:S01]  /*18340*/  IMAD.X R11, R0, 0x1, R178, P1 ;  /* 0x00000001000b7824 */ /* 0x000fe200008e06b2 */
[----:B------:R-:W-:Y:S01]  /*18350*/  ISETP.NE.U32.AND P0, PT, R3, RZ, PT ;  /* 0x000000ff0300720c */ /* 0x000fe20003f05070 */
[----:B------:R-:W-:Y:S01]  /*18360*/  VIADD R3, R15, UR5 ;  /* 0x000000050f037c36 */ /* 0x000fe20008000000 */
[----:B------:R-:W-:-:S05]  /*18370*/  IADD3 R8, P1, R2, R181, RZ ;  /* 0x000000b502087210 */ /* 0x000fca0007f3e0ff */
[----:B------:R-:W-:-:S06]  /*18380*/  IMAD.X R9, R0, 0x1, R182, P1 ;  /* 0x0000000100097824 */ /* 0x000fcc00008e06b6 */
[----:B------:R-:W-:Y:S04]  /*18390*/  LDGSTS.E [R3], desc[UR28][R10.64], P0 ;  /* 0x000000000a037fae */ /* 0x000fe8000812185c */
[----:B------:R1:W-:Y:S04]  /*183a0*/  LDGSTS.E [R3+0x400], desc[UR28][R8.64], P0 ;  /* 0x0040000008037fae */ /* 0x0003e8000812185c */
[----:B------:R-:W2:Y:S01]  /*183b0*/  LDL R10, [R1+0x220] ;  /* 0x00022000010a7983 */ /* 0x000ea20000100800 */
[----:B-1----:R-:W-:-:S03]  /*183c0*/  IADD3 R8, P1, R2, R185, RZ ;  /* 0x000000b902087210 */ /* 0x002fc60007f3e0ff */
[----:B------:R-:W3:Y:S02]  /*183d0*/  LDL R11, [R1+0x224] ;  /* 0x00022400010b7983 */ /* 0x000ee40000100800 */
[----:B------:R-:W-:-:S05]  /*183e0*/  IMAD.X R9, R0, 0x1, R186, P1 ;  /* 0x0000000100097824 */ /* 0x000fca00008e06ba */
[----:B------:R1:W-:Y:S02]  /*183f0*/  LDGSTS.E [R3+0x800], desc[UR28][R8.64], P0 ;  /* 0x0080000008037fae */ /* 0x0003e4000812185c */
[----:B-1----:R-:W-:-:S05]  /*18400*/  IADD3 R8, P1, R2, R189, RZ ;  /* 0x000000bd02087210 */ /* 0x002fca0007f3e0ff */
        /* <DEDUP_REMOVED lines=46> */
[----:B------:R1:W-:Y:S04]  /*186f0*/  LDGSTS.E [R3+0x4800], desc[UR28][R8.64], P0 ;  /* 0x0480000008037fae */ /* 0x0003e8000812185c */
[----:B------:R-:W1:Y:S02]  /*18700*/  LDL R9, [R1+0x200] ;  /* 0x0002000001097983 */ /* 0x000e640000100800 */
[----:B-1----:R-:W-:Y:S02]  /*18710*/  IADD3 R8, P1, R2, R9, RZ ;  /* 0x0000000902087210 */ /* 0x002fe40007f3e0ff */
[----:B------:R-:W4:Y:S03]  /*18720*/  LDL R9, [R1+0x204] ;  /* 0x0002040001097983 */ /* 0x000f260000100800 */
[----:B----4-:R-:W-:-:S05]  /*18730*/  IMAD.X R9, R0, 0x1, R9, P1 ;  /* 0x0000000100097824 */ /* 0x010fca00008e0609 */
[----:B------:R1:W-:Y:S04]  /*18740*/  LDGSTS.E [R3+0x4c00], desc[UR28][R8.64], P0 ;  /* 0x04c0000008037fae */ /* 0x0003e8000812185c */
[----:B------:R-:W1:Y:S02]  /*18750*/  LDL R9, [R1+0x210] ;  /* 0x0002100001097983 */ /* 0x000e640000100800 */
[----:B-1----:R-:W-:Y:S02]  /*18760*/  IADD3 R8, P1, R2, R9, RZ ;  /* 0x0000000902087210 */ /* 0x002fe40007f3e0ff */
[----:B------:R-:W4:Y:S03]  /*18770*/  LDL R9, [R1+0x214] ;  /* 0x0002140001097983 */ /* 0x000f260000100800 */
[----:B----4-:R-:W-:-:S05]  /*18780*/  IMAD.X R9, R0, 0x1, R9, P1 ;  /* 0x0000000100097824 */ /* 0x010fca00008e0609 */
[----:B------:R2:W-:Y:S02]  /*18790*/  LDGSTS.E [R3+0x5000], desc[UR28][R8.64], P0 ;  /* 0x0500000008037fae */ /* 0x0005e4000812185c */
[----:B--2---:R-:W-:Y:S02]  /*187a0*/  IADD3 R8, P1, R2, R10, RZ ;  /* 0x0000000a02087210 */ /* 0x004fe40007f3e0ff */
[----:B------:R-:W2:Y:S03]  /*187b0*/  LDL R10, [R1+0x284] ;  /* 0x00028400010a7983 */ /* 0x000ea60000100800 */
[----:B---3--:R-:W-:Y:S02]  /*187c0*/  IMAD.X R9, R0, 0x1, R11, P1 ;  /* 0x0000000100097824 */ /* 0x008fe400008e060b */
[----:B------:R-:W3:Y:S04]  /*187d0*/  LDL R11, [R1+0x280] ;  /* 0x00028000010b7983 */ /* 0x000ee80000100800 */
[----:B------:R1:W-:Y:S04]  /*187e0*/  LDGSTS.E [R3+0x5400], desc[UR28][R8.64], P0 ;  /* 0x0540000008037fae */ /* 0x0003e8000812185c */
[----:B------:R-:W1:Y:S02]  /*187f0*/  LDL R9, [R1+0x230] ;  /* 0x0002300001097983 */ /* 0x000e640000100800 */
[----:B-1----:R-:W-:-:S02]  /*18800*/  IADD3 R8, P1, R2, R9, RZ ;  /* 0x0000000902087210 */ /* 0x002fc40007f3e0ff */
[----:B------:R-:W4:Y:S03]  /*18810*/  LDL R9, [R1+0x234] ;  /* 0x0002340001097983 */ /* 0x000f260000100800 */
[----:B----4-:R-:W-:-:S05]  /*18820*/  IMAD.X R9, R0, 0x1, R9, P1 ;  /* 0x0000000100097824 */ /* 0x010fca00008e0609 */
        /* <DEDUP_REMOVED lines=21> */
[----:B---3--:R-:W-:Y:S02]  /*18980*/  IADD3 R8, P1, R2, R11, RZ ;  /* 0x0000000b02087210 */ /* 0x008fe40007f3e0ff */
[----:B------:R-:W3:Y:S03]  /*18990*/  LDL R11, [R1+0x2e0] ;  /* 0x0002e000010b7983 */ /* 0x000ee60000100800 */
[----:B--2---:R-:W-:Y:S02]  /*189a0*/  IMAD.X R9, R0, 0x1, R10, P1 ;  /* 0x0000000100097824 */ /* 0x004fe400008e060a */
[----:B------:R-:W2:Y:S04]  /*189b0*/  LDL R10, [R1+0x2e4] ;  /* 0x0002e400010a7983 */ /* 0x000ea80000100800 */
        /* <DEDUP_REMOVED lines=178> */
[----:B--2---:R-:W-:Y:S01]  /*194e0*/  IMAD.X R9, R0, 0x1, R10, P1 ;  /* 0x0000000100097824 */ /* 0x004fe200008e060a */
[----:B------:R-:W-:-:S04]  /*194f0*/  LOP3.LUT R10, R15, 0x40, RZ, 0x3c, !PT ;  /* 0x000000400f0a7812 */ /* 0x000fc800078e3cff */
[----:B------:R1:W-:Y:S02]  /*19500*/  LDGSTS.E [R3+0xfc00], desc[UR28][R8.64], P0 ;  /* 0x0fc0000008037fae */ /* 0x0003e4000812185c */
[----:B-1----:R-:W-:Y:S01]  /*19510*/  IADD3 R8, P1, R2, R179, RZ ;  /* 0x000000b302087210 */ /* 0x002fe20007f3e0ff */
[----:B------:R-:W-:Y:S02]  /*19520*/  VIADD R3, R10, UR5 ;  /* 0x000000050a037c36 */ /* 0x000fe40008000000 */
[----:B------:R-:W2:Y:S02]  /*19530*/  LDL R10, [R1+0x22c] ;  /* 0x00022c00010a7983 */ /* 0x000ea40000100800 */
        /* <DEDUP_REMOVED lines=273> */
[----:B------:R-:W4:Y:S01]  /*1a650*/  LDL R9, [R1+0x4bc] ;  /* 0x0004bc0001097983 */ /* 0x000f220000100800 */
[----:B------:R-:W-:Y:S01]  /*1a660*/  UIADD3 UR4, UR4, 0x1, URZ ;  /* 0x0000000104047890 */ /* 0x000fe2000fffe03f */
[----:B------:R-:W-:Y:S01]  /*1a670*/  LEA R6, P2, R13, R6, 0x2 ;  /* 0x000000060d067211 */ /* 0x000fe200078410ff */
[----:B------:R-:W-:Y:S01]  /*1a680*/  UIADD3 UR24, UR24, -0x20, URZ ;  /* 0xffffffe018187890 */ /* 0x000fe2000fffe03f */
[----:B----4-:R-:W-:-:S05]  /*1a690*/  IMAD.X R9, R0, 0x1, R9, P1 ;  /* 0x0000000100097824 */ /* 0x010fca00008e0609 */
[----:B------:R3:W-:Y:S02]  /*1a6a0*/  LDGSTS.E [R3+0xfa00], desc[UR28][R8.64], P0 ;  /* 0x0fa0000008037fae */ /* 0x0007e4000812185c */
[----:B---3--:R-:W-:-:S05]  /*1a6b0*/  IADD3 R8, P1, R2, R11, RZ ;  /* 0x0000000b02087210 */ /* 0x008fca0007f3e0ff */
[----:B--2---:R-:W-:-:S05]  /*1a6c0*/  IMAD.X R9, R0, 0x1, R10, P1 ;  /* 0x0000000100097824 */ /* 0x004fca00008e060a */
[----:B------:R1:W-:Y:S01]  /*1a6d0*/  LDGSTS.E [R3+0xfe00], desc[UR28][R8.64], P0 ;  /* 0x0fe0000008037fae */ /* 0x0003e2000812185c */
[----:B------:R-:W-:Y:S02]  /*1a6e0*/  ISETP.NE.U32.AND P0, PT, R16, UR4, PT ;  /* 0x0000000410007c0c */ /* 0x000fe4000bf05070 */
[----:B------:R-:W-:Y:S01]  /*1a6f0*/  SHF.R.S32.HI R10, RZ, 0x1f, R13 ;  /* 0x0000001fff0a7819 */ /* 0x000fe2000001140d */
[----:B------:R-:W0:Y:S01]  /*1a700*/  LDGDEPBAR ;  /* 0x00000000000079af */ /* 0x000e220000000000 */
[----:B------:R-:W-:Y:S02]  /*1a710*/  SHF.R.S32.HI R11, RZ, 0x1f, R4 ;  /* 0x0000001fff0b7819 */ /* 0x000fe40000011404 */
[C---:B------:R-:W-:Y:S02]  /*1a720*/  LEA R2, P1, R4.reuse, R2, 0x2 ;  /* 0x0000000204027211 */ /* 0x040fe400078210ff */
[----:B------:R-:W-:Y:S02]  /*1a730*/  SHF.L.U64.HI R11, R4, 0x2, R11 ;  /* 0x00000002040b7819 */ /* 0x000fe4000001020b */
[----:B------:R-:W-:-:S03]  /*1a740*/  SHF.L.U64.HI R10, R13, 0x2, R10 ;  /* 0x000000020d0a7819 */ /* 0x000fc6000001020a */
[----:B------:R-:W-:Y:S02]  /*1a750*/  IMAD.X R0, R0, 0x1, R11, P1 ;  /* 0x0000000100007824 */ /* 0x000fe400008e060b */
[----:B------:R-:W-:Y:S01]  /*1a760*/  IMAD.X R5, R5, 0x1, R10, P2 ;  /* 0x0000000105057824 */ /* 0x000fe200010e060a */
[----:B-1----:R-:W-:Y:S06]  /*1a770*/  @P0 BRA `(.L_x_1) ;  /* 0xffffffbc00800947 */ /* 0x002fec000383ffff */
.L_x_0:
[----:B------:R-:W2:Y:S01]  /*1a780*/  LDL.LU R10, [R1+0x4d8] ;  /* 0x0004d800010a7983 */ /* 0x000ea20000300800 */
[----:B------:R-:W-:-:S04]  /*1a790*/  DEPBAR.LE SB0, 0x0 ;  /* 0x000080000000791a */ /* 0x000fc80000000000 */
[----:B------:R-:W3:Y:S01]  /*1a7a0*/  LDL.LU R9, [R1+0x4dc] ;  /* 0x0004dc0001097983 */ /* 0x000ee20000300800 */
[----:B-----5:R-:W1:Y:S01]  /*1a7b0*/  S2R R0, SR_TID.X ;  /* 0x0000000000007919 */ /* 0x020e620000002100 */
[----:B------:R-:W4:Y:S01]  /*1a7c0*/  S2R R6, SR_TID.X ;  /* 0x0000000000067919 */ /* 0x000f220000002100 */
[----:B------:R-:W-:Y:S01]  /*1a7d0*/  LOP3.LUT R15, R7, R14, RZ, 0xfc, !PT ;  /* 0x0000000e070f7212 */ /* 0x000fe200078efcff */
[----:B------:R-:W-:Y:S01]  /*1a7e0*/  ULDC UR4, c[0x0][0x244] ;  /* 0x0000910000047ab9 */ /* 0x000fe20000000800 */
[----:B------:R-:W-:Y:S01]  /*1a7f0*/  ULDC UR6, c[0x0][0x248] ;  /* 0x0000920000067ab9 */ /* 0x000fe20000000800 */
[----:B------:R-:W2:Y:S04]  /*1a800*/  LDL.LU R8, [R1+0x648] ;  /* 0x0006480001087983 */ /* 0x000ea80000300800 */
        /* <DEDUP_REMOVED lines=64> */
[----:B-1----:R-:W3:Y:S04]  /*1ac10*/  LDL.LU R24, [R1] ;  /* 0x0000000001187983 */ /* 0x002ee80000300800 */
[----:B------:R-:W3:Y:S04]  /*1ac20*/  LDL.LU R25, [R1+0x4] ;  /* 0x0000040001197983 */ /* 0x000ee80000300800 */
[----:B------:R-:W3:Y:S04]  /*1ac30*/  LDL.LU R26, [R1+0x8] ;  /* 0x00000800011a7983 */ /* 0x000ee80000300800 */
[----:B------:R-:W3:Y:S04]  /*1ac40*/  LDL.LU R27, [R1+0xc] ;  /* 0x00000c00011b7983 */ /* 0x000ee80000300800 */
[----:B------:R-:W2:Y:S04]  /*1ac50*/  LDL.LU R28, [R1+0x10] ;  /* 0x00001000011c7983 */ /* 0x000ea80000300800 */
        /* <DEDUP_REMOVED lines=25> */
[----:B------:R-:W2:Y:S01]  /*1adf0*/  LDL.LU R54, [R1+0x78] ;  /* 0x0000780001367983 */ /* 0x000ea20000300800 */
[----:B------:R-:W-:-:S03]  /*1ae00*/  IMAD.SHL.U32 R2, R0, 0x8, RZ ;  /* 0x0000000800027824 */ /* 0x000fc600078e00ff */
[----:B------:R-:W2:Y:S01]  /*1ae10*/  LDL.LU R55, [R1+0x7c] ;  /* 0x00007c0001377983 */ /* 0x000ea20000300800 */
[----:B------:R-:W-:-:S03]  /*1ae20*/  IMAD.SHL.U32 R0, R0, 0x80, RZ ;  /* 0x0000008000007824 */ /* 0x000fc600078e00ff */
[----:B------:R-:W2:Y:S04]  /*1ae30*/  LDL.LU R56, [R1+0x80] ;  /* 0x0000800001387983 */ /* 0x000ea80000300800 */
[----:B------:R-:W2:Y:S04]  /*1ae40*/  LDL.LU R57, [R1+0x84] ;  /* 0x0000840001397983 */ /* 0x000ea80000300800 */
[----:B------:R-:W2:Y:S04]  /*1ae50*/  LDL.LU R58, [R1+0x88] ;  /* 0x00008800013a7983 */ /* 0x000ea80000300800 */
[----:B------:R-:W2:Y:S04]  /*1ae60*/  LDL.LU R59, [R1+0x8c] ;  /* 0x00008c00013b7983 */ /* 0x000ea80000300800 */
[----:B------:R-:W2:Y:S01]  /*1ae70*/  LDL.LU R60, [R1+0x90] ;  /* 0x00009000013c7983 */ /* 0x000ea20000300800 */
[----:B------:R-:W-:-:S03]  /*1ae80*/  LOP3.LUT R2, R2, 0x380, RZ, 0xc0, !PT ;  /* 0x0000038002027812 */ /* 0x000fc600078ec0ff */
[----:B------:R-:W2:Y:S01]  /*1ae90*/  LDL.LU R61, [R1+0x94] ;  /* 0x00009400013d7983 */ /* 0x000ea20000300800 */
[----:B------:R-:W-:Y:S01]  /*1aea0*/  LOP3.LUT R0, R0, 0x400, RZ, 0xc0, !PT ;  /* 0x0000040000007812 */ /* 0x000fe200078ec0ff */
[----:B----4-:R-:W-:Y:S02]  /*1aeb0*/  IMAD.SHL.U32 R3, R6, 0x10, RZ ;  /* 0x0000001006037824 */ /* 0x010fe400078e00ff */
[----:B------:R-:W4:Y:S04]  /*1aec0*/  LDL.LU R62, [R1+0x98] ;  /* 0x00009800013e7983 */ /* 0x000f280000300800 */
[----:B------:R-:W4:Y:S04]  /*1aed0*/  LDL.LU R63, [R1+0x9c] ;  /* 0x00009c00013f7983 */ /* 0x000f280000300800 */
[----:B------:R-:W4:Y:S01]  /*1aee0*/  LDL.LU R64, [R1+0xa0] ;  /* 0x0000a00001407983 */ /* 0x000f220000300800 */
[----:B------:R-:W-:-:S03]  /*1aef0*/  IADD3 R0, R2, UR7, R0 ;  /* 0x0000000702007c10 */ /* 0x000fc6000fffe000 */
[----:B------:R-:W4:Y:S01]  /*1af00*/  LDL.LU R65, [R1+0xa4] ;  /* 0x0000a40001417983 */ /* 0x000f220000300800 */
[----:B------:R-:W-:-:S03]  /*1af10*/  LOP3.LUT R2, R3, 0x70, RZ, 0xc0, !PT ;  /* 0x0000007003027812 */ /* 0x000fc600078ec0ff */
[----:B------:R-:W4:Y:S04]  /*1af20*/  LDL.LU R66, [R1+0xa8] ;  /* 0x0000a80001427983 */ /* 0x000f280000300800 */
[----:B------:R-:W4:Y:S04]  /*1af30*/  LDL.LU R67, [R1+0xac] ;  /* 0x0000ac0001437983 */ /* 0x000f280000300800 */
[----:B------:R-:W4:Y:S04]  /*1af40*/  LDL.LU R68, [R1+0xb0] ;  /* 0x0000b00001447983 */ /* 0x000f280000300800 */
[----:B------:R-:W4:Y:S04]  /*1af50*/  LDL.LU R69, [R1+0xb4] ;  /* 0x0000b40001457983 */ /* 0x000f280000300800 */
[----:B------:R-:W4:Y:S01]  /*1af60*/  LDL.LU R70, [R1+0xb8] ;  /* 0x0000b80001467983 */ /* 0x000f220000300800 */
[----:B------:R-:W-:Y:S01]  /*1af70*/  IMAD.IADD R0, R2, 0x1, R0 ;  /* 0x0000000102007824 */ /* 0x000fe200078e0200 */
[----:B------:R-:W-:Y:S06]  /*1af80*/  BAR.SYNC.DEFER_BLOCKING 0x0 ;  /* 0x0000000000007b1d */ /* 0x000fec0000010000 */
[----:B------:R-:W4:Y:S04]  /*1af90*/  LDL.LU R71, [R1+0xbc] ;  /* 0x0000bc0001477983 */ /* 0x000f280000300800 */
        /* <DEDUP_REMOVED lines=19> */
[----:B------:R-:W4:Y:S01]  /*1b0d0*/  LDL.LU R91, [R1+0x10c] ;  /* 0x00010c00015b7983 */ /* 0x000f220000300800 */
[----:B------:R-:W-:-:S03]  /*1b0e0*/  LOP3.LUT R6, R6, 0x7f, RZ, 0xc0, !PT ;  /* 0x0000007f06067812 */ /* 0x000fc600078ec0ff */
[----:B------:R-:W4:Y:S04]  /*1b0f0*/  LDL.LU R92, [R1+0x110] ;  /* 0x00011000015c7983 */ /* 0x000f280000300800 */
[----:B------:R-:W4:Y:S04]  /*1b100*/  LDL.LU R93, [R1+0x114] ;  /* 0x00011400015d7983 */ /* 0x000f280000300800 */
[----:B------:R-:W4:Y:S04]  /*1b110*/  LDL.LU R94, [R1+0x118] ;  /* 0x00011800015e7983 */ /* 0x000f280000300800 */
[----:B------:R-:W4:Y:S04]  /*1b120*/  LDL.LU R95, [R1+0x11c] ;  /* 0x00011c00015f7983 */ /* 0x000f280000300800 */
[----:B---3--:R-:W-:Y:S01]  /*1b130*/  STSM.16.M88.4 [R0], R24 ;  /* 0x0000001800007844 */ /* 0x008fe20000000200 */
[----:B------:R-:W-:Y:S01]  /*1b140*/  BAR.SYNC.DEFER_BLOCKING 0x0 ;  /* 0x0000000000007b1d */ /* 0x000fe20000010000 */
[----:B--2---:R-:W-:-:S02]  /*1b150*/  ISETP.GE.AND P0, PT, R8, R10, PT ;  /* 0x0000000a0800720c */ /* 0x004fc40003f06270 */
[----:B------:R-:W-:-:S03]  /*1b160*/  LEA R6, R6, UR7, 0x4 ;  /* 0x0000000706067c11 */ /* 0x000fc6000f8e20ff */
[----:B------:R-:W2:Y:S01]  /*1b170*/  LDL.LU R96, [R1+0x120] ;  /* 0x0001200001607983 */ /* 0x000ea20000300800 */
[----:B------:R-:W-:Y:S01]  /*1b180*/  ISETP.LT.AND P1, PT, R15, R9, !P0 ;  /* 0x000000090f00720c */ /* 0x000fe20004721270 */
[----:B------:R-:W-:Y:S01]  /*1b190*/  IMAD R3, R8, UR4, RZ ;  /* 0x0000000408037c24 */ /* 0x000fe2000f8e02ff */
[----:B------:R-:W-:Y:S01]  /*1b1a0*/  LOP3.LUT R4, R7, 0x2, R14, 0xfe, !PT ;  /* 0x0000000207047812 */ /* 0x000fe200078efe0e */
[----:B------:R-:W2:Y:S01]  /*1b1b0*/  LDL.LU R97, [R1+0x124] ;  /* 0x0001240001617983 */ /* 0x000ea20000300800 */
[----:B------:R-:W-:Y:S01]  /*1b1c0*/  ULDC.64 UR4, c[0x0][0x220] ;  /* 0x0000880000047ab9 */ /* 0x000fe20000000a00 */
[----:B------:R-:W-:Y:S02]  /*1b1d0*/  ULDC UR7, c[0x0][0x22c] ;  /* 0x00008b0000077ab9 */ /* 0x000fe40000000800 */
[----:B------:R-:W2:Y:S04]  /*1b1e0*/  LDL.LU R98, [R1+0x128] ;  /* 0x0001280001627983 */ /* 0x000ea80000300800 */
[----:B------:R-:W2:Y:S04]  /*1b1f0*/  LDL.LU R99, [R1+0x12c] ;  /* 0x00012c0001637983 */ /* 0x000ea80000300800 */
[----:B------:R-:W3:Y:S04]  /*1b200*/  LDL.LU R100, [R1+0x130] ;  /* 0x0001300001647983 */ /* 0x000ee80000300800 */
[----:B------:R-:W3:Y:S04]  /*1b210*/  LDL.LU R101, [R1+0x134] ;  /* 0x0001340001657983 */ /* 0x000ee80000300800 */
[----:B------:R-:W3:Y:S04]  /*1b220*/  LDL.LU R102, [R1+0x138] ;  /* 0x0001380001667983 */ /* 0x000ee80000300800 */
[----:B------:R-:W3:Y:S04]  /*1b230*/  LDL.LU R103, [R1+0x13c] ;  /* 0x00013c0001677983 */ /* 0x000ee80000300800 */
[----:B------:R-:W3:Y:S04]  /*1b240*/  LDL.LU R104, [R1+0x140] ;  /* 0x0001400001687983 */ /* 0x000ee80000300800 */
[----:B------:R-:W1:Y:S04]  /*1b250*/  LDS.128 R8, [R6] ;  /* 0x0000000006087984 */ /* 0x000e680000000c00 */
[----:B------:R-:W3:Y:S01]  /*1b260*/  LDL.LU R105, [R1+0x144] ;  /* 0x0001440001697983 */ /* 0x000ee20000300800 */
[----:B------:R-:W-:Y:S06]  /*1b270*/  BAR.SYNC.DEFER_BLOCKING 0x0 ;  /* 0x0000000000007b1d */ /* 0x000fec0000010000 */
[----:B------:R-:W3:Y:S04]  /*1b280*/  LDL.LU R106, [R1+0x148] ;  /* 0x00014800016a7983 */ /* 0x000ee80000300800 */
        /* <DEDUP_REMOVED lines=23> */
[----:B------:R-:W-:Y:S04]  /*1b400*/  STSM.16.M88.4 [R0], R28 ;  /* 0x0000001c00007844 */ /* 0x000fe80000000200 */
[----:B------:R-:W3:Y:S04]  /*1b410*/  LDL.LU R130, [R1+0x1a8] ;  /* 0x0001a80001827983 */ /* 0x000ee80000300800 */
        /* <DEDUP_REMOVED lines=22> */
[----:B-1----:R-:W-:Y:S04]  /*1b580*/  STL.64 [R1+0x210], R8 ;  /* 0x0002100801007387 */ /* 0x002fe80000100a00 */
[----:B------:R-:W-:Y:S04]  /*1b590*/  STL.64 [R1+0x218], R10 ;  /* 0x0002180a01007387 */ /* 0x000fe80000100a00 */
[----:B------:R-:W1:Y:S01]  /*1b5a0*/  LDS.128 R8, [R6] ;  /* 0x0000000006087984 */ /* 0x000e620000000c00 */
[----:B------:R-:W-:Y:S06]  /*1b5b0*/  BAR.SYNC.DEFER_BLOCKING 0x0 ;  /* 0x0000000000007b1d */ /* 0x000fec0000010000 */
[----:B------:R-:W-:Y:S04]  /*1b5c0*/  STSM.16.M88.4 [R0], R32 ;  /* 0x0000002000007844 */ /* 0x000fe80000000200 */
[----:B-1----:R-:W-:Y:S04]  /*1b5d0*/  STL.64 [R1+0x200], R8 ;  /* 0x0002000801007387 */ /* 0x002fe80000100a00 */
[----:B------:R-:W-:Y:S01]  /*1b5e0*/  STL.64 [R1+0x208], R10 ;  /* 0x0002080a01007387 */ /* 0x000fe20000100a00 */
[----:B------:R-:W-:Y:S06]  /*1b5f0*/  BAR.SYNC.DEFER_BLOCKING 0x0 ;  /* 0x0000000000007b1d */ /* 0x000fec0000010000 */
[----:B------:R-:W1:Y:S02]  /*1b600*/  LDS.128 R8, [R6] ;  /* 0x0000000006087984 */ /* 0x000e640000000c00 */
[----:B------:R-:W-:Y:S06]  /*1b610*/  BAR.SYNC.DEFER_BLOCKING 0x0 ;  /* 0x0000000000007b1d */ /* 0x000fec0000010000 */
[----:B------:R-:W-:Y:S04]  /*1b620*/  STSM.16.M88.4 [R0], R36 ;  /* 0x0000002400007844 */ /* 0x000fe80000000200 */
[----:B-1----:R-:W-:Y:S04]  /*1b630*/  STL.64 [R1+0x10], R8 ;  /* 0x0000100801007387 */ /* 0x002fe80000100a00 */
[----:B------:R-:W-:Y:S01]  /*1b640*/  STL.64 [R1+0x18], R10 ;  /* 0x0000180a01007387 */ /* 0x000fe20000100a00 */
[----:B------:R-:W-:Y:S06]  /*1b650*/  BAR.SYNC.DEFER_BLOCKING 0x0 ;  /* 0x0000000000007b1d */ /* 0x000fec0000010000 */
[----:B------:R-:W1:Y:S02]  /*1b660*/  LDS.128 R8, [R6] ;  /* 0x0000000006087984 */ /* 0x000e640000000c00 */
[----:B------:R-:W-:Y:S06]  /*1b670*/  BAR.SYNC.DEFER_BLOCKING 0x0 ;  /* 0x0000000000007b1d */ /* 0x000fec0000010000 */
[----:B------:R-:W-:Y:S02]  /*1b680*/  STSM.16.M88.4 [R0], R40 ;  /* 0x0000002800007844 */ /* 0x000fe40000000200 */
[----:B------:R-:W-:Y:S06]  /*1b690*/  BAR.SYNC.DEFER_BLOCKING 0x0 ;  /* 0x0000000000007b1d */ /* 0x000fec0000010000 */
[----:B-1----:R-:W-:Y:S01]  /*1b6a0*/  STL.64 [R1], R8 ;  /* 0x0000000801007387 */ /* 0x002fe20000100a00 */
[----:B------:R-:W-:-:S03]  /*1b6b0*/  IMAD.MOV.U32 R252, RZ, RZ, R11 ;  /* 0x000000fffffc7224 */ /* 0x000fc600078e000b */
[----:B------:R-:W-:Y:S04]  /*1b6c0*/  STL [R1+0x8], R10 ;  /* 0x0000080a01007387 */ /* 0x000fe80000100800 */
[----:B------:R-:W-:Y:S01]  /*1b6d0*/  LDS.128 R248, [R6] ;  /* 0x0000000006f87984 */ /* 0x000fe20000000c00 */
[----:B------:R-:W-:Y:S06]  /*1b6e0*/  BAR.SYNC.DEFER_BLOCKING 0x0 ;  /* 0x0000000000007b1d */ /* 0x000fec0000010000 */
[----:B------:R-:W-:Y:S02]  /*1b6f0*/  STSM.16.M88.4 [R0], R44 ;  /* 0x0000002c00007844 */ /* 0x000fe40000000200 */
[----:B------:R-:W-:Y:S06]  /*1b700*/  BAR.SYNC.DEFER_BLOCKING 0x0 ;  /* 0x0000000000007b1d */ /* 0x000fec0000010000 */
[----:B------:R-:W-:Y:S02]  /*1b710*/  LDS.128 R8, [R6] ;  /* 0x0000000006087984 */ /* 0x000fe40000000c00 */
        /* <DEDUP_REMOVED lines=13> */
[----:B----4-:R-:W-:Y:S02]  /*1b7f0*/  STSM.16.M88.4 [R0], R60 ;  /* 0x0000003c00007844 */ /* 0x010fe40000000200 */
        /* <DEDUP_REMOVED lines=25> */
[----:B------:R-:W1:Y:S02]  /*1b990*/  LDS.128 R180, [R6] ;  /* 0x0000000006b47984 */ /* 0x000e640000000c00 */
[----:B------:R-:W-:Y:S06]  /*1b9a0*/  BAR.SYNC.DEFER_BLOCKING 0x0 ;  /* 0x0000000000007b1d */ /* 0x000fec0000010000 */
[----:B------:R-:W-:Y:S02]  /*1b9b0*/  STSM.16.M88.4 [R0], R88 ;  /* 0x0000005800007844 */ /* 0x000fe40000000200 */
[----:B------:R-:W-:Y:S06]  /*1b9c0*/  BAR.SYNC.DEFER_BLOCKING 0x0 ;  /* 0x0000000000007b1d */ /* 0x000fec0000010000 */
[----:B-1----:R-:W-:Y:S04]  /*1b9d0*/  STL [R1+0x9c0], R180 ;  /* 0x0009c0b401007387 */ /* 0x002fe80000100800 */
[----:B------:R-:W-:Y:S04]  /*1b9e0*/  STL [R1+0x9bc], R181 ;  /* 0x0009bcb501007387 */ /* 0x000fe80000100800 */
[----:B------:R-:W-:Y:S04]  /*1b9f0*/  STL [R1+0x9b8], R182 ;  /* 0x0009b8b601007387 */ /* 0x000fe80000100800 */
[----:B------:R-:W-:Y:S04]  /*1ba00*/  STL [R1+0x9b4], R183 ;  /* 0x0009b4b701007387 */ /* 0x000fe80000100800 */
[----:B------:R-:W1:Y:S01]  /*1ba10*/  LDS.128 R184, [R6] ;  /* 0x0000000006b87984 */ /* 0x000e620000000c00 */
        /* <DEDUP_REMOVED lines=9> */
[----:B--2---:R-:W-:Y:S02]  /*1bab0*/  STSM.16.M88.4 [R0], R96 ;  /* 0x0000006000007844 */ /* 0x004fe40000000200 */
[----:B------:R-:W-:Y:S06]  /*1bac0*/  BAR.SYNC.DEFER_BLOCKING 0x0 ;  /* 0x0000000000007b1d */ /* 0x000fec0000010000 */
[----:B-1----:R-:W-:Y:S04]  /*1bad0*/  STL [R1+0x9a4], R188 ;  /* 0x0009a4bc01007387 */ /* 0x002fe80000100800 */
[----:B------:R-:W-:Y:S04]  /*1bae0*/  STL [R1+0x99c], R189 ;  /* 0x00099cbd01007387 */ /* 0x000fe80000100800 */
[----:B------:R-:W-:Y:S04]  /*1baf0*/  STL [R1+0x998], R190 ;  /* 0x000998be01007387 */ /* 0x000fe80000100800 */
[----:B------:R-:W-:Y:S04]  /*1bb00*/  STL [R1+0x994], R191 ;  /* 0x000994bf01007387 */ /* 0x000fe80000100800 */
[----:B------:R-:W1:Y:S01]  /*1bb10*/  LDS.128 R192, [R6] ;  /* 0x0000000006c07984 */ /* 0x000e620000000c00 */
[----:B------:R-:W-:Y:S06]  /*1bb20*/  BAR.SYNC.DEFER_BLOCKING 0x0 ;  /* 0x0000000000007b1d */ /* 0x000fec0000010000 */
[----:B---3--:R-:W-:Y:S02]  /*1bb30*/  STSM.16.M88.4 [R0], R100 ;  /* 0x0000006400007844 */ /* 0x008fe40000000200 */
        /* <DEDUP_REMOVED lines=95> */
[----:B------:R2:W-:Y:S02]  /*1c130*/  STSM.16.M88.4 [R0], R148 ;  /* 0x0000009400007844 */ /* 0x0005e40000000200 */
[----:B------:R-:W-:Y:S06]  /*1c140*/  BAR.SYNC.DEFER_BLOCKING 0x0 ;  /* 0x0000000000007b1d */ /* 0x000fec0000010000 */
[----:B-1----:R-:W-:Y:S04]  /*1c150*/  STL [R1+0x8d0], R240 ;  /* 0x0008d0f001007387 */ /* 0x002fe80000100800 */
[----:B------:R-:W-:Y:S04]  /*1c160*/  STL [R1+0x8cc], R241 ;  /* 0x0008ccf101007387 */ /* 0x000fe80000100800 */
[----:B------:R-:W-:Y:S04]  /*1c170*/  STL [R1+0x8c8], R242 ;  /* 0x0008c8f201007387 */ /* 0x000fe80000100800 */
[----:B------:R-:W-:Y:S04]  /*1c180*/  STL [R1+0x8c4], R243 ;  /* 0x0008c4f301007387 */ /* 0x000fe80000100800 */
[----:B--2---:R-:W2:Y:S04]  /*1c190*/  LDL.LU.64 R150, [R1+0xbc0] ;  /* 0x000bc00001967983 */ /* 0x004ea80000300a00 */
[----:B------:R-:W2:Y:S04]  /*1c1a0*/  LDL.LU.64 R148, [R1+0xbb8] ;  /* 0x000bb80001947983 */ /* 0x000ea80000300a00 */
[----:B------:R-:W3:Y:S04]  /*1c1b0*/  LDL.LU.64 R146, [R1+0xbb0] ;  /* 0x000bb00001927983 */ /* 0x000ee80000300a00 */
[----:B------:R-:W3:Y:S04]  /*1c1c0*/  LDL.LU.64 R144, [R1+0xba8] ;  /* 0x000ba80001907983 */ /* 0x000ee80000300a00 */
[----:B------:R-:W4:Y:S04]  /*1c1d0*/  LDL.LU.64 R142, [R1+0xba0] ;  /* 0x000ba000018e7983 */ /* 0x000f280000300a00 */
[----:B------:R-:W4:Y:S04]  /*1c1e0*/  LDL.LU.64 R140, [R1+0xb98] ;  /* 0x000b9800018c7983 */ /* 0x000f280000300a00 */
[----:B------:R-:W2:Y:S04]  /*1c1f0*/  LDL.LU.64 R138, [R1+0xb90] ;  /* 0x000b9000018a7983 */ /* 0x000ea80000300a00 */
        /* <DEDUP_REMOVED lines=57> */
[----:B------:R-:W1:Y:S01]  /*1c590*/  LDS.128 R244, [R6] ;  /* 0x0000000006f47984 */ /* 0x000e620000000c00 */
        /* <DEDUP_REMOVED lines=9> */
[----:B------:R-:W-:Y:S01]  /*1c630*/  LEA R2, P2, R3, UR4, 0x2 ;  /* 0x0000000403027c11 */ /* 0x000fe2000f8410ff */
[----:B------:R-:W-:Y:S01]  /*1c640*/  IMAD R15, R15, UR6, RZ ;  /* 0x000000060f0f7c24 */ /* 0x000fe2000f8e02ff */
[----:B------:R-:W-:Y:S01]  /*1c650*/  ULDC UR4, c[0x0][0x22c] ;  /* 0x00008b0000047ab9 */ /* 0x000fe20000000800 */
[----:B-1----:R-:W-:Y:S01]  /*1c660*/  STL [R1+0x8c0], R244 ;  /* 0x0008c0f401007387 */ /* 0x002fe20000100800 */
[C---:B------:R-:W-:Y:S01]  /*1c670*/  IMAD R5, R4.reuse, UR6, RZ ;  /* 0x0000000604057c24 */ /* 0x040fe2000f8e02ff */
[----:B------:R-:W-:Y:S01]  /*1c680*/  ISETP.LT.AND P4, PT, R4, UR4, !P0 ;  /* 0x0000000404007c0c */ /* 0x000fe2000c781270 */
[----:B------:R-:W-:Y:S01]  /*1c690*/  ULDC UR4, c[0x0][0x22c] ;  /* 0x00008b0000047ab9 */ /* 0x000fe20000000800 */
[----:B------:R-:W-:Y:S01]  /*1c6a0*/  STL [R1+0x8bc], R245 ;  /* 0x0008bcf501007387 */ /* 0x000fe20000100800 */
[----:B------:R-:W-:Y:S01]  /*1c6b0*/  LEA.HI.X.SX32 R3, R3, UR5, 0x2, P2 ;  /* 0x0000000503037c11 */ /* 0x000fe200090f16ff */
[----:B------:R-:W-:Y:S01]  /*1c6c0*/  ULDC UR5, c[0x0][0x22c] ;  /* 0x00008b0000057ab9 */ /* 0x000fe20000000800 */
[-C--:B------:R-:W-:Y:S01]  /*1c6d0*/  LEA R12, P2, R15, R2.reuse, 0x2 ;  /* 0x000000020f0c7211 */ /* 0x080fe200078410ff */
[----:B------:R-:W-:Y:S01]  /*1c6e0*/  STL [R1+0x8b8], R246 ;  /* 0x0008b8f601007387 */ /* 0x000fe20000100800 */
[----:B------:R-:W-:-:S02]  /*1c6f0*/  LEA R4, P3, R5, R2, 0x2 ;  /* 0x0000000205047211 */ /* 0x000fc400078610ff */
[-C--:B------:R-:W-:Y:S01]  /*1c700*/  LEA.HI.X.SX32 R13, R15, R3.reuse, 0x2, P2 ;  /* 0x000000030f0d7211 */ /* 0x080fe200010f16ff */
[----:B------:R-:W-:Y:S01]  /*1c710*/  STL [R1+0x8b0], R247 ;  /* 0x0008b0f701007387 */ /* 0x000fe20000100800 */
[----:B------:R-:W-:-:S03]  /*1c720*/  LEA.HI.X.SX32 R5, R5, R3, 0x2, P3 ;  /* 0x0000000305057211 */ /* 0x000fc600018f16ff */
[----:B---3--:R-:W-:Y:S01]  /*1c730*/  STSM.16.M88.4 [R0], R24 ;  /* 0x0000001800007844 */ /* 0x008fe20000000200 */
[----:B------:R-:W-:Y:S06]  /*1c740*/  BAR.SYNC.DEFER_BLOCKING 0x0 ;  /* 0x0000000000007b1d */ /* 0x000fec0000010000 */
[----:B------:R-:W1:Y:S02]  /*1c750*/  LDS.128 R24, [R6] ;  /* 0x0000000006187984 */ /* 0x000e640000000c00 */
        /* <DEDUP_REMOVED lines=9> */
[----:B----4-:R-:W-:Y:S02]  /*1c7f0*/  STSM.16.M88.4 [R0], R32 ;  /* 0x0000002000007844 */ /* 0x010fe40000000200 */
        /* <DEDUP_REMOVED lines=232> */
[----:B-1----:R-:W-:Y:S01]  /*1d680*/  STL [R1+0x6dc], R144 ;  /* 0x0006dc9001007387 */ /* 0x002fe20000100800 */
[----:B--2---:R-:W-:-:S03]  /*1d690*/  LOP3.LUT R0, R7, 0x4, R14, 0xfe, !PT ;  /* 0x0000000407007812 */ /* 0x004fc600078efe0e */
[----:B------:R-:W-:Y:S01]  /*1d6a0*/  STL [R1+0x6d8], R6 ;  /* 0x0006d80601007387 */ /* 0x000fe20000100800 */
[----:B------:R-:W-:Y:S02]  /*1d6b0*/  LOP3.LUT R148, R7, 0x6, R14, 0xfe, !PT ;  /* 0x0000000607947812 */ /* 0x000fe400078efe0e */
[C---:B------:R-:W-:Y:S01]  /*1d6c0*/  ISETP.LT.AND P5, PT, R0.reuse, UR4, !P0 ;  /* 0x0000000400007c0c */ /* 0x040fe2000c7a1270 */
[----:B------:R-:W-:Y:S01]  /*1d6d0*/  IMAD R0, R0, UR6, RZ ;  /* 0x0000000600007c24 */ /* 0x000fe2000f8e02ff */
[----:B------:R-:W-:Y:S01]  /*1d6e0*/  ULDC UR4, c[0x0][0x22c] ;  /* 0x00008b0000047ab9 */ /* 0x000fe20000000800 */
[C---:B------:R-:W-:Y:S01]  /*1d6f0*/  IMAD R149, R148.reuse, UR6, RZ ;  /* 0x0000000694957c24 */ /* 0x040fe2000f8e02ff */
[----:B------:R-:W-:Y:S04]  /*1d700*/  STL [R1+0x6cc], R145 ;  /* 0x0006cc9101007387 */ /* 0x000fe80000100800 */
[----:B------:R1:W-:Y:S01]  /*1d710*/  @P1 STG.E desc[UR28][R12.64], R187 ;  /* 0x000000bb0c001986 */ /* 0x0003e2000c10191c */
[----:B------:R-:W-:Y:S01]  /*1d720*/  ISETP.LT.AND P1, PT, R148, UR4, !P0 ;  /* 0x0000000494007c0c */ /* 0x000fe2000c721270 */
[----:B------:R-:W-:-:S02]  /*1d730*/  ULDC UR4, c[0x0][0x22c] ;  /* 0x00008b0000047ab9 */ /* 0x000fc40000000800 */
[----:B------:R2:W-:Y:S04]  /*1d740*/  @P4 STG.E desc[UR28][R4.64], R186 ;  /* 0x000000ba04004986 */ /* 0x0005e8000c10191c */
[----:B------:R-:W-:Y:S01]  /*1d750*/  STL [R1+0x6c8], R146 ;  /* 0x0006c89201007387 */ /* 0x000fe20000100800 */
[----:B-1----:R-:W-:-:S03]  /*1d760*/  LOP3.LUT R12, R7, 0x8, R14, 0xfe, !PT ;  /* 0x00000008070c7812 */ /* 0x002fc600078efe0e */
[----:B------:R-:W-:Y:S01]  /*1d770*/  STL [R1+0x6c4], R147 ;  /* 0x0006c49301007387 */ /* 0x000fe20000100800 */
[----:B------:R-:W-:Y:S02]  /*1d780*/  LOP3.LUT R13, R7, 0xa, R14, 0xfe, !PT ;  /* 0x0000000a070d7812 */ /* 0x000fe400078efe0e */
[-C--:B--2---:R-:W-:Y:S01]  /*1d790*/  LEA R4, P2, R0, R2.reuse, 0x2 ;  /* 0x0000000200047211 */ /* 0x084fe200078410ff */
[----:B------:R-:W2:Y:S01]  /*1d7a0*/  LDL.LU R186, [R1+0x10] ;  /* 0x0000100001ba7983 */ /* 0x000ea20000300800 */
[C---:B------:R-:W-:Y:S01]  /*1d7b0*/  IMAD R150, R12.reuse, UR6, RZ ;  /* 0x000000060c967c24 */ /* 0x040fe2000f8e02ff */
[----:B------:R-:W-:Y:S01]  /*1d7c0*/  ISETP.LT.AND P4, PT, R12, UR5, !P0 ;  /* 0x000000050c007c0c */ /* 0x000fe2000c781270 */
[----:B------:R-:W-:Y:S01]  /*1d7d0*/  ULDC UR5, c[0x0][0x22c] ;  /* 0x00008b0000057ab9 */ /* 0x000fe20000000800 */
[----:B------:R-:W-:Y:S01]  /*1d7e0*/  LEA.HI.X.SX32 R5, R0, R3, 0x2, P2 ;  /* 0x0000000300057211 */ /* 0x000fe200010f16ff */
[----:B------:R-:W-:Y:S01]  /*1d7f0*/  IMAD R0, R13, UR6, RZ ;  /* 0x000000060d007c24 */ /* 0x000fe2000f8e02ff */
[----:B------:R-:W-:-:S02]  /*1d800*/  LEA R148, P2, R149, R2, 0x2 ;  /* 0x0000000295947211 */ /* 0x000fc400078410ff */
[C---:B------:R-:W-:Y:S01]  /*1d810*/  LEA R12, P6, R150.reuse, R2, 0x2 ;  /* 0x00000002960c7211 */ /* 0x040fe200078c10ff */
[----:B------:R1:W-:Y:S01]  /*1d820*/  @P5 STG.E desc[UR28][R4.64], R185 ;  /* 0x000000b904005986 */ /* 0x0003e2000c10191c */
[-C--:B------:R-:W-:Y:S02]  /*1d830*/  LEA.HI.X.SX32 R149, R149, R3.reuse, 0x2, P2 ;  /* 0x0000000395957211 */ /* 0x080fe400010f16ff */
[----:B------:R-:W-:Y:S02]  /*1d840*/  ISETP.LT.AND P3, PT, R13, UR7, !P0 ;  /* 0x000000070d007c0c */ /* 0x000fe4000c761270 */
[----:B------:R-:W-:Y:S01]  /*1d850*/  LEA.HI.X.SX32 R13, R150, R3, 0x2, P6 ;  /* 0x00000003960d7211 */ /* 0x000fe200030f16ff */
[----:B------:R3:W-:Y:S04]  /*1d860*/  @P1 STG.E desc[UR28][R148.64], R184 ;  /* 0x000000b894001986 */ /* 0x0007e8000c10191c */
[----:B-1----:R-:W4:Y:S01]  /*1d870*/  LDL.LU R185, [R1+0x14] ;  /* 0x0000140001b97983 */ /* 0x002f220000300800 */
[----:B------:R-:W-:-:S02]  /*1d880*/  LOP3.LUT R5, R7, 0x20, R14, 0xfe, !PT ;  /* 0x0000002007057812 */ /* 0x000fc400078efe0e */
[C---:B------:R-:W-:Y:S01]  /*1d890*/  LEA R4, P5, R0.reuse, R2, 0x2 ;  /* 0x0000000200047211 */ /* 0x040fe200078a10ff */
[----:B------:R1:W-:Y:S01]  /*1d8a0*/  @P4 STG.E desc[UR28][R12.64], R183 ;  /* 0x000000b70c004986 */ /* 0x0003e2000c10191c */
[----:B------:R-:W-:Y:S01]  /*1d8b0*/  ISETP.LT.AND P2, PT, R5, UR4, !P0 ;  /* 0x0000000405007c0c */ /* 0x000fe2000c741270 */
[----:B------:R-:W-:Y:S01]  /*1d8c0*/  ULDC UR4, c[0x0][0x22c] ;  /* 0x00008b0000047ab9 */ /* 0x000fe20000000800 */
[----:B------:R-:W-:Y:S01]  /*1d8d0*/  LEA.HI.X.SX32 R5, R0, R3, 0x2, P5 ;  /* 0x0000000300057211 */ /* 0x000fe200028f16ff */
[----:B---3--:R-:W3:Y:S01]  /*1d8e0*/  LDL.LU R184, [R1+0x18] ;  /* 0x0000180001b87983 */ /* 0x008ee20000300800 */
[----:B-1----:R-:W-:-:S03]  /*1d8f0*/  LOP3.LUT R12, R7, 0xc, R14, 0xfe, !PT ;  /* 0x0000000c070c7812 */ /* 0x002fc600078efe0e */
[----:B------:R-:W3:Y:S01]  /*1d900*/  LDL.LU R183, [R1+0x1c] ;  /* 0x00001c0001b77983 */ /* 0x000ee20000300800 */
[C---:B------:R-:W-:Y:S01]  /*1d910*/  ISETP.LT.AND P4, PT, R12.reuse, UR4, !P0 ;  /* 0x000000040c007c0c */ /* 0x040fe2000c781270 */
[----:B------:R-:W-:Y:S02]  /*1d920*/  IMAD R12, R12, UR6, RZ ;  /* 0x000000060c0c7c24 */ /* 0x000fe4000f8e02ff */
[----:B------:R1:W-:Y:S01]  /*1d930*/  @P3 STG.E desc[UR28][R4.64], R182 ;  /* 0x000000b604003986 */ /* 0x0003e2000c10191c */
[----:B------:R-:W-:Y:S01]  /*1d940*/  LOP3.LUT R0, R7, 0xe, R14, 0xfe, !PT ;  /* 0x0000000e07007812 */ /* 0x000fe200078efe0e */
[----:B------:R-:W-:Y:S01]  /*1d950*/  ULDC UR4, c[0x0][0x22c] ;  /* 0x00008b0000047ab9 */ /* 0x000fe20000000800 */
[C---:B-1----:R-:W-:Y:S01]  /*1d960*/  LEA R4, P1, R12.reuse, R2, 0x2 ;  /* 0x000000020c047211 */ /* 0x042fe200078210ff */
[----:B------:R-:W3:Y:S03]  /*1d970*/  LDL.LU R182, [R1] ;  /* 0x0000000001b67983 */ /* 0x000ee60000300800 */
[----:B------:R-:W-:-:S02]  /*1d980*/  LEA.HI.X.SX32 R5, R12, R3, 0x2, P1 ;  /* 0x000000030c057211 */ /* 0x000fc400008f16ff */
[C---:B------:R-:W-:Y:S01]  /*1d990*/  ISETP.LT.AND P5, PT, R0.reuse, UR5, !P0 ;  /* 0x0000000500007c0c */ /* 0x040fe2000c7a1270 */
[----:B------:R-:W-:Y:S01]  /*1d9a0*/  IMAD R0, R0, UR6, RZ ;  /* 0x0000000600007c24 */ /* 0x000fe2000f8e02ff */
[C-C-:B------:R-:W-:Y:S01]  /*1d9b0*/  LOP3.LUT R149, R7.reuse, 0x10, R14.reuse, 0xfe, !PT ;  /* 0x0000001007957812 */ /* 0x140fe200078efe0e */
[----:B------:R1:W-:Y:S01]  /*1d9c0*/  @P4 STG.E desc[UR28][R4.64], R181 ;  /* 0x000000b504004986 */ /* 0x0003e2000c10191c */
[--C-:B------:R-:W-:Y:S01]  /*1d9d0*/  LOP3.LUT R13, R7, 0x12, R14.reuse, 0xfe, !PT ;  /* 0x00000012070d7812 */ /* 0x100fe200078efe0e */
[----:B------:R-:W-:Y:S01]  /*1d9e0*/  ULDC UR5, c[0x0][0x22c] ;  /* 0x00008b0000057ab9 */ /* 0x000fe20000000800 */
[CC--:B------:R-:W-:Y:S01]  /*1d9f0*/  LEA R148, P6, R0.reuse, R2.reuse, 0x2 ;  /* 0x0000000200947211 */ /* 0x0c0fe200078c10ff */
[C---:B------:R-:W-:Y:S01]  /*1da00*/  IMAD R151, R149.reuse, UR6, RZ ;  /* 0x0000000695977c24 */ /* 0x040fe2000f8e02ff */
[----:B------:R-:W-:Y:S01]  /*1da10*/  ISETP.LT.AND P3, PT, R149, UR4, !P0 ;  /* 0x0000000495007c0c */ /* 0x000fe2000c761270 */
[----:B-1----:R-:W3:Y:S01]  /*1da20*/  LDL.LU R181, [R1+0x4] ;  /* 0x0000040001b57983 */ /* 0x002ee20000300800 */
[----:B------:R-:W-:Y:S01]  /*1da30*/  LEA.HI.X.SX32 R149, R0, R3, 0x2, P6 ;  /* 0x0000000300957211 */ /* 0x000fe200030f16ff */
[C---:B------:R-:W-:Y:S01]  /*1da40*/  IMAD R150, R13.reuse, UR6, RZ ;  /* 0x000000060d967c24 */ /* 0x040fe2000f8e02ff */
[----:B------:R-:W-:Y:S01]  /*1da50*/  ISETP.LT.AND P1, PT, R13, UR5, !P0 ;  /* 0x000000050d007c0c */ /* 0x000fe2000c721270 */
[----:B------:R-:W-:Y:S01]  /*1da60*/  ULDC UR4, c[0x0][0x22c] ;  /* 0x00008b0000047ab9 */ /* 0x000fe20000000800 */
[----:B------:R-:W-:Y:S01]  /*1da70*/  LEA R12, P4, R151, R2, 0x2 ;  /* 0x00000002970c7211 */ /* 0x000fe200078810ff */
[----:B------:R1:W-:Y:S01]  /*1da80*/  @P5 STG.E desc[UR28][R148.64], R180 ;  /* 0x000000b494005986 */ /* 0x0003e2000c10191c */
[----:B------:R-:W-:Y:S01]  /*1da90*/  LOP3.LUT R0, R7, 0x14, R14, 0xfe, !PT ;  /* 0x0000001407007812 */ /* 0x000fe200078efe0e */
[----:B------:R-:W-:-:S02]  /*1daa0*/  ULDC UR5, c[0x0][0x22c] ;  /* 0x00008b0000057ab9 */ /* 0x000fc40000000800 */
[----:B-1----:R-:W3:Y:S01]  /*1dab0*/  LDL.LU R180, [R1+0x8] ;  /* 0x0000080001b47983 */ /* 0x002ee20000300800 */
[----:B------:R-:W-:Y:S02]  /*1dac0*/  LEA R4, P5, R150, R2, 0x2 ;  /* 0x0000000296047211 */ /* 0x000fe400078a10ff */
[-C--:B------:R-:W-:Y:S01]  /*1dad0*/  LEA.HI.X.SX32 R13, R151, R3.reuse, 0x2, P4 ;  /* 0x00000003970d7211 */ /* 0x080fe200020f16ff */
[----:B------:R-:W-:Y:S01]  /*1dae0*/  IMAD R149, R0, UR6, RZ ;  /* 0x0000000600957c24 */ /* 0x000fe2000f8e02ff */
[----:B------:R-:W-:Y:S01]  /*1daf0*/  LEA.HI.X.SX32 R5, R150, R3, 0x2, P5 ;  /* 0x0000000396057211 */ /* 0x000fe200028f16ff */
[----:B------:R-:W1:Y:S01]  /*1db00*/  LDC R151, c[0x0][0x248] ;  /* 0x00009200ff977b82 */ /* 0x000e620000000800 */
[----:B------:R-:W-:Y:S01]  /*1db10*/  ISETP.LT.AND P4, PT, R0, UR4, !P0 ;  /* 0x0000000400007c0c */ /* 0x000fe2000c781270 */
[----:B------:R-:W-:Y:S01]  /*1db20*/  ULDC UR4, c[0x0][0x22c] ;  /* 0x00008b0000047ab9 */ /* 0x000fe20000000800 */
[C-C-:B------:R-:W-:Y:S02]  /*1db30*/  LOP3.LUT R0, R7.reuse, 0x16, R14.reuse, 0xfe, !PT ;  /* 0x0000001607007812 */ /* 0x140fe400078efe0e */
[----:B------:R-:W-:-:S02]  /*1db40*/  LOP3.LUT R148, R7, 0x18, R14, 0xfe, !PT ;  /* 0x0000001807947812 */ /* 0x000fc400078efe0e */
[C-C-:B------:R-:W-:Y:S02]  /*1db50*/  LOP3.LUT R150, R7.reuse, 0x1c, R14.reuse, 0xfe, !PT ;  /* 0x0000001c07967812 */ /* 0x140fe400078efe0e */
[----:B------:R-:W-:Y:S01]  /*1db60*/  LOP3.LUT R147, R7, 0x1f8, R14, 0xfe, !PT ;  /* 0x000001f807937812 */ /* 0x000fe200078efe0e */
[----:B--2---:R-:W-:Y:S01]  /*1db70*/  @P3 STG.E desc[UR28][R12.64], R186 ;  /* 0x000000ba0c003986 */ /* 0x004fe2000c10191c */
[C---:B------:R-:W-:Y:S01]  /*1db80*/  ISETP.LT.AND P3, PT, R0.reuse, UR4, !P0 ;  /* 0x0000000400007c0c */ /* 0x040fe2000c761270 */
[----:B------:R-:W-:Y:S01]  /*1db90*/  IMAD R0, R0, UR6, RZ ;  /* 0x0000000600007c24 */ /* 0x000fe2000f8e02ff */
[----:B------:R-:W-:Y:S01]  /*1dba0*/  ULDC UR4, c[0x0][0x22c] ;  /* 0x00008b0000047ab9 */ /* 0x000fe20000000800 */
[----:B----4-:R2:W-:Y:S02]  /*1dbb0*/  @P1 STG.E desc[UR28][R4.64], R185 ;  /* 0x000000b904001986 */ /* 0x0105e4000c10191c */
[----:B--2---:R-:W-:-:S04]  /*1dbc0*/  LEA R4, P1, R149, R2, 0x2 ;  /* 0x0000000295047211 */ /* 0x004fc800078210ff */
[----:B------:R-:W-:Y:S02]  /*1dbd0*/  LEA.HI.X.SX32 R5, R149, R3, 0x2, P1 ;  /* 0x0000000395057211 */ /* 0x000fe400008f16ff */
[C---:B------:R-:W-:Y:S01]  /*1dbe0*/  ISETP.LT.AND P1, PT, R148.reuse, UR5, !P0 ;  /* 0x0000000594007c0c */ /* 0x040fe2000c721270 */
[----:B------:R-:W-:Y:S01]  /*1dbf0*/  IMAD R148, R148, UR6, RZ ;  /* 0x0000000694947c24 */ /* 0x000fe2000f8e02ff */
[----:B------:R-:W2:Y:S01]  /*1dc00*/  LDC R149, c[0x0][0x248] ;  /* 0x00009200ff957b82 */ /* 0x000ea20000000800 */
[----:B---3--:R3:W-:Y:S01]  /*1dc10*/  @P4 STG.E desc[UR28][R4.64], R184 ;  /* 0x000000b804004986 */ /* 0x0087e2000c10191c */
[----:B------:R-:W-:Y:S01]  /*1dc20*/  LEA R12, P4, R0, R2, 0x2 ;  /* 0x00000002000c7211 */ /* 0x000fe200078810ff */
[----:B------:R-:W-:-:S03]  /*1dc30*/  ULDC UR5, c[0x0][0x22c] ;  /* 0x00008b0000057ab9 */ /* 0x000fc60000000800 */
[-C--:B------:R-:W-:Y:S02]  /*1dc40*/  LEA.HI.X.SX32 R13, R0, R3.reuse, 0x2, P4 ;  /* 0x00000003000d7211 */ /* 0x080fe400020f16ff */
[C-C-:B------:R-:W-:Y:S02]  /*1dc50*/  LOP3.LUT R0, R7.reuse, 0x1a, R14.reuse, 0xfe, !PT ;  /* 0x0000001a07007812 */ /* 0x140fe400078efe0e */
[----:B---3--:R-:W-:Y:S02]  /*1dc60*/  LOP3.LUT R5, R7, 0x22, R14, 0xfe, !PT ;  /* 0x0000002207057812 */ /* 0x008fe400078efe0e */
[C---:B------:R-:W-:Y:S01]  /*1dc70*/  LEA R4, P5, R148.reuse, R2, 0x2 ;  /* 0x0000000294047211 */ /* 0x040fe200078a10ff */
[----:B------:R3:W-:Y:S01]  /*1dc80*/  @P3 STG.E desc[UR28][R12.64], R183 ;  /* 0x000000b70c003986 */ /* 0x0007e2000c10191c */
[----:B------:R-:W-:Y:S01]  /*1dc90*/  ISETP.LT.AND P6, PT, R5, UR4, !P0 ;  /* 0x0000000405007c0c */ /* 0x000fe2000c7c1270 */
[----:B------:R-:W-:Y:S01]  /*1dca0*/  ULDC UR4, c[0x0][0x22c] ;  /* 0x00008b0000047ab9 */ /* 0x000fe20000000800 */
[----:B------:R-:W-:-:S02]  /*1dcb0*/  LEA.HI.X.SX32 R5, R148, R3, 0x2, P5 ;  /* 0x0000000394057211 */ /* 0x000fc400028f16ff */
[C---:B------:R-:W-:Y:S01]  /*1dcc0*/  ISETP.LT.AND P3, PT, R0.reuse, UR4, !P0 ;  /* 0x0000000400007c0c */ /* 0x040fe2000c761270 */
[----:B------:R-:W-:Y:S02]  /*1dcd0*/  ULDC UR4, c[0x0][0x22c] ;  /* 0x00008b0000047ab9 */ /* 0x000fe40000000800 */
[----:B------:R4:W-:Y:S01]  /*1dce0*/  @P1 STG.E desc[UR28][R4.64], R182 ;  /* 0x000000b604001986 */ /* 0x0009e2000c10191c */
[----:B---3--:R-:W-:Y:S02]  /*1dcf0*/  IMAD R12, R0, UR6, RZ ;  /* 0x00000006000c7c24 */ /* 0x008fe4000f8e02ff */
[----:B------:R-:W3:Y:S01]  /*1dd00*/  LDC R0, c[0x0][0x248] ;  /* 0x00009200ff007b82 */ /* 0x000ee20000000800 */
[----:B------:R-:W-:Y:S02]  /*1dd10*/  LOP3.LUT R148, R7, 0x24, R14, 0xfe, !PT ;  /* 0x0000002407947812 */ /* 0x000fe400078efe0e */
[----:B----4-:R-:W-:-:S04]  /*1dd20*/  LEA R4, P1, R12, R2, 0x2 ;  /* 0x000000020c047211 */ /* 0x010fc800078210ff */
[----:B------:R-:W-:Y:S01]  /*1dd30*/  LEA.HI.X.SX32 R5, R12, R3, 0x2, P1 ;  /* 0x000000030c057211 */ /* 0x000fe200008f16ff */
[----:B------:R-:W-:Y:S01]  /*1dd40*/  IMAD R12, R150, UR6, RZ ;  /* 0x00000006960c7c24 */ /* 0x000fe2000f8e02ff */
[----:B------:R-:W-:Y:S01]  /*1dd50*/  ISETP.LT.AND P4, PT, R148, UR5, !P0 ;  /* 0x0000000594007c0c */ /* 0x000fe2000c781270 */
[----:B------:R-:W-:Y:S01]  /*1dd60*/  ULDC UR5, c[0x0][0x22c] ;  /* 0x00008b0000057ab9 */ /* 0x000fe20000000800 */
[----:B------:R-:W-:Y:S01]  /*1dd70*/  ISETP.LT.AND P1, PT, R150, UR4, !P0 ;  /* 0x0000000496007c0c */ /* 0x000fe2000c721270 */
[----:B------:R4:W-:Y:S01]  /*1dd80*/  @P3 STG.E desc[UR28][R4.64], R181 ;  /* 0x000000b504003986 */ /* 0x0009e2000c10191c */
[C-C-:B------:R-:W-:Y:S01]  /*1dd90*/  LOP3.LUT R148, R7.reuse, 0x1e, R14.reuse, 0xfe, !PT ;  /* 0x0000001e07947812 */ /* 0x140fe200078efe0e */
[----:B------:R-:W-:Y:S01]  /*1dda0*/  ULDC UR4, c[0x0][0x22c] ;  /* 0x00008b0000047ab9 */ /* 0x000fe20000000800 */
[----:B------:R-:W-:Y:S02]  /*1ddb0*/  LOP3.LUT R13, R7, 0x26, R14, 0xfe, !PT ;  /* 0x00000026070d7812 */ /* 0x000fe400078efe0e */
[----:B----4-:R-:W-:-:S04]  /*1ddc0*/  LEA R4, P3, R12, R2, 0x2 ;  /* 0x000000020c047211 */ /* 0x010fc800078610ff */
[----:B------:R-:W-:Y:S01]  /*1ddd0*/  LEA.HI.X.SX32 R5, R12, R3, 0x2, P3 ;  /* 0x000000030c057211 */ /* 0x000fe200018f16ff */
[C---:B------:R-:W-:Y:S01]  /*1dde0*/  IMAD R12, R148.reuse, UR6, RZ ;  /* 0x00000006940c7c24 */ /* 0x040fe2000f8e02ff */
[----:B------:R-:W-:Y:S01]  /*1ddf0*/  ISETP.LT.AND P3, PT, R148, UR4, !P0 ;  /* 0x0000000494007c0c */ /* 0x000fe2000c761270 */
[----:B------:R-:W-:Y:S01]  /*1de00*/  ULDC UR4, c[0x0][0x22c] ;  /* 0x00008b0000047ab9 */ /* 0x000fe20000000800 */
[----:B------:R-:W4:Y:S01]  /*1de10*/  LDC R148, c[0x0][0x248] ;  /* 0x00009200ff947b82 */ /* 0x000f220000000800 */
[----:B------:R-:W-:Y:S01]  /*1de20*/  ISETP.LT.AND P5, PT, R13, UR5, !P0 ;  /* 0x000000050d007c0c */ /* 0x000fe2000c7a1270 */
[----:B---3--:R-:W-:Y:S01]  /*1de30*/  IMAD R13, R0, 0x20, R15 ;  /* 0x00000020000d7824 */ /* 0x008fe200078e020f */
[----:B------:R3:W-:Y:S01]  /*1de40*/  @P1 STG.E desc[UR28][R4.64], R180 ;  /* 0x000000b404001986 */ /* 0x0007e2000c10191c */
[----:B------:R-:W-:Y:S01]  /*1de50*/  LOP3.LUT R150, R7, 0x28, R14, 0xfe, !PT ;  /* 0x0000002807967812 */ /* 0x000fe200078efe0e */
[----:B------:R-:W-:-:S03]  /*1de60*/  ULDC UR5, c[0x0][0x22c] ;  /* 0x00008b0000057ab9 */ /* 0x000fc60000000800 */
[----:B------:R-:W1:Y:S01]  /*1de70*/  LDC R15, c[0x0][0x248] ;  /* 0x00009200ff0f7b82 */ /* 0x000e620000000800 */
[----:B--2---:R-:W-:Y:S01]  /*1de80*/  IMAD R149, R149, 0x2, R13 ;  /* 0x0000000295957824 */ /* 0x004fe200078e020d */
[----:B---3--:R-:W-:-:S06]  /*1de90*/  LEA R4, P1, R12, R2, 0x2 ;  /* 0x000000020c047211 */ /* 0x008fcc00078210ff */
[----:B------:R-:W2:Y:S01]  /*1dea0*/  LDC R0, c[0x0][0x248] ;  /* 0x00009200ff007b82 */ /* 0x000ea20000000800 */
[----:B------:R-:W-:Y:S02]  /*1deb0*/  LEA.HI.X.SX32 R5, R12, R3, 0x2, P1 ;  /* 0x000000030c057211 */ /* 0x000fe400008f16ff */
[----:B------:R-:W-:-:S03]  /*1dec0*/  LEA R12, P1, R13, R2, 0x2 ;  /* 0x000000020d0c7211 */ /* 0x000fc600078210ff */
[----:B------:R3:W-:Y:S01]  /*1ded0*/  @P3 STG.E desc[UR28][R4.64], R252 ;  /* 0x000000fc04003986 */ /* 0x0007e2000c10191c */
[----:B------:R-:W-:Y:S02]  /*1dee0*/  LEA.HI.X.SX32 R13, R13, R3, 0x2, P1 ;  /* 0x000000030d0d7211 */ /* 0x000fe400008f16ff */
[----:B------:R-:W-:Y:S01]  /*1def0*/  ISETP.LT.AND P1, PT, R150, UR4, !P0 ;  /* 0x0000000496007c0c */ /* 0x000fe2000c721270 */
[----:B------:R-:W-:Y:S01]  /*1df00*/  ULDC UR4, c[0x0][0x22c] ;  /* 0x00008b0000047ab9 */ /* 0x000fe20000000800 */
[----:B------:R-:W-:Y:S02]  /*1df10*/  LOP3.LUT R150, R7, 0x2a, R14, 0xfe, !PT ;  /* 0x0000002a07967812 */ /* 0x000fe400078efe0e */
[----:B---3--:R-:W-:Y:S01]  /*1df20*/  LEA R4, P3, R149, R2, 0x2 ;  /* 0x0000000295047211 */ /* 0x008fe200078610ff */
[----:B----4-:R-:W-:-:S03]  /*1df30*/  IMAD R252, R148, 0x2, R149 ;  /* 0x0000000294fc7824 */ /* 0x010fc600078e0295 */
[-C--:B------:R-:W-:Y:S02]  /*1df40*/  LEA.HI.X.SX32 R5, R149, R3.reuse, 0x2, P3 ;  /* 0x0000000395057211 */ /* 0x080fe400018f16ff */
[----:B------:R-:W-:Y:S01]  /*1df50*/  ISETP.LT.AND P3, PT, R150, UR4, !P0 ;  /* 0x0000000496007c0c */ /* 0x000fe2000c761270 */
[----:B------:R3:W-:Y:S01]  /*1df60*/  @P2 STG.E desc[UR28][R12.64], R248 ;  /* 0x000000f80c002986 */ /* 0x0007e2000c10191c */
[----:B------:R-:W4:Y:S01]  /*1df70*/  LDC R150, c[0x0][0x248] ;  /* 0x00009200ff967b82 */ /* 0x000f220000000800 */
[----:B------:R-:W-:Y:S01]  /*1df80*/  LOP3.LUT R149, R7, 0x2c, R14, 0xfe, !PT ;  /* 0x0000002c07957812 */ /* 0x000fe200078efe0e */
[----:B------:R-:W-:Y:S01]  /*1df90*/  ULDC UR4, c[0x0][0x22c] ;  /* 0x00008b0000047ab9 */ /* 0x000fe20000000800 */
[----:B------:R2:W-:Y:S01]  /*1dfa0*/  @P6 STG.E desc[UR28][R4.64], R249 ;  /* 0x000000f904006986 */ /* 0x0005e2000c10191c */
[C---:B------:R-:W-:Y:S01]  /*1dfb0*/  LEA R148, P6, R252.reuse, R2, 0x2 ;  /* 0x00000002fc947211 */ /* 0x040fe200078c10ff */
[----:B-1----:R-:W-:Y:S01]  /*1dfc0*/  IMAD R15, R15, 0x2, R252 ;  /* 0x000000020f0f7824 */ /* 0x002fe200078e02fc */
[----:B------:R-:W-:Y:S01]  /*1dfd0*/  ISETP.LT.AND P2, PT, R149, UR4, !P0 ;  /* 0x0000000495007c0c */ /* 0x000fe2000c741270 */
[----:B------:R-:W-:Y:S01]  /*1dfe0*/  ULDC UR4, c[0x0][0x22c] ;  /* 0x00008b0000047ab9 */ /* 0x000fe20000000800 */
[----:B------:R-:W-:-:S02]  /*1dff0*/  LEA.HI.X.SX32 R149, R252, R3, 0x2, P6 ;  /* 0x00000003fc957211 */ /* 0x000fc400030f16ff */
[----:B---3--:R-:W-:Y:S02]  /*1e000*/  LOP3.LUT R13, R7, 0x2e, R14, 0xfe, !PT ;  /* 0x0000002e070d7812 */ /* 0x008fe400078efe0e */
[-C--:B------:R-:W-:Y:S01]  /*1e010*/  LEA R12, P6, R15, R2.reuse, 0x2 ;  /* 0x000000020f0c7211 */ /* 0x080fe200078c10ff */
[----:B------:R1:W-:Y:S01]  /*1e020*/  @P4 STG.E desc[UR28][R148.64], R250 ;  /* 0x000000fa94004986 */ /* 0x0003e2000c10191c */
[----:B------:R-:W-:Y:S01]  /*1e030*/  ISETP.LT.AND P4, PT, R13, UR4, !P0 ;  /* 0x000000040d007c0c */ /* 0x000fe2000c781270 */
[----:B--2---:R-:W-:Y:S01]  /*1e040*/  IMAD R248, R0, 0x2, R15 ;  /* 0x0000000200f87824 */ /* 0x004fe200078e020f */
[----:B------:R-:W-:Y:S01]  /*1e050*/  LEA.HI.X.SX32 R13, R15, R3, 0x2, P6 ;  /* 0x000000030f0d7211 */ /* 0x000fe200030f16ff */
[----:B------:R-:W-:Y:S01]  /*1e060*/  ULDC UR4, c[0x0][0x22c] ;  /* 0x00008b0000047ab9 */ /* 0x000fe20000000800 */
[----:B------:R-:W2:Y:S02]  /*1e070*/  LDC R15, c[0x0][0x248] ;  /* 0x00009200ff0f7b82 */ /* 0x000ea40000000800 */
[----:B------:R-:W-:-:S02]  /*1e080*/  LEA R4, P6, R248, R2, 0x2 ;  /* 0x00000002f8047211 */ /* 0x000fc400078c10ff */
[----:B------:R-:W-:Y:S01]  /*1e090*/  LOP3.LUT R0, R7, 0x30, R14, 0xfe, !PT ;  /* 0x0000003007007812 */ /* 0x000fe200078efe0e */
[----:B----4-:R-:W-:Y:S01]  /*1e0a0*/  IMAD R150, R150, 0x2, R248 ;  /* 0x0000000296967824 */ /* 0x010fe200078e02f8 */
[-C--:B------:R-:W-:Y:S02]  /*1e0b0*/  LEA.HI.X.SX32 R5, R248, R3.reuse, 0x2, P6 ;  /* 0x00000003f8057211 */ /* 0x080fe400030f16ff */
[----:B------:R-:W3:Y:S01]  /*1e0c0*/  LDC R248, c[0x0][0x248] ;  /* 0x00009200fff87b82 */ /* 0x000ee20000000800 */
[----:B------:R4:W-:Y:S01]  /*1e0d0*/  @P5 STG.E desc[UR28][R12.64], R251 ;  /* 0x000000fb0c005986 */ /* 0x0009e2000c10191c */
[----:B------:R-:W-:Y:S01]  /*1e0e0*/  ISETP.LT.AND P5, PT, R0, UR4, !P0 ;  /* 0x0000000400007c0c */ /* 0x000fe2000c7a1270 */
[----:B-1----:R-:W-:Y:S01]  /*1e0f0*/  IMAD R250, R151, 0x2, R150 ;  /* 0x0000000297fa7824 */ /* 0x002fe200078e0296 */
[C-C-:B------:R-:W-:Y:S01]  /*1e100*/  LOP3.LUT R0, R7.reuse, 0x32, R14.reuse, 0xfe, !PT ;  /* 0x0000003207007812 */ /* 0x140fe200078efe0e */
[----:B------:R-:W-:Y:S01]  /*1e110*/  ULDC UR4, c[0x0][0x22c] ;  /* 0x00008b0000047ab9 */ /* 0x000fe20000000800 */
[----:B------:R-:W-:Y:S01]  /*1e120*/  LEA R148, P6, R150, R2, 0x2 ;  /* 0x0000000296947211 */ /* 0x000fe200078c10ff */
[----:B------:R1:W-:Y:S01]  /*1e130*/  @P1 STG.E desc[UR28][R4.64], R8 ;  /* 0x0000000804001986 */ /* 0x0003e2000c10191c */
[----:B------:R-:W-:Y:S01]  /*1e140*/  ISETP.LT.AND P1, PT, R0, UR4, !P0 ;  /* 0x0000000400007c0c */ /* 0x000fe2000c721270 */
[----:B------:R-:W3:Y:S01]  /*1e150*/  LDC R249, c[0x0][0x248] ;  /* 0x00009200fff97b82 */ /* 0x000ee20000000800 */
[----:B------:R-:W-:Y:S01]  /*1e160*/  LEA.HI.X.SX32 R149, R150, R3, 0x2, P6 ;  /* 0x0000000396957211 */ /* 0x000fe200030f16ff */
[----:B------:R-:W-:Y:S01]  /*1e170*/  ULDC UR4, c[0x0][0x22c] ;  /* 0x00008b0000047ab9 */ /* 0x000fe20000000800 */
[----:B------:R-:W-:-:S02]  /*1e180*/  LOP3.LUT R0, R7, 0x34, R14, 0xfe, !PT ;  /* 0x0000003407007812 */ /* 0x000fc400078efe0e */
[-C--:B----4-:R-:W-:Y:S01]  /*1e190*/  LEA R12, P6, R250, R2.reuse, 0x2 ;  /* 0x00000002fa0c7211 */ /* 0x090fe200078c10ff */
[----:B------:R4:W-:Y:S01]  /*1e1a0*/  @P3 STG.E desc[UR28][R148.64], R9 ;  /* 0x0000000994003986 */ /* 0x0009e2000c10191c */
[----:B------:R-:W-:Y:S01]  /*1e1b0*/  ISETP.LT.AND P3, PT, R0, UR4, !P0 ;  /* 0x0000000400007c0c */ /* 0x000fe2000c761270 */
[----:B--2---:R-:W-:Y:S01]  /*1e1c0*/  IMAD R15, R15, 0x2, R250 ;  /* 0x000000020f0f7824 */ /* 0x004fe200078e02fa */
[-C--:B------:R-:W-:Y:S01]  /*1e1d0*/  LEA.HI.X.SX32 R13, R250, R3.reuse, 0x2, P6 ;  /* 0x00000003fa0d7211 */ /* 0x080fe200030f16ff */
[----:B------:R-:W2:Y:S01]  /*1e1e0*/  LDC R0, c[0x0][0x248] ;  /* 0x00009200ff007b82 */ /* 0x000ea20000000800 */
[--C-:B-1----:R-:W-:Y:S01]  /*1e1f0*/  LOP3.LUT R4, R7, 0x38, R14.reuse, 0xfe, !PT ;  /* 0x0000003807047812 */ /* 0x102fe200078efe0e */
[----:B------:R-:W-:Y:S02]  /*1e200*/  ULDC UR4, c[0x0][0x22c] ;  /* 0x00008b0000047ab9 */ /* 0x000fe40000000800 */
[----:B------:R1:W-:Y:S01]  /*1e210*/  @P2 STG.E desc[UR28][R12.64], R10 ;  /* 0x0000000a0c002986 */ /* 0x0003e2000c10191c */
[----:B------:R-:W-:Y:S01]  /*1e220*/  LEA R150, P2, R15, R2, 0x2 ;  /* 0x000000020f967211 */ /* 0x000fe200078410ff */
[----:B---3--:R-:W-:Y:S01]  /*1e230*/  IMAD R248, R248, 0x2, R15 ;  /* 0x00000002f8f87824 */ /* 0x008fe200078e020f */
[----:B------:R-:W-:Y:S01]  /*1e240*/  LOP3.LUT R5, R7, 0x36, R14, 0xfe, !PT ;  /* 0x0000003607057812 */ /* 0x000fe200078efe0e */
[----:B----4-:R-:W3:Y:S01]  /*1e250*/  LDC R148, c[0x0][0x248] ;  /* 0x00009200ff947b82 */ /* 0x010ee20000000800 */
[----:B------:R-:W-:-:S07]  /*1e260*/  LEA.HI.X.SX32 R151, R15, R3, 0x2, P2 ;  /* 0x000000030f977211 */ /* 0x000fce00010f16ff */
[----:B------:R-:W4:Y:S01]  /*1e270*/  LDC R15, c[0x0][0x248] ;  /* 0x00009200ff0f7b82 */ /* 0x000f220000000800 */
[----:B------:R-:W-:Y:S01]  /*1e280*/  ISETP.LT.AND P6, PT, R4, UR5, !P0 ;  /* 0x0000000504007c0c */ /* 0x000fe2000c7c1270 */
[----:B------:R2:W-:Y:S01]  /*1e290*/  @P4 STG.E desc[UR28][R150.64], R11 ;  /* 0x0000000b96004986 */ /* 0x0005e2000c10191c */
[CC--:B------:R-:W-:Y:S01]  /*1e2a0*/  LEA R4, P4, R248.reuse, R2.reuse, 0x2 ;  /* 0x00000002f8047211 */ /* 0x0c0fe200078810ff */
[----:B------:R-:W-:Y:S01]  /*1e2b0*/  IMAD R249, R249, 0x2, R248 ;  /* 0x00000002f9f97824 */ /* 0x000fe200078e02f8 */
[----:B------:R-:W-:Y:S01]  /*1e2c0*/  ISETP.LT.AND P2, PT, R5, UR4, !P0 ;  /* 0x0000000405007c0c */ /* 0x000fe2000c741270 */
[----:B------:R-:W-:Y:S01]  /*1e2d0*/  ULDC UR4, c[0x0][0x22c] ;  /* 0x00008b0000047ab9 */ /* 0x000fe20000000800 */
[-C--:B------:R-:W-:Y:S01]  /*1e2e0*/  LEA.HI.X.SX32 R5, R248, R3.reuse, 0x2, P4 ;  /* 0x00000003f8057211 */ /* 0x080fe200020f16ff */
[----:B-1----:R-:W1:Y:S01]  /*1e2f0*/  LDC R13, c[0x0][0x248] ;  /* 0x00009200ff0d7b82 */ /* 0x002e620000000800 */
[----:B------:R-:W-:Y:S01]  /*1e300*/  LEA R8, P4, R249, R2, 0x2 ;  /* 0x00000002f9087211 */ /* 0x000fe200078810ff */
[----:B--2---:R-:W-:Y:S01]  /*1e310*/  IMAD R248, R0, 0x2, R249 ;  /* 0x0000000200f87824 */ /* 0x004fe200078e02f9 */
[----:B------:R-:W-:Y:S01]  /*1e320*/  LOP3.LUT R10, R7, 0x3a, R14, 0xfe, !PT ;  /* 0x0000003a070a7812 */ /* 0x000fe200078efe0e */
[----:B------:R2:W-:Y:S01]  /*1e330*/  @P5 STG.E desc[UR28][R4.64], R16 ;  /* 0x0000001004005986 */ /* 0x0005e2000c10191c */
[----:B------:R-:W-:Y:S01]  /*1e340*/  LEA.HI.X.SX32 R9, R249, R3, 0x2, P4 ;  /* 0x00000003f9097211 */ /* 0x000fe200020f16ff */
[----:B------:R-:W-:-:S02]  /*1e350*/  ULDC UR5, c[0x0][0x22c] ;  /* 0x00008b0000057ab9 */ /* 0x000fc40000000800 */
[----:B------:R-:W3:Y:S01]  /*1e360*/  LDC R12, c[0x0][0x248] ;  /* 0x00009200ff0c7b82 */ /* 0x000ee20000000800 */
[----:B------:R-:W-:Y:S01]  /*1e370*/  ISETP.LT.AND P4, PT, R10, UR4, !P0 ;  /* 0x000000040a007c0c */ /* 0x000fe2000c781270 */
[----:B------:R-:W-:Y:S01]  /*1e380*/  ULDC UR4, c[0x0][0x22c] ;  /* 0x00008b0000047ab9 */ /* 0x000fe20000000800 */
[CC--:B------:R-:W-:Y:S02]  /*1e390*/  LEA R10, P5, R248.reuse, R2.reuse, 0x2 ;  /* 0x00000002f80a7211 */ /* 0x0c0fe400078a10ff */
[----:B------:R-:W-:Y:S02]  /*1e3a0*/  LOP3.LUT R0, R7, 0x3c, R14, 0xfe, !PT ;  /* 0x0000003c07007812 */ /* 0x000fe400078efe0e */
[----:B------:R-:W-:Y:S01]  /*1e3b0*/  LEA.HI.X.SX32 R11, R248, R3, 0x2, P5 ;  /* 0x00000003f80b7211 */ /* 0x000fe200028f16ff */
[----:B----4-:R-:W-:Y:S01]  /*1e3c0*/  IMAD R248, R15, 0x2, R248 ;  /* 0x000000020ff87824 */ /* 0x010fe200078e02f8 */
[----:B------:R4:W-:Y:S01]  /*1e3d0*/  @P1 STG.E desc[UR28][R8.64], R17 ;  /* 0x0000001108001986 */ /* 0x0009e2000c10191c */
[----:B------:R-:W4:Y:S01]  /*1e3e0*/  LDC R149, c[0x0][0x248] ;  /* 0x00009200ff957b82 */ /* 0x000f220000000800 */
[----:B------:R-:W-:Y:S01]  /*1e3f0*/  ISETP.LT.AND P1, PT, R0, UR4, !P0 ;  /* 0x0000000400007c0c */ /* 0x000fe2000c721270 */
[----:B------:R-:W-:Y:S01]  /*1e400*/  ULDC UR4, c[0x0][0x22c] ;  /* 0x00008b0000047ab9 */ /* 0x000fe20000000800 */
[----:B------:R4:W-:Y:S01]  /*1e410*/  @P3 STG.E desc[UR28][R10.64], R18 ;  /* 0x000000120a003986 */ /* 0x0009e2000c10191c */
[----:B--2---:R-:W-:-:S02]  /*1e420*/  LEA R4, P3, R248, R2, 0x2 ;  /* 0x00000002f8047211 */ /* 0x004fc400078610ff */
[----:B------:R-:W-:Y:S02]  /*1e430*/  LOP3.LUT R0, R7, 0x3e, R14, 0xfe, !PT ;  /* 0x0000003e07007812 */ /* 0x000fe400078efe0e */
[----:B------:R-:W2:Y:S01]  /*1e440*/  LDC R16, c[0x0][0x248] ;  /* 0x00009200ff107b82 */ /* 0x000ea20000000800 */
[----:B------:R-:W-:Y:S02]  /*1e450*/  LEA.HI.X.SX32 R5, R248, R3, 0x2, P3 ;  /* 0x00000003f8057211 */ /* 0x000fe400018f16ff */
[----:B------:R-:W-:Y:S01]  /*1e460*/  ISETP.LT.AND P3, PT, R0, UR4, !P0 ;  /* 0x0000000400007c0c */ /* 0x000fe2000c761270 */
[----:B-1----:R-:W-:Y:S01]  /*1e470*/  IMAD R13, R13, 0x2, R248 ;  /* 0x000000020d0d7824 */ /* 0x002fe200078e02f8 */
[----:B------:R-:W-:-:S03]  /*1e480*/  ULDC UR4, c[0x0][0x22c] ;  /* 0x00008b0000047ab9 */ /* 0x000fc60000000800 */
[----:B------:R-:W1:Y:S01]  /*1e490*/  LDC R0, c[0x0][0x248] ;  /* 0x00009200ff007b82 */ /* 0x000e620000000800 */
[----:B---3--:R-:W-:Y:S01]  /*1e4a0*/  IMAD R15, R12, 0x2, R13 ;  /* 0x000000020c0f7824 */ /* 0x008fe200078e020d */
[-C--:B----4-:R-:W-:Y:S01]  /*1e4b0*/  LEA R8, P5, R13, R2.reuse, 0x2 ;  /* 0x000000020d087211 */ /* 0x090fe200078a10ff */
[----:B------:R3:W-:Y:S03]  /*1e4c0*/  @P2 STG.E desc[UR28][R4.64], R19 ;  /* 0x0000001304002986 */ /* 0x0007e6000c10191c */
[----:B------:R-:W-:Y:S01]  /*1e4d0*/  LEA R10, P2, R15, R2, 0x2 ;  /* 0x000000020f0a7211 */ /* 0x000fe200078410ff */
[----:B------:R-:W-:Y:S01]  /*1e4e0*/  IMAD R148, R148, 0x2, R15 ;  /* 0x0000000294947824 */ /* 0x000fe200078e020f */
[-C--:B------:R-:W-:Y:S02]  /*1e4f0*/  LEA.HI.X.SX32 R9, R13, R3.reuse, 0x2, P5 ;  /* 0x000000030d097211 */ /* 0x080fe400028f16ff */
[----:B------:R-:W-:Y:S01]  /*1e500*/  LEA.HI.X.SX32 R11, R15, R3, 0x2, P2 ;  /* 0x000000030f0b7211 */ /* 0x000fe200010f16ff */
[----:B------:R-:W-:Y:S01]  /*1e510*/  IMAD R15, R149, 0x2, R148 ;  /* 0x00000002950f7824 */ /* 0x000fe200078e0294 */
[C-C-:B------:R-:W-:Y:S01]  /*1e520*/  LOP3.LUT R12, R7.reuse, 0x40, R14.reuse, 0xfe, !PT ;  /* 0x00000040070c7812 */ /* 0x140fe200078efe0e */
[----:B------:R4:W-:Y:S01]  /*1e530*/  @P6 STG.E desc[UR28][R8.64], R20 ;  /* 0x0000001408006986 */ /* 0x0009e2000c10191c */
[----:B------:R-:W-:Y:S01]  /*1e540*/  LOP3.LUT R13, R7, 0x42, R14, 0xfe, !PT ;  /* 0x00000042070d7812 */ /* 0x000fe200078efe0e */
[----:B--2---:R-:W-:-:S02]  /*1e550*/  IMAD R17, R16, 0x2, R15 ;  /* 0x0000000210117824 */ /* 0x004fc400078e020f */
[----:B------:R2:W-:Y:S01]  /*1e560*/  @P4 STG.E desc[UR28][R10.64], R21 ;  /* 0x000000150a004986 */ /* 0x0005e2000c10191c */
[-C--:B---3--:R-:W-:Y:S02]  /*1e570*/  LEA R4, P4, R148, R2.reuse, 0x2 ;  /* 0x0000000294047211 */ /* 0x088fe400078810ff */
[----:B------:R-:W-:Y:S01]  /*1e580*/  ISETP.LT.AND P2, PT, R12, UR4, !P0 ;  /* 0x000000040c007c0c */ /* 0x000fe2000c741270 */
[----:B------:R-:W-:Y:S01]  /*1e590*/  ULDC UR4, c[0x0][0x22c] ;  /* 0x00008b0000047ab9 */ /* 0x000fe20000000800 */
[-C--:B------:R-:W-:Y:S02]  /*1e5a0*/  LEA.HI.X.SX32 R5, R148, R3.reuse, 0x2, P4 ;  /* 0x0000000394057211 */ /* 0x080fe400020f16ff */
[-C--:B------:R-:W-:Y:S01]  /*1e5b0*/  LEA R12, P5, R15, R2.reuse, 0x2 ;  /* 0x000000020f0c7211 */ /* 0x080fe200078a10ff */
[----:B-1----:R-:W-:Y:S01]  /*1e5c0*/  IMAD R18, R0, 0x2, R17 ;  /* 0x0000000200127824 */ /* 0x002fe200078e0211 */
[----:B------:R-:W-:Y:S02]  /*1e5d0*/  ISETP.LT.AND P4, PT, R13, UR4, !P0 ;  /* 0x000000040d007c0c */ /* 0x000fe4000c781270 */
[-C--:B------:R-:W-:Y:S01]  /*1e5e0*/  LEA R16, P6, R17, R2.reuse, 0x2 ;  /* 0x0000000211107211 */ /* 0x080fe200078c10ff */
[----:B------:R-:W-:Y:S01]  /*1e5f0*/  @P1 STG.E desc[UR28][R4.64], R22 ;  /* 0x0000001604001986 */ /* 0x000fe2000c10191c */
[----:B------:R-:W-:Y:S01]  /*1e600*/  LEA.HI.X.SX32 R13, R15, R3, 0x2, P5 ;  /* 0x000000030f0d7211 */ /* 0x000fe200028f16ff */
[----:B------:R-:W-:Y:S01]  /*1e610*/  ULDC UR4, c[0x0][0x22c] ;  /* 0x00008b0000047ab9 */ /* 0x000fe20000000800 */
[----:B----4-:R-:W-:-:S02]  /*1e620*/  LEA R8, P5, R18, R2, 0x2 ;  /* 0x0000000212087211 */ /* 0x010fc400078a10ff */
[-C--:B------:R-:W-:Y:S02]  /*1e630*/  LEA.HI.X.SX32 R17, R17, R3.reuse, 0x2, P6 ;  /* 0x0000000311117211 */ /* 0x080fe400030f16ff */
[----:B------:R-:W-:Y:S01]  /*1e640*/  LEA.HI.X.SX32 R9, R18, R3, 0x2, P5 ;  /* 0x0000000312097211 */ /* 0x000fe200028f16ff */
[----:B------:R-:W-:Y:S01]  /*1e650*/  @P3 STG.E desc[UR28][R12.64], R23 ;  /* 0x000000170c003986 */ /* 0x000fe2000c10191c */
[----:B------:R-:W-:-:S03]  /*1e660*/  LOP3.LUT R250, R7, 0x1fe, R14, 0xfe, !PT ;  /* 0x000001fe07fa7812 */ /* 0x000fc600078efe0e */
[----:B------:R-:W-:Y:S01]  /*1e670*/  @P2 STG.E desc[UR28][R16.64], R152 ;  /* 0x0000009810002986 */ /* 0x000fe2000c10191c */
[C-C-:B------:R-:W-:Y:S02]  /*1e680*/  LOP3.LUT R249, R7.reuse, 0x44, R14.reuse, 0xfe, !PT ;  /* 0x0000004407f97812 */ /* 0x140fe400078efe0e */
[C-C-:B------:R-:W-:Y:S01]  /*1e690*/  LOP3.LUT R251, R7.reuse, 0x46, R14.reuse, 0xfe, !PT ;  /* 0x0000004607fb7812 */ /* 0x140fe200078efe0e */
[----:B------:R1:W-:Y:S01]  /*1e6a0*/  @P4 STG.E desc[UR28][R8.64], R153 ;  /* 0x0000009908004986 */ /* 0x0003e2000c10191c */
[C-C-:B------:R-:W-:Y:S02]  /*1e6b0*/  LOP3.LUT R19, R7.reuse, 0x48, R14.reuse, 0xfe, !PT ;  /* 0x0000004807137812 */ /* 0x140fe400078efe0e */
[C-C-:B------:R-:W-:Y:S01]  /*1e6c0*/  LOP3.LUT R20, R7.reuse, 0x4a, R14.reuse, 0xfe, !PT ;  /* 0x0000004a07147812 */ /* 0x140fe200078efe0e */
[----:B------:R3:W-:Y:S01]  /*1e6d0*/  STL [R1+0x2fc], R147 ;  /* 0x0002fc9301007387 */ /* 0x0007e20000100800 */
[C-C-:B--2---:R-:W-:Y:S02]  /*1e6e0*/  LOP3.LUT R21, R7.reuse, 0x4c, R14.reuse, 0xfe, !PT ;  /* 0x0000004c07157812 */ /* 0x144fe400078efe0e */
[----:B------:R-:W-:-:S02]  /*1e6f0*/  LOP3.LUT R248, R7, 0x4e, R14, 0xfe, !PT ;  /* 0x0000004e07f87812 */ /* 0x000fc400078efe0e */
[C-C-:B------:R-:W-:Y:S02]  /*1e700*/  LOP3.LUT R149, R7.reuse, 0x52, R14.reuse, 0xfe, !PT ;  /* 0x0000005207957812 */ /* 0x140fe400078efe0e */
[C-C-:B------:R-:W-:Y:S02]  /*1e710*/  LOP3.LUT R148, R7.reuse, 0x54, R14.reuse, 0xfe, !PT ;  /* 0x0000005407947812 */ /* 0x140fe400078efe0e */
[C-C-:B-1----:R-:W-:Y:S02]  /*1e720*/  LOP3.LUT R153, R7.reuse, 0x50, R14.reuse, 0xfe, !PT ;  /* 0x0000005007997812 */ /* 0x142fe400078efe0e */
[C-C-:B------:R-:W-:Y:S02]  /*1e730*/  LOP3.LUT R23, R7.reuse, 0x56, R14.reuse, 0xfe, !PT ;  /* 0x0000005607177812 */ /* 0x140fe400078efe0e */
[C-C-:B------:R-:W-:Y:S02]  /*1e740*/  LOP3.LUT R22, R7.reuse, 0x58, R14.reuse, 0xfe, !PT ;  /* 0x0000005807167812 */ /* 0x140fe400078efe0e */
[----:B------:R-:W-:-:S02]  /*1e750*/  LOP3.LUT R16, R7, 0x5a, R14, 0xfe, !PT ;  /* 0x0000005a07107812 */ /* 0x000fc400078efe0e */
[C-C-:B------:R-:W-:Y:S02]  /*1e760*/  LOP3.LUT R17, R7.reuse, 0x5c, R14.reuse, 0xfe, !PT ;  /* 0x0000005c07117812 */ /* 0x140fe400078efe0e */
[C-C-:B------:R-:W-:Y:S02]  /*1e770*/  LOP3.LUT R9, R7.reuse, 0x5e, R14.reuse, 0xfe, !PT ;  /* 0x0000005e07097812 */ /* 0x140fe400078efe0e */
[C-C-:B------:R-:W-:Y:S02]  /*1e780*/  LOP3.LUT R13, R7.reuse, 0x60, R14.reuse, 0xfe, !PT ;  /* 0x00000060070d7812 */ /* 0x140fe400078efe0e */
        /* <DEDUP_REMOVED lines=203> */
[C-C-:B---3--:R-:W-:Y:S02]  /*1f440*/  LOP3.LUT R147, R7.reuse, 0x1fa, R14.reuse, 0xfe, !PT ;  /* 0x000001fa07937812 */ /* 0x148fe400078efe0e */
[----:B------:R-:W-:Y:S02]  /*1f450*/  LOP3.LUT R7, R7, 0x1fc, R14, 0xfe, !PT ;  /* 0x000001fc07077812 */ /* 0x000fe400078efe0e */
[----:B------:R-:W1:Y:S01]  /*1f460*/  LDC R14, c[0x0][0x248] ;  /* 0x00009200ff0e7b82 */ /* 0x000e620000000800 */
[----:B------:R-:W-:Y:S01]  /*1f470*/  ISETP.LT.AND P5, PT, R249, UR4, !P0 ;  /* 0x00000004f9007c0c */ /* 0x000fe2000c7a1270 */
[----:B------:R-:W-:-:S02]  /*1f480*/  ULDC UR4, c[0x0][0x22c] ;  /* 0x00008b0000047ab9 */ /* 0x000fc40000000800 */
[----:B------:R-:W-:Y:S01]  /*1f490*/  ISETP.LT.AND P3, PT, R251, UR4, !P0 ;  /* 0x00000004fb007c0c */ /* 0x000fe2000c761270 */
[----:B------:R-:W-:-:S03]  /*1f4a0*/  ULDC UR4, c[0x0][0x22c] ;  /* 0x00008b0000047ab9 */ /* 0x000fc60000000800 */
[----:B------:R-:W2:Y:S08]  /*1f4b0*/  LDC R251, c[0x0][0x248] ;  /* 0x00009200fffb7b82 */ /* 0x000eb00000000800 */
[----:B------:R-:W3:Y:S01]  /*1f4c0*/  LDC R249, c[0x0][0x248] ;  /* 0x00009200fff97b82 */ /* 0x000ee20000000800 */
[----:B------:R-:W-:Y:S01]  /*1f4d0*/  ISETP.LT.AND P1, PT, R250, UR5, !P0 ;  /* 0x00000005fa007c0c */ /* 0x000fe2000c721270 */
[----:B------:R-:W-:Y:S01]  /*1f4e0*/  ULDC UR5, c[0x0][0x22c] ;  /* 0x00008b0000057ab9 */ /* 0x000fe20000000800 */
[----:B-1----:R-:W-:-:S05]  /*1f4f0*/  IMAD R14, R14, 0x2, R18 ;  /* 0x000000020e0e7824 */ /* 0x002fca00078e0212 */
[----:B------:R-:W1:Y:S01]  /*1f500*/  LDC R250, c[0x0][0x248] ;  /* 0x00009200fffa7b82 */ /* 0x000e620000000800 */
[----:B------:R-:W-:Y:S01]  /*1f510*/  ISETP.LT.AND P2, PT, R19, UR4, !P0 ;  /* 0x0000000413007c0c */ /* 0x000fe2000c741270 */
[----:B------:R-:W-:Y:S01]  /*1f520*/  ULDC UR4, c[0x0][0x22c] ;  /* 0x00008b0000047ab9 */ /* 0x000fe20000000800 */
[----:B------:R-:W-:-:S04]  /*1f530*/  LEA R18, P4, R14, R2, 0x2 ;  /* 0x000000020e127211 */ /* 0x000fc800078810ff */
[----:B------:R-:W-:Y:S01]  /*1f540*/  LEA.HI.X.SX32 R19, R14, R3, 0x2, P4 ;  /* 0x000000030e137211 */ /* 0x000fe200020f16ff */
[----:B--2---:R-:W-:Y:S02]  /*1f550*/  IMAD R14, R251, 0x2, R14 ;  /* 0x00000002fb0e7824 */ /* 0x004fe400078e020e */
[----:B------:R-:W2:Y:S02]  /*1f560*/  LDC R251, c[0x0][0x248] ;  /* 0x00009200fffb7b82 */ /* 0x000ea40000000800 */
[----:B------:R3:W-:Y:S01]  /*1f570*/  @P5 STG.E desc[UR28][R18.64], R154 ;  /* 0x0000009a12005986 */ /* 0x0007e2000c10191c */
[----:B------:R-:W-:Y:S01]  /*1f580*/  ISETP.LT.AND P5, PT, R20, UR4, !P0 ;  /* 0x0000000414007c0c */ /* 0x000fe2000c7a1270 */
[----:B------:R-:W-:Y:S01]  /*1f590*/  ULDC UR4, c[0x0][0x22c] ;  /* 0x00008b0000047ab9 */ /* 0x000fe20000000800 */
[----:B---3--:R-:W-:Y:S01]  /*1f5a0*/  IMAD R154, R249, 0x2, R14 ;  /* 0x00000002f99a7824 */ /* 0x008fe200078e020e */
[-C--:B------:R-:W-:Y:S02]  /*1f5b0*/  LEA R18, P4, R14, R2.reuse, 0x2 ;  /* 0x000000020e127211 */ /* 0x080fe400078810ff */
[----:B------:R-:W3:Y:S02]  /*1f5c0*/  LDC R249, c[0x0][0x248] ;  /* 0x00009200fff97b82 */ /* 0x000ee40000000800 */
[----:B------:R-:W-:-:S02]  /*1f5d0*/  LEA R20, P6, R154, R2, 0x2 ;  /* 0x000000029a147211 */ /* 0x000fc400078c10ff */
[-C--:B------:R-:W-:Y:S02]  /*1f5e0*/  LEA.HI.X.SX32 R19, R14, R3.reuse, 0x2, P4 ;  /* 0x000000030e137211 */ /* 0x080fe400020f16ff */
[----:B------:R-:W-:Y:S01]  /*1f5f0*/  ISETP.LT.AND P4, PT, R21, UR4, !P0 ;  /* 0x0000000415007c0c */ /* 0x000fe2000c781270 */
[----:B------:R-:W-:Y:S01]  /*1f600*/  ULDC UR4, c[0x0][0x22c] ;  /* 0x00008b0000047ab9 */ /* 0x000fe20000000800 */
[----:B------:R-:W-:Y:S01]  /*1f610*/  LEA.HI.X.SX32 R21, R154, R3, 0x2, P6 ;  /* 0x000000039a157211 */ /* 0x000fe200030f16ff */
[----:B-1----:R-:W-:Y:S02]  /*1f620*/  IMAD R154, R250, 0x2, R154 ;  /* 0x00000002fa9a7824 */ /* 0x002fe400078e029a */
[----:B------:R-:W1:Y:S01]  /*1f630*/  LDC R250, c[0x0][0x248] ;  /* 0x00009200fffa7b82 */ /* 0x000e620000000800 */
[----:B------:R4:W-:Y:S01]  /*1f640*/  @P3 STG.E desc[UR28][R18.64], R155 ;  /* 0x0000009b12003986 */ /* 0x0009e2000c10191c */
[----:B--2---:R-:W-:-:S03]  /*1f650*/  IMAD R14, R251, 0x2, R154 ;  /* 0x00000002fb0e7824 */ /* 0x004fc600078e029a */
[----:B------:R2:W-:Y:S01]  /*1f660*/  @P2 STG.E desc[UR28][R20.64], R156 ;  /* 0x0000009c14002986 */ /* 0x0005e2000c10191c */
[----:B------:R-:W-:Y:S01]  /*1f670*/  ISETP.LT.AND P3, PT, R248, UR4, !P0 ;  /* 0x00000004f8007c0c */ /* 0x000fe2000c761270 */
[----:B------:R-:W-:Y:S01]  /*1f680*/  ULDC UR4, c[0x0][0x22c] ;  /* 0x00008b0000047ab9 */ /* 0x000fe20000000800 */
[----:B----4-:R-:W4:Y:S01]  /*1f690*/  LDC R155, c[0x0][0x248] ;  /* 0x00009200ff9b7b82 */ /* 0x010f220000000800 */
[----:B------:R-:W-:-:S04]  /*1f6a0*/  LEA R18, P2, R154, R2, 0x2 ;  /* 0x000000029a127211 */ /* 0x000fc800078410ff */
[-C--:B------:R-:W-:Y:S02]  /*1f6b0*/  LEA.HI.X.SX32 R19, R154, R3.reuse, 0x2, P2 ;  /* 0x000000039a137211 */ /* 0x080fe400010f16ff */
[----:B------:R-:W-:Y:S01]  /*1f6c0*/  ISETP.LT.AND P2, PT, R153, UR4, !P0 ;  /* 0x0000000499007c0c */ /* 0x000fe2000c741270 */
[----:B------:R-:W4:Y:S01]  /*1f6d0*/  LDC R154, c[0x0][0x248] ;  /* 0x00009200ff9a7b82 */ /* 0x000f220000000800 */
[-C--:B--2---:R-:W-:Y:S01]  /*1f6e0*/  LEA R20, P6, R14, R2.reuse, 0x2 ;  /* 0x000000020e147211 */ /* 0x084fe200078c10ff */
[----:B------:R2:W-:Y:S01]  /*1f6f0*/  @P5 STG.E desc[UR28][R18.64], R157 ;  /* 0x0000009d12005986 */ /* 0x0005e2000c10191c */
[----:B-1----:R-:W-:Y:S01]  /*1f700*/  IMAD R153, R250, 0x2, R14 ;  /* 0x00000002fa997824 */ /* 0x002fe200078e020e */
[----:B------:R-:W-:Y:S01]  /*1f710*/  ULDC UR4, c[0x0][0x22c] ;  /* 0x00008b0000047ab9 */ /* 0x000fe20000000800 */
[----:B------:R-:W-:Y:S02]  /*1f720*/  LEA.HI.X.SX32 R21, R14, R3, 0x2, P6 ;  /* 0x000000030e157211 */ /* 0x000fe400030f16ff */
[----:B------:R-:W-:Y:S01]  /*1f730*/  ISETP.LT.AND P5, PT, R149, UR4, !P0 ;  /* 0x0000000495007c0c */ /* 0x000fe2000c7a1270 */
[----:B------:R-:W-:Y:S01]  /*1f740*/  ULDC UR4, c[0x0][0x22c] ;  /* 0x00008b0000047ab9 */ /* 0x000fe20000000800 */
[----:B------:R-:W1:Y:S01]  /*1f750*/  LDC R149, c[0x0][0x248] ;  /* 0x00009200ff957b82 */ /* 0x000e620000000800 */
[----:B--2---:R-:W-:-:S04]  /*1f760*/  LEA R18, P6, R153, R2, 0x2 ;  /* 0x0000000299127211 */ /* 0x004fc800078c10ff */
[----:B------:R-:W-:Y:S01]  /*1f770*/  LEA.HI.X.SX32 R19, R153, R3, 0x2, P6 ;  /* 0x0000000399137211 */ /* 0x000fe200030f16ff */
[----:B---3--:R-:W-:Y:S01]  /*1f780*/  IMAD R153, R249, 0x2, R153 ;  /* 0x00000002f9997824 */ /* 0x008fe200078e0299 */
[----:B------:R-:W-:Y:S01]  /*1f790*/  @P4 STG.E desc[UR28][R20.64], R158 ;  /* 0x0000009e14004986 */ /* 0x000fe2000c10191c */
[----:B------:R-:W-:Y:S01]  /*1f7a0*/  ISETP.LT.AND P4, PT, R148, UR4, !P0 ;  /* 0x0000000494007c0c */ /* 0x000fe2000c781270 */
[----:B------:R-:W-:Y:S01]  /*1f7b0*/  ULDC UR4, c[0x0][0x22c] ;  /* 0x00008b0000047ab9 */ /* 0x000fe20000000800 */
[----:B------:R-:W2:Y:S01]  /*1f7c0*/  LDC R148, c[0x0][0x248] ;  /* 0x00009200ff947b82 */ /* 0x000ea20000000800 */
[----:B------:R3:W-:Y:S01]  /*1f7d0*/  @P3 STG.E desc[UR28][R18.64], R159 ;  /* 0x0000009f12003986 */ /* 0x0007e2000c10191c */
[----:B----4-:R-:W-:Y:S01]  /*1f7e0*/  IMAD R14, R155, 0x2, R153 ;  /* 0x000000029b0e7824 */ /* 0x010fe200078e0299 */
[----:B---3--:R-:W-:-:S04]  /*1f7f0*/  LEA R18, P3, R153, R2, 0x2 ;  /* 0x0000000299127211 */ /* 0x008fc800078610ff */
[----:B------:R-:W-:Y:S02]  /*1f800*/  LEA R20, P6, R14, R2, 0x2 ;  /* 0x000000020e147211 */ /* 0x000fe400078c10ff */
[-C--:B------:R-:W-:Y:S02]  /*1f810*/  LEA.HI.X.SX32 R19, R153, R3.reuse, 0x2, P3 ;  /* 0x0000000399137211 */ /* 0x080fe400018f16ff */
[----:B------:R-:W3:Y:S01]  /*1f820*/  LDC R153, c[0x0][0x248] ;  /* 0x00009200ff997b82 */ /* 0x000ee20000000800 */
[----:B------:R-:W-:Y:S01]  /*1f830*/  ISETP.LT.AND P3, PT, R23, UR4, !P0 ;  /* 0x0000000417007c0c */ /* 0x000fe2000c761270 */
[----:B------:R-:W-:Y:S01]  /*1f840*/  IMAD R23, R154, 0x2, R14 ;  /* 0x000000029a177824 */ /* 0x000fe200078e020e */
[----:B------:R-:W-:Y:S01]  /*1f850*/  LEA.HI.X.SX32 R21, R14, R3, 0x2, P6 ;  /* 0x000000030e157211 */ /* 0x000fe200030f16ff */
[----:B------:R4:W-:Y:S01]  /*1f860*/  @P2 STG.E desc[UR28][R18.64], R160 ;  /* 0x000000a012002986 */ /* 0x0009e2000c10191c */
[----:B------:R-:W-:-:S03]  /*1f870*/  ULDC UR4, c[0x0][0x22c] ;  /* 0x00008b0000047ab9 */ /* 0x000fc60000000800 */
[----:B------:R1:W-:Y:S01]  /*1f880*/  @P5 STG.E desc[UR28][R20.64], R161 ;  /* 0x000000a114005986 */ /* 0x0003e2000c10191c */
[CC--:B----4-:R-:W-:Y:S01]  /*1f890*/  LEA R18, P6, R23.reuse, R2.reuse, 0x2 ;  /* 0x0000000217127211 */ /* 0x0d0fe200078c10ff */
[----:B-1----:R-:W1:Y:S03]  /*1f8a0*/  LDC R21, c[0x0][0x248] ;  /* 0x00009200ff157b82 */ /* 0x002e660000000800 */
[----:B------:R-:W-:Y:S01]  /*1f8b0*/  LEA.HI.X.SX32 R19, R23, R3, 0x2, P6 ;  /* 0x0000000317137211 */ /* 0x000fe200030f16ff */
[----:B------:R-:W-:Y:S01]  /*1f8c0*/  IMAD R23, R149, 0x2, R23 ;  /* 0x0000000295177824 */ /* 0x000fe200078e0217 */
[----:B------:R-:W-:Y:S01]  /*1f8d0*/  ISETP.LT.AND P2, PT, R22, UR4, !P0 ;  /* 0x0000000416007c0c */ /* 0x000fe2000c741270 */
[----:B------:R-:W-:Y:S02]  /*1f8e0*/  ULDC UR4, c[0x0][0x22c] ;  /* 0x00008b0000047ab9 */ /* 0x000fe40000000800 */
[----:B------:R4:W-:Y:S01]  /*1f8f0*/  @P4 STG.E desc[UR28][R18.64], R162 ;  /* 0x000000a212004986 */ /* 0x0009e2000c10191c */
[----:B------:R-:W1:Y:S01]  /*1f900*/  LDC R22, c[0x0][0x248] ;  /* 0x00009200ff167b82 */ /* 0x000e620000000800 */
[----:B--2---:R-:W-:Y:S01]  /*1f910*/  IMAD R14, R148, 0x2, R23 ;  /* 0x00000002940e7824 */ /* 0x004fe200078e0217 */
[----:B------:R-:W-:Y:S01]  /*1f920*/  ISETP.LT.AND P5, PT, R16, UR4, !P0 ;  /* 0x0000000410007c0c */ /* 0x000fe2000c7a1270 */
[----:B------:R-:W-:Y:S01]  /*1f930*/  ULDC UR4, c[0x0][0x22c] ;  /* 0x00008b0000047ab9 */ /* 0x000fe20000000800 */
[----:B----4-:R-:W-:Y:S01]  /*1f940*/  LEA R18, P4, R23, R2, 0x2 ;  /* 0x0000000217127211 */ /* 0x010fe200078810ff */
[----:B---3--:R-:W-:-:S03]  /*1f950*/  IMAD R20, R153, 0x2, R14 ;  /* 0x0000000299147824 */ /* 0x008fc600078e020e */
[-C--:B------:R-:W-:Y:S02]  /*1f960*/  LEA.HI.X.SX32 R19, R23, R3.reuse, 0x2, P4 ;  /* 0x0000000317137211 */ /* 0x080fe400020f16ff */
[----:B------:R-:W2:Y:S01]  /*1f970*/  LDC R23, c[0x0][0x248] ;  /* 0x00009200ff177b82 */ /* 0x000ea20000000800 */
[CC--:B------:R-:W-:Y:S02]  /*1f980*/  LEA R16, P6, R14.reuse, R2.reuse, 0x2 ;  /* 0x000000020e107211 */ /* 0x0c0fe400078c10ff */
[----:B------:R-:W-:Y:S01]  /*1f990*/  ISETP.LT.AND P4, PT, R17, UR4, !P0 ;  /* 0x0000000411007c0c */ /* 0x000fe2000c781270 */
[----:B------:R3:W-:Y:S01]  /*1f9a0*/  @P3 STG.E desc[UR28][R18.64], R163 ;  /* 0x000000a312003986 */ /* 0x0007e2000c10191c */
[----:B------:R-:W-:Y:S01]  /*1f9b0*/  LEA.HI.X.SX32 R17, R14, R3, 0x2, P6 ;  /* 0x000000030e117211 */ /* 0x000fe200030f16ff */
[----:B------:R-:W-:Y:S01]  /*1f9c0*/  ULDC UR4, c[0x0][0x22c] ;  /* 0x00008b0000047ab9 */ /* 0x000fe20000000800 */
[----:B---3--:R-:W-:-:S04]  /*1f9d0*/  LEA R18, P6, R20, R2, 0x2 ;  /* 0x0000000214127211 */ /* 0x008fc800078c10ff */
[----:B------:R-:W-:Y:S01]  /*1f9e0*/  LEA.HI.X.SX32 R19, R20, R3, 0x2, P6 ;  /* 0x0000000314137211 */ /* 0x000fe200030f16ff */
[----:B-1----:R-:W-:Y:S02]  /*1f9f0*/  IMAD R20, R21, 0x2, R20 ;  /* 0x0000000215147824 */ /* 0x002fe400078e0214 */
[----:B------:R-:W1:Y:S01]  /*1fa00*/  LDC R21, c[0x0][0x248] ;  /* 0x00009200ff157b82 */ /* 0x000e620000000800 */
[----:B------:R3:W-:Y:S01]  /*1fa10*/  @P2 STG.E desc[UR28][R16.64], R164 ;  /* 0x000000a410002986 */ /* 0x0007e2000c10191c */
[----:B------:R-:W-:Y:S01]  /*1fa20*/  ISETP.LT.AND P3, PT, R9, UR4, !P0 ;  /* 0x0000000409007c0c */ /* 0x000fe2000c761270 */
[----:B------:R-:W-:Y:S01]  /*1fa30*/  IMAD R9, R22, 0x2, R20 ;  /* 0x0000000216097824 */ /* 0x000fe200078e0214 */
[----:B------:R-:W-:Y:S01]  /*1fa40*/  ULDC UR4, c[0x0][0x22c] ;  /* 0x00008b0000047ab9 */ /* 0x000fe20000000800 */
[----:B------:R4:W-:Y:S01]  /*1fa50*/  @P5 STG.E desc[UR28][R18.64], R165 ;  /* 0x000000a512005986 */ /* 0x0009e2000c10191c */
[----:B------:R-:W-:Y:S01]  /*1fa60*/  ISETP.LT.AND P2, PT, R13, UR4, !P0 ;  /* 0x000000040d007c0c */ /* 0x000fe2000c741270 */
[----:B------:R-:W-:Y:S01]  /*1fa70*/  ULDC UR4, c[0x0][0x22c] ;  /* 0x00008b0000047ab9 */ /* 0x000fe20000000800 */
[----:B------:R-:W-:-:S02]  /*1fa80*/  LEA R14, P6, R9, R2, 0x2 ;  /* 0x00000002090e7211 */ /* 0x000fc400078c10ff */
[CC--:B---3--:R-:W-:Y:S01]  /*1fa90*/  LEA R16, P5, R20.reuse, R2.reuse, 0x2 ;  /* 0x0000000214107211 */ /* 0x0c8fe200078a10ff */
[----:B----4-:R-:W3:Y:S03]  /*1faa0*/  LDC R18, c[0x0][0x248] ;  /* 0x00009200ff127b82 */ /* 0x010ee60000000800 */
[-C--:B------:R-:W-:Y:S01]  /*1fab0*/  LEA.HI.X.SX32 R17, R20, R3.reuse, 0x2, P5 ;  /* 0x0000000314117211 */ /* 0x080fe200028f16ff */
[----:B--2---:R-:W-:Y:S01]  /*1fac0*/  IMAD R13, R23, 0x2, R9 ;  /* 0x00000002170d7824 */ /* 0x004fe200078e0209 */
[----:B------:R-:W-:Y:S01]  /*1fad0*/  ISETP.LT.AND P5, PT, R15, UR4, !P0 ;  /* 0x000000040f007c0c */ /* 0x000fe2000c7a1270 */
[----:B------:R-:W-:Y:S02]  /*1fae0*/  ULDC UR4, c[0x0][0x22c] ;  /* 0x00008b0000047ab9 */ /* 0x000fe40000000800 */
[----:B------:R-:W2:Y:S01]  /*1faf0*/  LDC R19, c[0x0][0x248] ;  /* 0x00009200ff137b82 */ /* 0x000ea20000000800 */
[----:B------:R-:W-:Y:S01]  /*1fb00*/  LEA.HI.X.SX32 R15, R9, R3, 0x2, P6 ;  /* 0x00000003090f7211 */ /* 0x000fe200030f16ff */
[----:B------:R4:W-:Y:S04]  /*1fb10*/  @P4 STG.E desc[UR28][R16.64], R166 ;  /* 0x000000a610004986 */ /* 0x0009e8000c10191c */
[----:B------:R1:W-:Y:S02]  /*1fb20*/  @P3 STG.E desc[UR28][R14.64], R167 ;  /* 0x000000a70e003986 */ /* 0x0003e4000c10191c */
[----:B------:R-:W2:Y:S01]  /*1fb30*/  LDC R23, c[0x0][0x248] ;  /* 0x00009200ff177b82 */ /* 0x000ea20000000800 */
[----:B----4-:R-:W-:-:S07]  /*1fb40*/  LEA R16, P6, R13, R2, 0x2 ;  /* 0x000000020d107211 */ /* 0x010fce00078c10ff */
[----:B------:R-:W4:Y:S01]  /*1fb50*/  LDC R20, c[0x0][0x248] ;  /* 0x00009200ff147b82 */ /* 0x000f220000000800 */
[----:B------:R-:W-:Y:S01]  /*1fb60*/  LEA.HI.X.SX32 R17, R13, R3, 0x2, P6 ;  /* 0x000000030d117211 */ /* 0x000fe200030f16ff */
[----:B-1----:R-:W-:-:S06]  /*1fb70*/  IMAD R13, R21, 0x2, R13 ;  /* 0x00000002150d7824 */ /* 0x002fcc00078e020d */
[----:B------:R-:W1:Y:S01]  /*1fb80*/  LDC R15, c[0x0][0x248] ;  /* 0x00009200ff0f7b82 */ /* 0x000e620000000800 */
[----:B------:R2:W-:Y:S01]  /*1fb90*/  @P2 STG.E desc[UR28][R16.64], R168 ;  /* 0x000000a810002986 */ /* 0x0005e2000c10191c */
[----:B------:R-:W-:Y:S01]  /*1fba0*/  ISETP.LT.AND P4, PT, R12, UR4, !P0 ;  /* 0x000000040c007c0c */ /* 0x000fe2000c781270 */
[----:B---3--:R-:W-:Y:S01]  /*1fbb0*/  IMAD R9, R18, 0x2, R13 ;  /* 0x0000000212097824 */ /* 0x008fe200078e020d */
[----:B------:R-:W-:Y:S01]  /*1fbc0*/  LEA R12, P2, R13, R2, 0x2 ;  /* 0x000000020d0c7211 */ /* 0x000fe200078410ff */
[----:B------:R-:W-:-:S03]  /*1fbd0*/  ULDC UR4, c[0x0][0x22c] ;  /* 0x00008b0000047ab9 */ /* 0x000fc60000000800 */
[----:B------:R-:W3:Y:S01]  /*1fbe0*/  LDC R18, c[0x0][0x248] ;  /* 0x00009200ff127b82 */ /* 0x000ee20000000800 */
[----:B------:R-:W-:-:S07]  /*1fbf0*/  ISETP.LT.AND P3, PT, R10, UR4, !P0 ;  /* 0x000000040a007c0c */ /* 0x000fce000c761270 */
[----:B--2---:R-:W2:Y:S01]  /*1fc00*/  LDC R17, c[0x0][0x248] ;  /* 0x00009200ff117b82 */ /* 0x004ea20000000800 */
[-C--:B------:R-:W-:Y:S01]  /*1fc10*/  LEA.HI.X.SX32 R13, R13, R3.reuse, 0x2, P2 ;  /* 0x000000030d0d7211 */ /* 0x080fe200010f16ff */
[----:B------:R-:W-:Y:S01]  /*1fc20*/  IMAD R14, R19, 0x2, R9 ;  /* 0x00000002130e7824 */ /* 0x000fe200078e0209 */
[----:B------:R-:W-:Y:S01]  /*1fc30*/  LEA R10, P6, R9, R2, 0x2 ;  /* 0x00000002090a7211 */ /* 0x000fe200078c10ff */
[----:B------:R-:W-:Y:S02]  /*1fc40*/  ULDC UR4, c[0x0][0x22c] ;  /* 0x00008b0000047ab9 */ /* 0x000fe40000000800 */
[----:B------:R-:W-:Y:S01]  /*1fc50*/  ISETP.LT.AND P2, PT, R11, UR4, !P0 ;  /* 0x000000040b007c0c */ /* 0x000fe2000c741270 */
[----:B------:R4:W-:Y:S01]  /*1fc60*/  @P5 STG.E desc[UR28][R12.64], R169 ;  /* 0x000000a90c005986 */ /* 0x0009e2000c10191c */
[----:B------:R-:W-:Y:S01]  /*1fc70*/  LEA.HI.X.SX32 R11, R9, R3, 0x2, P6 ;  /* 0x00000003090b7211 */ /* 0x000fe200030f16ff */
[----:B------:R-:W3:Y:S01]  /*1fc80*/  LDC R16, c[0x0][0x248] ;  /* 0x00009200ff107b82 */ /* 0x000ee20000000800 */
[----:B------:R-:W-:-:S07]  /*1fc90*/  ULDC UR4, c[0x0][0x22c] ;  /* 0x00008b0000047ab9 */ /* 0x000fce0000000800 */
[----:B------:R-:W3:Y:S01]  /*1fca0*/  LDC R19, c[0x0][0x248] ;  /* 0x00009200ff137b82 */ /* 0x000ee20000000800 */
[----:B----4-:R-:W-:-:S04]  /*1fcb0*/  LEA R12, P6, R14, R2, 0x2 ;  /* 0x000000020e0c7211 */ /* 0x010fc800078c10ff */
[----:B------:R-:W-:Y:S01]  /*1fcc0*/  LEA.HI.X.SX32 R13, R14, R3, 0x2, P6 ;  /* 0x000000030e0d7211 */ /* 0x000fe200030f16ff */
[----:B-1----:R-:W-:Y:S01]  /*1fcd0*/  IMAD R14, R15, 0x2, R14 ;  /* 0x000000020f0e7824 */ /* 0x002fe200078e020e */
[----:B------:R1:W-:Y:S01]  /*1fce0*/  @P4 STG.E desc[UR28][R10.64], R170 ;  /* 0x000000aa0a004986 */ /* 0x0003e2000c10191c */
[----:B------:R-:W4:Y:S01]  /*1fcf0*/  LDC R15, c[0x0][0x248] ;  /* 0x00009200ff0f7b82 */ /* 0x000f220000000800 */
[----:B------:R-:W-:Y:S01]  /*1fd00*/  ISETP.LT.AND P5, PT, R0, UR4, !P0 ;  /* 0x0000000400007c0c */ /* 0x000fe2000c7a1270 */
[----:B------:R-:W-:Y:S01]  /*1fd10*/  ULDC UR4, c[0x0][0x22c] ;  /* 0x00008b0000047ab9 */ /* 0x000fe20000000800 */
[----:B------:R3:W-:Y:S01]  /*1fd20*/  @P3 STG.E desc[UR28][R12.64], R171 ;  /* 0x000000ab0c003986 */ /* 0x0007e2000c10191c */
[----:B--2---:R-:W-:Y:S01]  /*1fd30*/  IMAD R0, R17, 0x2, R14 ;  /* 0x0000000211007824 */ /* 0x004fe200078e020e */
[----:B------:R-:W-:Y:S01]  /*1fd40*/  ISETP.LT.AND P4, PT, R5, UR4, !P0 ;  /* 0x0000000405007c0c */ /* 0x000fe2000c781270 */
[----:B------:R-:W-:Y:S02]  /*1fd50*/  ULDC UR4, c[0x0][0x22c] ;  /* 0x00008b0000047ab9 */ /* 0x000fe40000000800 */
[----:B------:R-:W2:Y:S01]  /*1fd60*/  LDC R17, c[0x0][0x248] ;  /* 0x00009200ff117b82 */ /* 0x000ea20000000800 */
[----:B-1----:R-:W-:Y:S01]  /*1fd70*/  LEA R10, P3, R14, R2, 0x2 ;  /* 0x000000020e0a7211 */ /* 0x002fe200078610ff */
[----:B---3--:R-:W-:-:S03]  /*1fd80*/  IMAD R5, R18, 0x2, R0 ;  /* 0x0000000212057824 */ /* 0x008fc600078e0200 */
[----:B------:R-:W-:-:S03]  /*1fd90*/  LEA.HI.X.SX32 R11, R14, R3, 0x2, P3 ;  /* 0x000000030e0b7211 */ /* 0x000fc600018f16ff */
[----:B------:R-:W1:Y:S01]  /*1fda0*/  LDC R13, c[0x0][0x248] ;  /* 0x00009200ff0d7b82 */ /* 0x000e620000000800 */
[----:B------:R-:W-:Y:S01]  /*1fdb0*/  ISETP.LT.AND P3, PT, R8, UR4, !P0 ;  /* 0x0000000408007c0c */ /* 0x000fe2000c761270 */
[----:B------:R-:W-:Y:S01]  /*1fdc0*/  ULDC UR4, c[0x0][0x22c] ;  /* 0x00008b0000047ab9 */ /* 0x000fe20000000800 */
[CC--:B------:R-:W-:Y:S01]  /*1fdd0*/  LEA R8, P6, R0.reuse, R2.reuse, 0x2 ;  /* 0x0000000200087211 */ /* 0x0c0fe200078c10ff */
[----:B------:R3:W-:Y:S03]  /*1fde0*/  @P2 STG.E desc[UR28][R10.64], R172 ;  /* 0x000000ac0a002986 */ /* 0x0007e6000c10191c */
[----:B------:R-:W-:Y:S01]  /*1fdf0*/  LEA.HI.X.SX32 R9, R0, R3, 0x2, P6 ;  /* 0x0000000300097211 */ /* 0x000fe200030f16ff */
[----:B------:R-:W1:Y:S01]  /*1fe00*/  LDC R12, c[0x0][0x248] ;  /* 0x00009200ff0c7b82 */ /* 0x000e620000000800 */
[----:B---3--:R-:W-:-:S07]  /*1fe10*/  LEA R10, P6, R5, R2, 0x2 ;  /* 0x00000002050a7211 */ /* 0x008fce00078c10ff */
[----:B------:R-:W3:Y:S01]  /*1fe20*/  LDC R14, c[0x0][0x248] ;  /* 0x00009200ff0e7b82 */ /* 0x000ee20000000800 */
[-C--:B------:R-:W-:Y:S01]  /*1fe30*/  LEA.HI.X.SX32 R11, R5, R3.reuse, 0x2, P6 ;  /* 0x00000003050b7211 */ /* 0x080fe200030f16ff */
[----:B------:R-:W-:Y:S01]  /*1fe40*/  IMAD R5, R16, 0x2, R5 ;  /* 0x0000000210057824 */ /* 0x000fe200078e0205 */
[----:B------:R2:W-:Y:S01]  /*1fe50*/  @P5 STG.E desc[UR28][R8.64], R173 ;  /* 0x000000ad08005986 */ /* 0x0005e2000c10191c */
[----:B------:R-:W-:Y:S01]  /*1fe60*/  ISETP.LT.AND P2, PT, R4, UR4, !P0 ;  /* 0x0000000404007c0c */ /* 0x000fe2000c741270 */
[----:B------:R-:W-:Y:S01]  /*1fe70*/  ULDC UR4, c[0x0][0x22c] ;  /* 0x00008b0000047ab9 */ /* 0x000fe20000000800 */
[----:B----4-:R-:W-:Y:S01]  /*1fe80*/  IMAD R0, R15, 0x2, R5 ;  /* 0x000000020f007824 */ /* 0x010fe200078e0205 */
[----:B------:R4:W-:Y:S01]  /*1fe90*/  @P4 STG.E desc[UR28][R10.64], R174 ;  /* 0x000000ae0a004986 */ /* 0x0009e2000c10191c */
[C---:B------:R-:W-:Y:S01]  /*1fea0*/  LEA R4, P4, R5.reuse, R2, 0x2 ;  /* 0x0000000205047211 */ /* 0x040fe200078810ff */
[----:B------:R-:W3:Y:S01]  /*1feb0*/  LDC R15, c[0x0][0x248] ;  /* 0x00009200ff0f7b82 */ /* 0x000ee20000000800 */
[----:B------:R-:W-:Y:S01]  /*1fec0*/  ISETP.LT.AND P5, PT, R150, UR4, !P0 ;  /* 0x0000000496007c0c */ /* 0x000fe2000c7a1270 */
[----:B------:R-:W-:Y:S01]  /*1fed0*/  ULDC UR4, c[0x0][0x22c] ;  /* 0x00008b0000047ab9 */ /* 0x000fe20000000800 */
[----:B------:R-:W-:-:S02]  /*1fee0*/  LEA.HI.X.SX32 R5, R5, R3, 0x2, P4 ;  /* 0x0000000305057211 */ /* 0x000fc400020f16ff */
[----:B--2---:R-:W-:-:S03]  /*1fef0*/  LEA R8, P6, R0, R2, 0x2 ;  /* 0x0000000200087211 */ /* 0x004fc600078c10ff */
[----:B------:R-:W2:Y:S01]  /*1ff00*/  LDC R16, c[0x0][0x248] ;  /* 0x00009200ff107b82 */ /* 0x000ea20000000800 */
[----:B----4-:R-:W-:Y:S01]  /*1ff10*/  IMAD R10, R17, 0x2, R0 ;  /* 0x00000002110a7824 */ /* 0x010fe200078e0200 */
[----:B------:R-:W-:Y:S01]  /*1ff20*/  LEA.HI.X.SX32 R9, R0, R3, 0x2, P6 ;  /* 0x0000000300097211 */ /* 0x000fe200030f16ff */
[----:B------:R4:W-:Y:S01]  /*1ff30*/  @P3 STG.E desc[UR28][R4.64], R175 ;  /* 0x000000af04003986 */ /* 0x0009e2000c10191c */
[----:B------:R-:W-:Y:S01]  /*1ff40*/  ISETP.LT.AND P4, PT, R151, UR4, !P0 ;  /* 0x0000000497007c0c */ /* 0x000fe2000c781270 */
[----:B------:R-:W-:Y:S02]  /*1ff50*/  ULDC UR4, c[0x0][0x22c] ;  /* 0x00008b0000047ab9 */ /* 0x000fe40000000800 */
[----:B------:R-:W-:Y:S01]  /*1ff60*/  @P2 STG.E desc[UR28][R8.64], R176 ;  /* 0x000000b008002986 */ /* 0x000fe2000c10191c */
[----:B------:R-:W2:Y:S01]  /*1ff70*/  LDC R11, c[0x0][0x248] ;  /* 0x00009200ff0b7b82 */ /* 0x000ea20000000800 */
[----:B----4-:R-:W-:-:S07]  /*1ff80*/  LEA R4, P6, R10, R2, 0x2 ;  /* 0x000000020a047211 */ /* 0x010fce00078c10ff */
[----:B------:R-:W4:Y:S01]  /*1ff90*/  LDC R17, c[0x0][0x248] ;  /* 0x00009200ff117b82 */ /* 0x000f220000000800 */
[----:B------:R-:W-:Y:S01]  /*1ffa0*/  LEA.HI.X.SX32 R5, R10, R3, 0x2, P6 ;  /* 0x000000030a057211 */ /* 0x000fe200030f16ff */
[----:B-1----:R-:W-:Y:S01]  /*1ffb0*/  IMAD R10, R13, 0x2, R10 ;  /* 0x000000020d0a7824 */ /* 0x002fe200078e020a */
[----:B------:R-:W-:Y:S01]  /*1ffc0*/  ISETP.LT.AND P3, PT, R152, UR4, !P0 ;  /* 0x0000000498007c0c */ /* 0x000fe2000c761270 */
[----:B------:R-:W-:Y:S02]  /*1ffd0*/  ULDC UR4, c[0x0][0x22c] ;  /* 0x00008b0000047ab9 */ /* 0x000fe40000000800 */
[----:B------:R1:W-:Y:S01]  /*1ffe0*/  @P5 STG.E desc[UR28][R4.64], R177 ;  /* 0x000000b104005986 */ /* 0x0003e2000c10191c */
[----:B------:R-:W-:Y:S01]  /*1fff0*/  ISETP.LT.AND P2, PT, R252, UR4, !P0 ;  /* 0x00000004fc007c0c */ /* 0x000fe2000c741270 */
[----:B------:R-:W-:Y:S01]  /*20000*/  ULDC UR4, c[0x0][0x22c] ;  /* 0x00008b0000047ab9 */ /* 0x000fe20000000800 */
[----:B------:R-:W4:Y:S08]  /*20010*/  LDC R13, c[0x0][0x248] ;  /* 0x00009200ff0d7b82 */ /* 0x000f300000000800 */
[----:B------:R-:W4:Y:S01]  /*20020*/  LDC R21, c[0x0][0x248] ;  /* 0x00009200ff157b82 */ /* 0x000f220000000800 */
[----:B-1----:R-:W-:-:S04]  /*20030*/  LEA R4, P5, R10, R2, 0x2 ;  /* 0x000000020a047211 */ /* 0x002fc800078a10ff */
[-C--:B------:R-:W-:Y:S02]  /*20040*/  LEA.HI.X.SX32 R5, R10, R3.reuse, 0x2, P5 ;  /* 0x000000030a057211 */ /* 0x080fe400028f16ff */
[----:B------:R-:W-:Y:S01]  /*20050*/  ISETP.LT.AND P5, PT, R180, UR4, !P0 ;  /* 0x00000004b4007c0c */ /* 0x000fe2000c7a1270 */
[----:B------:R-:W-:Y:S01]  /*20060*/  IMAD R0, R12, 0x2, R10 ;  /* 0x000000020c007824 */ /* 0x000fe200078e020a */
[----:B------:R-:W4:Y:S01]  /*20070*/  LDL.LU R180, [R1+0x9c0] ;  /* 0x0009c00001b47983 */ /* 0x000f220000300800 */
[----:B------:R-:W-:Y:S01]  /*20080*/  ULDC UR4, c[0x0][0x22c] ;  /* 0x00008b0000047ab9 */ /* 0x000fe20000000800 */
[----:B------:R-:W1:Y:S02]  /*20090*/  LDC R12, c[0x0][0x248] ;  /* 0x00009200ff0c7b82 */ /* 0x000e640000000800 */
[C---:B------:R-:W-:Y:S01]  /*200a0*/  LEA R8, P6, R0.reuse, R2, 0x2 ;  /* 0x0000000200087211 */ /* 0x040fe200078c10ff */
[----:B------:R2:W-:Y:S03]  /*200b0*/  @P4 STG.E desc[UR28][R4.64], R178 ;  /* 0x000000b204004986 */ /* 0x0005e6000c10191c */
[----:B------:R-:W-:-:S02]  /*200c0*/  LEA.HI.X.SX32 R9, R0, R3, 0x2, P6 ;  /* 0x0000000300097211 */ /* 0x000fc400030f16ff */
[----:B------:R-:W-:Y:S01]  /*200d0*/  ISETP.LT.AND P4, PT, R181, UR4, !P0 ;  /* 0x00000004b5007c0c */ /* 0x000fe2000c781270 */
[----:B------:R-:W-:Y:S01]  /*200e0*/  ULDC UR4, c[0x0][0x22c] ;  /* 0x00008b0000047ab9 */ /* 0x000fe20000000800 */
[----:B------:R-:W4:Y:S04]  /*200f0*/  LDL.LU R181, [R1+0x9bc] ;  /* 0x0009bc0001b57983 */ /* 0x000f280000300800 */
[----:B------:R4:W-:Y:S01]  /*20100*/  @P3 STG.E desc[UR28][R8.64], R179 ;  /* 0x000000b308003986 */ /* 0x0009e2000c10191c */
[----:B------:R-:W-:Y:S01]  /*20110*/  ISETP.LT.AND P3, PT, R182, UR4, !P0 ;  /* 0x00000004b6007c0c */ /* 0x000fe2000c761270 */
[----:B---3--:R-:W-:Y:S01]  /*20120*/  IMAD R10, R14, 0x2, R0 ;  /* 0x000000020e0a7824 */ /* 0x008fe200078e0200 */
[----:B------:R-:W-:Y:S01]  /*20130*/  ULDC UR4, c[0x0][0x22c] ;  /* 0x00008b0000047ab9 */ /* 0x000fe20000000800 */
[----:B------:R-:W3:Y:S01]  /*20140*/  LDL.LU R182, [R1+0x9b8] ;  /* 0x0009b80001b67983 */ /* 0x000ee20000300800 */
[----:B------:R-:W1:Y:S02]  /*20150*/  LDC R14, c[0x0][0x248] ;  /* 0x00009200ff0e7b82 */ /* 0x000e640000000800 */
[----:B--2---:R-:W-:-:S04]  /*20160*/  LEA R4, P6, R10, R2, 0x2 ;  /* 0x000000020a047211 */ /* 0x004fc800078c10ff */
[----:B------:R-:W-:Y:S01]  /*20170*/  LEA.HI.X.SX32 R5, R10, R3, 0x2, P6 ;  /* 0x000000030a057211 */ /* 0x000fe200030f16ff */
[----:B------:R-:W-:Y:S02]  /*20180*/  IMAD R10, R11, 0x2, R10 ;  /* 0x000000020b0a7824 */ /* 0x000fe400078e020a */
[----:B------:R-:W2:Y:S02]  /*20190*/  LDC R11, c[0x0][0x248] ;  /* 0x00009200ff0b7b82 */ /* 0x000ea40000000800 */
[----:B----4-:R-:W-:-:S05]  /*201a0*/  IMAD R0, R13, 0x2, R10 ;  /* 0x000000020d007824 */ /* 0x010fca00078e020a */
[CC--:B------:R-:W-:Y:S01]  /*201b0*/  LEA R8, P6, R0.reuse, R2.reuse, 0x2 ;  /* 0x0000000200087211 */ /* 0x0c0fe200078c10ff */
[----:B------:R-:W4:Y:S03]  /*201c0*/  LDC R13, c[0x0][0x248] ;  /* 0x00009200ff0d7b82 */ /* 0x000f260000000800 */
[----:B------:R-:W-:Y:S01]  /*201d0*/  LEA.HI.X.SX32 R9, R0, R3, 0x2, P6 ;  /* 0x0000000300097211 */ /* 0x000fe200030f16ff */
[----:B------:R1:W-:Y:S02]  /*201e0*/  @P2 STG.E desc[UR28][R4.64], R180 ;  /* 0x000000b404002986 */ /* 0x0003e4000c10191c */
[----:B-1----:R-:W-:-:S04]  /*201f0*/  LEA R4, P2, R10, R2, 0x2 ;  /* 0x000000020a047211 */ /* 0x002fc800078410ff */
[----:B------:R-:W-:Y:S02]  /*20200*/  LEA.HI.X.SX32 R5, R10, R3, 0x2, P2 ;  /* 0x000000030a057211 */ /* 0x000fe400010f16ff */
[----:B------:R-:W-:Y:S01]  /*20210*/  ISETP.LT.AND P2, PT, R183, UR4, !P0 ;  /* 0x00000004b7007c0c */ /* 0x000fe2000c741270 */
[----:B------:R-:W-:Y:S01]  /*20220*/  ULDC UR4, c[0x0][0x22c] ;  /* 0x00008b0000047ab9 */ /* 0x000fe20000000800 */
[----:B------:R-:W4:Y:S04]  /*20230*/  LDL.LU R183, [R1+0x9b4] ;  /* 0x0009b40001b77983 */ /* 0x000f280000300800 */
[----:B------:R1:W-:Y:S01]  /*20240*/  @P5 STG.E desc[UR28][R4.64], R181 ;  /* 0x000000b504005986 */ /* 0x0003e2000c10191c */
[----:B------:R-:W-:Y:S01]  /*20250*/  ISETP.LT.AND P5, PT, R184, UR4, !P0 ;  /* 0x00000004b8007c0c */ /* 0x000fe2000c7a1270 */
[----:B------:R-:W-:-:S02]  /*20260*/  ULDC UR4, c[0x0][0x22c] ;  /* 0x00008b0000047ab9 */ /* 0x000fc40000000800 */
[----:B------:R-:W4:Y:S04]  /*20270*/  LDL.LU R184, [R1+0x9b0] ;  /* 0x0009b00001b87983 */ /* 0x000f280000300800 */
[----:B---3--:R3:W-:Y:S01]  /*20280*/  @P4 STG.E desc[UR28][R8.64], R182 ;  /* 0x000000b608004986 */ /* 0x0087e2000c10191c */
[----:B------:R-:W-:Y:S01]  /*20290*/  ISETP.LT.AND P4, PT, R185, UR4, !P0 ;  /* 0x00000004b9007c0c */ /* 0x000fe2000c781270 */
[----:B------:R-:W-:Y:S01]  /*202a0*/  IMAD R10, R15, 0x2, R0 ;  /* 0x000000020f0a7824 */ /* 0x000fe200078e0200 */
[----:B------:R-:W-:Y:S01]  /*202b0*/  ULDC UR4, c[0x0][0x22c] ;  /* 0x00008b0000047ab9 */ /* 0x000fe20000000800 */
[----:B------:R-:W4:Y:S01]  /*202c0*/  LDL.LU R185, [R1+0x9ac] ;  /* 0x0009ac0001b97983 */ /* 0x000f220000300800 */
[----:B------:R-:W4:Y:S02]  /*202d0*/  LDC R15, c[0x0][0x248] ;  /* 0x00009200ff0f7b82 */ /* 0x000f240000000800 */
[----:B-1----:R-:W-:-:S04]  /*202e0*/  LEA R4, P6, R10, R2, 0x2 ;  /* 0x000000020a047211 */ /* 0x002fc800078c10ff */
[----:B------:R-:W-:Y:S01]  /*202f0*/  LEA.HI.X.SX32 R5, R10, R3, 0x2, P6 ;  /* 0x000000030a057211 */ /* 0x000fe200030f16ff */
[----:B------:R-:W-:Y:S02]  /*20300*/  IMAD R10, R12, 0x2, R10 ;  /* 0x000000020c0a7824 */ /* 0x000fe400078e020a */
[----:B------:R-:W1:Y:S02]  /*20310*/  LDC R12, c[0x0][0x248] ;  /* 0x00009200ff0c7b82 */ /* 0x000e640000000800 */
[----:B--2---:R-:W-:-:S05]  /*20320*/  IMAD R0, R11, 0x2, R10 ;  /* 0x000000020b007824 */ /* 0x004fca00078e020a */
[CC--:B---3--:R-:W-:Y:S01]  /*20330*/  LEA R8, P6, R0.reuse, R2.reuse, 0x2 ;  /* 0x0000000200087211 */ /* 0x0c8fe200078c10ff */
[----:B------:R-:W2:Y:S03]  /*20340*/  LDC R11, c[0x0][0x248] ;  /* 0x00009200ff0b7b82 */ /* 0x000ea60000000800 */
[----:B------:R-:W-:Y:S01]  /*20350*/  LEA.HI.X.SX32 R9, R0, R3, 0x2, P6 ;  /* 0x0000000300097211 */ /* 0x000fe200030f16ff */
[----:B----4-:R3:W-:Y:S02]  /*20360*/  @P3 STG.E desc[UR28][R4.64], R183 ;  /* 0x000000b704003986 */ /* 0x0107e4000c10191c */
[----:B---3--:R-:W-:-:S04]  /*20370*/  LEA R4, P3, R10, R2, 0x2 ;  /* 0x000000020a047211 */ /* 0x008fc800078610ff */
[----:B------:R-:W-:Y:S02]  /*20380*/  LEA.HI.X.SX32 R5, R10, R3, 0x2, P3 ;  /* 0x000000030a057211 */ /* 0x000fe400018f16ff */
[----:B------:R-:W-:Y:S01]  /*20390*/  ISETP.LT.AND P3, PT, R186, UR4, !P0 ;  /* 0x00000004ba007c0c */ /* 0x000fe2000c761270 */
[----:B------:R-:W-:Y:S01]  /*203a0*/  ULDC UR4, c[0x0][0x22c] ;  /* 0x00008b0000047ab9 */ /* 0x000fe20000000800 */
[----:B------:R-:W3:Y:S04]  /*203b0*/  LDL.LU R186, [R1+0x9a8] ;  /* 0x0009a80001ba7983 */ /* 0x000ee80000300800 */
[----:B------:R4:W-:Y:S01]  /*203c0*/  @P2 STG.E desc[UR28][R4.64], R184 ;  /* 0x000000b804002986 */ /* 0x0009e2000c10191c */
[----:B------:R-:W-:Y:S01]  /*203d0*/  ISETP.LT.AND P2, PT, R188, UR4, !P0 ;  /* 0x00000004bc007c0c */ /* 0x000fe2000c741270 */
[----:B------:R-:W-:-:S02]  /*203e0*/  ULDC UR4, c[0x0][0x22c] ;  /* 0x00008b0000047ab9 */ /* 0x000fc40000000800 */
[----:B------:R2:W-:Y:S01]  /*203f0*/  @P5 STG.E desc[UR28][R8.64], R185 ;  /* 0x000000b908005986 */ /* 0x0005e2000c10191c */
[----:B------:R-:W-:Y:S01]  /*20400*/  ISETP.LT.AND P5, PT, R187, UR4, !P0 ;  /* 0x00000004bb007c0c */ /* 0x000fe2000c7a1270 */
[----:B------:R-:W-:Y:S01]  /*20410*/  IMAD R10, R14, 0x2, R0 ;  /* 0x000000020e0a7824 */ /* 0x000fe200078e0200 */
[----:B------:R-:W-:Y:S01]  /*20420*/  ULDC UR4, c[0x0][0x22c] ;  /* 0x00008b0000047ab9 */ /* 0x000fe20000000800 */
[----:B------:R-:W3:Y:S01]  /*20430*/  LDL.LU R188, [R1+0x9a4] ;  /* 0x0009a40001bc7983 */ /* 0x000ee20000300800 */
[----:B------:R-:W3:Y:S03]  /*20440*/  LDC R14, c[0x0][0x248] ;  /* 0x00009200ff0e7b82 */ /* 0x000ee60000000800 */
[----:B------:R-:W3:Y:S01]  /*20450*/  LDL.LU R187, [R1+0x9a0] ;  /* 0x0009a00001bb7983 */ /* 0x000ee20000300800 */
[----:B----4-:R-:W-:-:S04]  /*20460*/  LEA R4, P6, R10, R2, 0x2 ;  /* 0x000000020a047211 */ /* 0x010fc800078c10ff */
[----:B------:R-:W-:Y:S01]  /*20470*/  LEA.HI.X.SX32 R5, R10, R3, 0x2, P6 ;  /* 0x000000030a057211 */ /* 0x000fe200030f16ff */
[----:B-1----:R-:W-:Y:S02]  /*20480*/  IMAD R10, R12, 0x2, R10 ;  /* 0x000000020c0a7824 */ /* 0x002fe400078e020a */
[----:B------:R-:W1:Y:S02]  /*20490*/  LDC R12, c[0x0][0x248] ;  /* 0x00009200ff0c7b82 */ /* 0x000e640000000800 */
[----:B------:R-:W-:-:S05]  /*204a0*/  IMAD R0, R13, 0x2, R10 ;  /* 0x000000020d007824 */ /* 0x000fca00078e020a */
[CC--:B--2---:R-:W-:Y:S01]  /*204b0*/  LEA R8, P6, R0.reuse, R2.reuse, 0x2 ;  /* 0x0000000200087211 */ /* 0x0c4fe200078c10ff */
[----:B------:R-:W2:Y:S03]  /*204c0*/  LDC R13, c[0x0][0x248] ;  /* 0x00009200ff0d7b82 */ /* 0x000ea60000000800 */
[----:B------:R-:W-:Y:S01]  /*204d0*/  LEA.HI.X.SX32 R9, R0, R3, 0x2, P6 ;  /* 0x0000000300097211 */ /* 0x000fe200030f16ff */
[----:B---3--:R3:W-:Y:S02]  /*204e0*/  @P4 STG.E desc[UR28][R4.64], R186 ;  /* 0x000000ba04004986 */ /* 0x0087e4000c10191c */
        /* <DEDUP_REMOVED lines=8> */
[----:B------:R-:W2:Y:S04]  /*20570*/  LDL.LU R190, [R1+0x998] ;  /* 0x0009980001be7983 */ /* 0x000ea80000300800 */
[----:B------:R1:W-:Y:S01]  /*20580*/  @P2 STG.E desc[UR28][R8.64], R188 ;  /* 0x000000bc08002986 */ /* 0x0003e2000c10191c */
[----:B------:R-:W-:Y:S01]  /*20590*/  ISETP.LT.AND P2, PT, R191, UR4, !P0 ;  /* 0x00000004bf007c0c */ /* 0x000fe2000c741270 */
[----:B------:R-:W-:Y:S01]  /*205a0*/  IMAD R10, R15, 0x2, R0 ;  /* 0x000000020f0a7824 */ /* 0x000fe200078e0200 */
[----:B------:R-:W-:Y:S01]  /*205b0*/  ULDC UR4, c[0x0][0x22c] ;  /* 0x00008b0000047ab9 */ /* 0x000fe20000000800 */
[----:B------:R-:W2:Y:S01]  /*205c0*/  LDL.LU R191, [R1+0x994] ;  /* 0x0009940001bf7983 */ /* 0x000ea20000300800 */
[----:B------:R-:W2:Y:S02]  /*205d0*/  LDC R15, c[0x0][0x248] ;  /* 0x00009200ff0f7b82 */ /* 0x000ea40000000800 */
[----:B----4-:R-:W-:-:S04]  /*205e0*/  LEA R4, P6, R10, R2, 0x2 ;  /* 0x000000020a047211 */ /* 0x010fc800078c10ff */
[----:B------:R-:W-:Y:S01]  /*205f0*/  LEA.HI.X.SX32 R5, R10, R3, 0x2, P6 ;  /* 0x000000030a057211 */ /* 0x000fe200030f16ff */
[----:B------:R-:W-:Y:S02]  /*20600*/  IMAD R10, R11, 0x2, R10 ;  /* 0x000000020b0a7824 */ /* 0x000fe400078e020a */
[----:B------:R-:W4:Y:S02]  /*20610*/  LDC R11, c[0x0][0x248] ;  /* 0x00009200ff0b7b82 */ /* 0x000f240000000800 */
[----:B-1----:R-:W-:-:S05]  /*20620*/  IMAD R0, R12, 0x2, R10 ;  /* 0x000000020c007824 */ /* 0x002fca00078e020a */
[CC--:B------:R-:W-:Y:S01]  /*20630*/  LEA R8, P6, R0.reuse, R2.reuse, 0x2 ;  /* 0x0000000200087211 */ /* 0x0c0fe200078c10ff */
[----:B------:R-:W1:Y:S03]  /*20640*/  LDC R12, c[0x0][0x248] ;  /* 0x00009200ff0c7b82 */ /* 0x000e660000000800 */
[----:B------:R-:W-:Y:S01]  /*20650*/  LEA.HI.X.SX32 R9, R0, R3, 0x2, P6 ;  /* 0x0000000300097211 */ /* 0x000fe200030f16ff */
[----:B---3--:R3:W-:Y:S02]  /*20660*/  @P5 STG.E desc[UR28][R4.64], R189 ;  /* 0x000000bd04005986 */ /* 0x0087e4000c10191c */
[----:B---3--:R-:W-:-:S04]  /*20670*/  LEA R4, P5, R10, R2, 0x2 ;  /* 0x000000020a047211 */ /* 0x008fc800078a10ff */
[----:B------:R-:W-:Y:S02]  /*20680*/  LEA.HI.X.SX32 R5, R10, R3, 0x2, P5 ;  /* 0x000000030a057211 */ /* 0x000fe400028f16ff */
[----:B------:R-:W-:Y:S01]  /*20690*/  ISETP.LT.AND P5, PT, R192, UR4, !P0 ;  /* 0x00000004c0007c0c */ /* 0x000fe2000c7a1270 */
[----:B------:R-:W-:Y:S01]  /*206a0*/  ULDC UR4, c[0x0][0x22c] ;  /* 0x00008b0000047ab9 */ /* 0x000fe20000000800 */
[----:B------:R-:W3:Y:S04]  /*206b0*/  LDL.LU R192, [R1+0x990] ;  /* 0x0009900001c07983 */ /* 0x000ee80000300800 */
[----:B--2---:R2:W-:Y:S01]  /*206c0*/  @P4 STG.E desc[UR28][R4.64], R190 ;  /* 0x000000be04004986 */ /* 0x0045e2000c10191c */
[----:B------:R-:W-:Y:S01]  /*206d0*/  ISETP.LT.AND P4, PT, R193, UR4, !P0 ;  /* 0x00000004c1007c0c */ /* 0x000fe2000c781270 */
[----:B------:R-:W-:-:S02]  /*206e0*/  ULDC UR4, c[0x0][0x22c] ;  /* 0x00008b0000047ab9 */ /* 0x000fc40000000800 */
[----:B------:R-:W3:Y:S04]  /*206f0*/  LDL.LU R193, [R1+0x98c] ;  /* 0x00098c0001c17983 */ /* 0x000ee80000300800 */
[----:B------:R1:W-:Y:S01]  /*20700*/  @P3 STG.E desc[UR28][R8.64], R191 ;  /* 0x000000bf08003986 */ /* 0x0003e2000c10191c */
[----:B------:R-:W-:Y:S01]  /*20710*/  ISETP.LT.AND P3, PT, R194, UR4, !P0 ;  /* 0x00000004c2007c0c */ /* 0x000fe2000c761270 */
[----:B------:R-:W-:Y:S01]  /*20720*/  IMAD R10, R14, 0x2, R0 ;  /* 0x000000020e0a7824 */ /* 0x000fe200078e0200 */
[----:B------:R-:W-:Y:S01]  /*20730*/  ULDC UR4, c[0x0][0x22c] ;  /* 0x00008b0000047ab9 */ /* 0x000fe20000000800 */
[----:B------:R-:W3:Y:S01]  /*20740*/  LDL.LU R194, [R1+0x988] ;  /* 0x0009880001c27983 */ /* 0x000ee20000300800 */
[----:B------:R-:W3:Y:S02]  /*20750*/  LDC R14, c[0x0][0x248] ;  /* 0x00009200ff0e7b82 */ /* 0x000ee40000000800 */
[----:B--2---:R-:W-:-:S04]  /*20760*/  LEA R4, P6, R10, R2, 0x2 ;  /* 0x000000020a047211 */ /* 0x004fc800078c10ff */
[----:B------:R-:W-:Y:S01]  /*20770*/  LEA.HI.X.SX32 R5, R10, R3, 0x2, P6 ;  /* 0x000000030a057211 */ /* 0x000fe200030f16ff */
[----:B----4-:R-:W-:Y:S02]  /*20780*/  IMAD R10, R11, 0x2, R10 ;  /* 0x000000020b0a7824 */ /* 0x010fe400078e020a */
[----:B------:R-:W2:Y:S02]  /*20790*/  LDC R11, c[0x0][0x248] ;  /* 0x00009200ff0b7b82 */ /* 0x000ea40000000800 */
[----:B------:R-:W-:-:S05]  /*207a0*/  IMAD R0, R13, 0x2, R10 ;  /* 0x000000020d007824 */ /* 0x000fca00078e020a */
[CC--:B-1----:R-:W-:Y:S01]  /*207b0*/  LEA R8, P6, R0.reuse, R2.reuse, 0x2 ;  /* 0x0000000200087211 */ /* 0x0c2fe200078c10ff */
        /* <DEDUP_REMOVED lines=18> */
[----:B----4-:R-:W-:-:S04]  /*208e0*/  LEA R4, P6, R10, R2, 0x2 ;  /* 0x000000020a047211 */ /* 0x010fc800078c10ff */
[----:B------:R-:W-:Y:S01]  /*208f0*/  LEA.HI.X.SX32 R5, R10, R3, 0x2, P6 ;  /* 0x000000030a057211 */ /* 0x000fe200030f16ff */
[----:B------:R-:W-:Y:S02]  /*20900*/  IMAD R10, R12, 0x2, R10 ;  /* 0x000000020c0a7824 */ /* 0x000fe400078e020a */
[----:B------:R-:W4:Y:S02]  /*20910*/  LDC R12, c[0x0][0x248] ;  /* 0x00009200ff0c7b82 */ /* 0x000f240000000800 */
[----:B--2---:R-:W-:-:S05]  /*20920*/  IMAD R0, R11, 0x2, R10 ;  /* 0x000000020b007824 */ /* 0x004fca00078e020a */
[CC--:B-1----:R-:W-:Y:S01]  /*20930*/  LEA R8, P6, R0.reuse, R2.reuse, 0x2 ;  /* 0x0000000200087211 */ /* 0x0c2fe200078c10ff */
[----:B------:R-:W1:Y:S03]  /*20940*/  LDC R11, c[0x0][0x248] ;  /* 0x00009200ff0b7b82 */ /* 0x000e660000000800 */
[----:B------:R-:W-:Y:S01]  /*20950*/  LEA.HI.X.SX32 R9, R0, R3, 0x2, P6 ;  /* 0x0000000300097211 */ /* 0x000fe200030f16ff */
[----:B---3--:R2:W-:Y:S02]  /*20960*/  @P3 STG.E desc[UR28][R4.64], R195 ;  /* 0x000000c304003986 */ /* 0x0085e4000c10191c */
[----:B--2---:R-:W-:-:S04]  /*20970*/  LEA R4, P3, R10, R2, 0x2 ;  /* 0x000000020a047211 */ /* 0x004fc800078610ff */
[----:B------:R-:W-:Y:S02]  /*20980*/  LEA.HI.X.SX32 R5, R10, R3, 0x2, P3 ;  /* 0x000000030a057211 */ /* 0x000fe400018f16ff */
[----:B------:R-:W-:Y:S01]  /*20990*/  ISETP.LT.AND P3, PT, R198, UR4, !P0 ;  /* 0x00000004c6007c0c */ /* 0x000fe2000c761270 */
[----:B------:R-:W-:Y:S01]  /*209a0*/  ULDC UR4, c[0x0][0x22c] ;  /* 0x00008b0000047ab9 */ /* 0x000fe20000000800 */
[----:B------:R-:W2:Y:S04]  /*209b0*/  LDL.LU R198, [R1+0x978] ;  /* 0x0009780001c67983 */ /* 0x000ea80000300800 */
[----:B------:R3:W-:Y:S01]  /*209c0*/  @P2 STG.E desc[UR28][R4.64], R196 ;  /* 0x000000c404002986 */ /* 0x0007e2000c10191c */
[----:B------:R-:W-:Y:S01]  /*209d0*/  ISETP.LT.AND P2, PT, R200, UR4, !P0 ;  /* 0x00000004c8007c0c */ /* 0x000fe2000c741270 */
[----:B------:R-:W-:-:S02]  /*209e0*/  ULDC UR4, c[0x0][0x22c] ;  /* 0x00008b0000047ab9 */ /* 0x000fc40000000800 */
[----:B------:R1:W-:Y:S01]  /*209f0*/  @P5 STG.E desc[UR28][R8.64], R197 ;  /* 0x000000c508005986 */ /* 0x0003e2000c10191c */
[----:B------:R-:W-:Y:S01]  /*20a00*/  ISETP.LT.AND P5, PT, R199, UR4, !P0 ;  /* 0x00000004c7007c0c */ /* 0x000fe2000c7a1270 */
[----:B------:R-:W-:Y:S01]  /*20a10*/  IMAD R10, R14, 0x2, R0 ;  /* 0x000000020e0a7824 */ /* 0x000fe200078e0200 */
[----:B------:R-:W-:Y:S01]  /*20a20*/  ULDC UR4, c[0x0][0x22c] ;  /* 0x00008b0000047ab9 */ /* 0x000fe20000000800 */
[----:B------:R-:W2:Y:S01]  /*20a30*/  LDL.LU R200, [R1+0x974] ;  /* 0x0009740001c87983 */ /* 0x000ea20000300800 */
[----:B------:R-:W2:Y:S03]  /*20a40*/  LDC R14, c[0x0][0x248] ;  /* 0x00009200ff0e7b82 */ /* 0x000ea60000000800 */
[----:B------:R-:W2:Y:S01]  /*20a50*/  LDL.LU R199, [R1+0x970] ;  /* 0x0009700001c77983 */ /* 0x000ea20000300800 */
[----:B---3--:R-:W-:-:S04]  /*20a60*/  LEA R4, P6, R10, R2, 0x2 ;  /* 0x000000020a047211 */ /* 0x008fc800078c10ff */
[----:B------:R-:W-:Y:S01]  /*20a70*/  LEA.HI.X.SX32 R5, R10, R3, 0x2, P6 ;  /* 0x000000030a057211 */ /* 0x000fe200030f16ff */
[----:B----4-:R-:W-:Y:S02]  /*20a80*/  IMAD R10, R12, 0x2, R10 ;  /* 0x000000020c0a7824 */ /* 0x010fe400078e020a */
[----:B------:R-:W3:Y:S02]  /*20a90*/  LDC R12, c[0x0][0x248] ;  /* 0x00009200ff0c7b82 */ /* 0x000ee40000000800 */
[----:B------:R-:W-:-:S05]  /*20aa0*/  IMAD R0, R13, 0x2, R10 ;  /* 0x000000020d007824 */ /* 0x000fca00078e020a */
[CC--:B-1----:R-:W-:Y:S01]  /*20ab0*/  LEA R8, P6, R0.reuse, R2.reuse, 0x2 ;  /* 0x0000000200087211 */ /* 0x0c2fe200078c10ff */
[----:B------:R-:W1:Y:S03]  /*20ac0*/  LDC R13, c[0x0][0x248] ;  /* 0x00009200ff0d7b82 */ /* 0x000e660000000800 */
[----:B------:R-:W-:Y:S01]  /*20ad0*/  LEA.HI.X.SX32 R9, R0, R3, 0x2, P6 ;  /* 0x0000000300097211 */ /* 0x000fe200030f16ff */
[----:B--2---:R2:W-:Y:S02]  /*20ae0*/  @P4 STG.E desc[UR28][R4.64], R198 ;  /* 0x000000c604004986 */ /* 0x0045e4000c10191c */
        /* <DEDUP_REMOVED lines=19> */
[----:B---3--:R-:W-:-:S05]  /*20c20*/  IMAD R0, R12, 0x2, R10 ;  /* 0x000000020c007824 */ /* 0x008fca00078e020a */
        /* <DEDUP_REMOVED lines=357> */
[----:B------:R-:W-:Y:S02]  /*22280*/  IMAD R10, R13, 0x2, R10 ;  /* 0x000000020d0a7824 */ /* 0x000fe400078e020a */
[----:B------:R-:W3:Y:S02]  /*22290*/  LDC R13, c[0x0][0x248] ;  /* 0x00009200ff0d7b82 */ /* 0x000ee40000000800 */
[----:B----4-:R-:W-:-:S05]  /*222a0*/  IMAD R0, R12, 0x2, R10 ;  /* 0x000000020c007824 */ /* 0x010fca00078e020a */
        /* <DEDUP_REMOVED lines=17> */
[----:B------:R-:W2:Y:S03]  /*223c0*/  LDL.LU R27, [R1+0x8a4] ;  /* 0x0008a400011b7983 */ /* 0x000ea60000300800 */
        /* <DEDUP_REMOVED lines=24> */
[----:B---3--:R-:W-:Y:S01]  /*22550*/  LEA R4, P6, R10, R2, 0x2 ;  /* 0x000000020a047211 */ /* 0x008fe200078c10ff */
[----:B----4-:R-:W-:-:S03]  /*22560*/  IMAD R15, R11, 0x2, R10 ;  /* 0x000000020b0f7824 */ /* 0x010fc600078e020a */
[----:B------:R-:W-:Y:S01]  /*22570*/  LEA.HI.X.SX32 R5, R10, R3, 0x2, P6 ;  /* 0x000000030a057211 */ /* 0x000fe200030f16ff */
[----:B------:R-:W-:Y:S01]  /*22580*/  IMAD R12, R12, 0x2, R15 ;  /* 0x000000020c0c7824 */ /* 0x000fe200078e020f */
[----:B------:R-:W3:Y:S04]  /*22590*/  LDC R11, c[0x0][0x248] ;  /* 0x00009200ff0b7b82 */ /* 0x000ee80000000800 */
[----:B-1----:R-:W-:-:S04]  /*225a0*/  LEA R8, P6, R12, R2, 0x2 ;  /* 0x000000020c087211 */ /* 0x002fc800078c10ff */
[----:B------:R-:W-:Y:S01]  /*225b0*/  LEA.HI.X.SX32 R9, R12, R3, 0x2, P6 ;  /* 0x000000030c097211 */ /* 0x000fe200030f16ff */
[----:B------:R-:W1:Y:S01]  /*225c0*/  LDC R10, c[0x0][0x248] ;  /* 0x00009200ff0a7b82 */ /* 0x000e620000000800 */
        /* <DEDUP_REMOVED lines=16> */
[----:B----4-:R-:W-:Y:S01]  /*226d0*/  LEA R4, P6, R13, R2, 0x2 ;  /* 0x000000020d047211 */ /* 0x010fe200078c10ff */
[----:B------:R-:W-:-:S03]  /*226e0*/  IMAD R14, R0, 0x2, R13 ;  /* 0x00000002000e7824 */ /* 0x000fc600078e020d */
[----:B------:R-:W-:Y:S01]  /*226f0*/  LEA.HI.X.SX32 R5, R13, R3, 0x2, P6 ;  /* 0x000000030d057211 */ /* 0x000fe200030f16ff */
[----:B---3--:R-:W-:Y:S01]  /*22700*/  IMAD R13, R11, 0x2, R14 ;  /* 0x000000020b0d7824 */ /* 0x008fe200078e020e */
[----:B------:R-:W3:Y:S04]  /*22710*/  LDC R0, c[0x0][0x248] ;  /* 0x00009200ff007b82 */ /* 0x000ee80000000800 */
[----:B-1----:R-:W-:-:S04]  /*22720*/  LEA R8, P6, R13, R2, 0x2 ;  /* 0x000000020d087211 */ /* 0x002fc800078c10ff */
[----:B------:R-:W-:Y:S01]  /*22730*/  LEA.HI.X.SX32 R9, R13, R3, 0x2, P6 ;  /* 0x000000030d097211 */ /* 0x000fe200030f16ff */
[----:B--2---:R1:W-:Y:S01]  /*22740*/  @P3 STG.E desc[UR28][R4.64], R31 ;  /* 0x0000001f04003986 */ /* 0x0043e2000c10191c */
[----:B------:R-:W2:Y:S01]  /*22750*/  LDC R11, c[0x0][0x248] ;  /* 0x00009200ff0b7b82 */ /* 0x000ea20000000800 */
[----:B-1----:R-:W-:-:S04]  /*22760*/  LEA R4, P3, R14, R2, 0x2 ;  /* 0x000000020e047211 */ /* 0x002fc800078610ff */
[----:B------:R-:W-:Y:S02]  /*22770*/  LEA.HI.X.SX32 R5, R14, R3, 0x2, P3 ;  /* 0x000000030e057211 */ /* 0x000fe400018f16ff */
[----:B------:R-:W-:Y:S01]  /*22780*/  ISETP.LT.AND P3, PT, R34, UR4, !P0 ;  /* 0x0000000422007c0c */ /* 0x000fe2000c761270 */
[----:B------:R-:W-:Y:S01]  /*22790*/  ULDC UR4, c[0x0][0x22c] ;  /* 0x00008b0000047ab9 */ /* 0x000fe20000000800 */
[----:B------:R-:W4:Y:S01]  /*227a0*/  LDL.LU R34, [R1+0x888] ;  /* 0x0008880001227983 */ /* 0x000f220000300800 */
[----:B------:R-:W-:Y:S01]  /*227b0*/  IMAD R15, R10, 0x2, R13 ;  /* 0x000000020a0f7824 */ /* 0x000fe200078e020d */
[----:B------:R-:W1:Y:S02]  /*227c0*/  LDC R14, c[0x0][0x248] ;  /* 0x00009200ff0e7b82 */ /* 0x000e640000000800 */
[----:B------:R3:W-:Y:S01]  /*227d0*/  @P2 STG.E desc[UR28][R4.64], R32 ;  /* 0x0000002004002986 */ /* 0x0007e2000c10191c */
[----:B------:R-:W-:Y:S01]  /*227e0*/  ISETP.LT.AND P2, PT, R36, UR4, !P0 ;  /* 0x0000000424007c0c */ /* 0x000fe2000c741270 */
[----:B------:R-:W-:-:S02]  /*227f0*/  ULDC UR4, c[0x0][0x22c] ;  /* 0x00008b0000047ab9 */ /* 0x000fc40000000800 */
[----:B------:R2:W-:Y:S01]  /*22800*/  @P5 STG.E desc[UR28][R8.64], R33 ;  /* 0x0000002108005986 */ /* 0x0005e2000c10191c */
[----:B------:R-:W-:Y:S01]  /*22810*/  ISETP.LT.AND P5, PT, R35, UR4, !P0 ;  /* 0x0000000423007c0c */ /* 0x000fe2000c7a1270 */
[----:B------:R-:W-:Y:S01]  /*22820*/  ULDC UR4, c[0x0][0x22c] ;  /* 0x00008b0000047ab9 */ /* 0x000fe20000000800 */
[----:B------:R-:W1:Y:S01]  /*22830*/  LDC R10, c[0x0][0x248] ;  /* 0x00009200ff0a7b82 */ /* 0x000e620000000800 */
[----:B------:R-:W4:Y:S04]  /*22840*/  LDL.LU R36, [R1+0x884] ;  /* 0x0008840001247983 */ /* 0x000f280000300800 */
[----:B------:R-:W4:Y:S01]  /*22850*/  LDL.LU R35, [R1+0x880] ;  /* 0x0008800001237983 */ /* 0x000f220000300800 */
[C---:B---3--:R-:W-:Y:S02]  /*22860*/  LEA R4, P6, R15.reuse, R2, 0x2 ;  /* 0x000000020f047211 */ /* 0x048fe400078c10ff */
[----:B------:R-:W3:Y:S02]  /*22870*/  LDC R13, c[0x0][0x248] ;  /* 0x00009200ff0d7b82 */ /* 0x000ee40000000800 */
[----:B------:R-:W-:Y:S01]  /*22880*/  LEA.HI.X.SX32 R5, R15, R3, 0x2, P6 ;  /* 0x000000030f057211 */ /* 0x000fe200030f16ff */
[----:B------:R-:W-:-:S04]  /*22890*/  IMAD R15, R0, 0x2, R15 ;  /* 0x00000002000f7824 */ /* 0x000fc800078e020f */
[----:B------:R-:W-:Y:S01]  /*228a0*/  IMAD R12, R12, 0x2, R15 ;  /* 0x000000020c0c7824 */ /* 0x000fe200078e020f */
[----:B------:R-:W3:Y:S04]  /*228b0*/  LDC R0, c[0x0][0x248] ;  /* 0x00009200ff007b82 */ /* 0x000ee80000000800 */
[----:B--2---:R-:W-:-:S04]  /*228c0*/  LEA R8, P6, R12, R2, 0x2 ;  /* 0x000000020c087211 */ /* 0x004fc800078c10ff */
[----:B------:R-:W-:Y:S01]  /*228d0*/  LEA.HI.X.SX32 R9, R12, R3, 0x2, P6 ;  /* 0x000000030c097211 */ /* 0x000fe200030f16ff */
[----:B----4-:R2:W-:Y:S02]  /*228e0*/  @P4 STG.E desc[UR28][R4.64], R34 ;  /* 0x0000002204004986 */ /* 0x0105e4000c10191c */
[----:B--2---:R-:W-:-:S04]  /*228f0*/  LEA R4, P4, R15, R2, 0x2 ;  /* 0x000000020f047211 */ /* 0x004fc800078810ff */
[----:B------:R-:W-:Y:S02]  /*22900*/  LEA.HI.X.SX32 R5, R15, R3, 0x2, P4 ;  /* 0x000000030f057211 */ /* 0x000fe400020f16ff */
[----:B------:R-:W-:Y:S01]  /*22910*/  ISETP.LT.AND P4, PT, R37, UR4, !P0 ;  /* 0x0000000425007c0c */ /* 0x000fe2000c781270 */
[----:B------:R-:W-:Y:S01]  /*22920*/  ULDC UR4, c[0x0][0x22c] ;  /* 0x00008b0000047ab9 */ /* 0x000fe20000000800 */
[----:B------:R-:W2:Y:S01]  /*22930*/  LDL.LU R37, [R1+0x87c] ;  /* 0x00087c0001257983 */ /* 0x000ea20000300800 */
[----:B------:R-:W-:Y:S01]  /*22940*/  IMAD R11, R11, 0x2, R12 ;  /* 0x000000020b0b7824 */ /* 0x000fe200078e020c */
[----:B------:R-:W4:Y:S02]  /*22950*/  LDC R15, c[0x0][0x248] ;  /* 0x00009200ff0f7b82 */ /* 0x000f240000000800 */
[----:B------:R1:W-:Y:S01]  /*22960*/  @P3 STG.E desc[UR28][R4.64], R35 ;  /* 0x0000002304003986 */ /* 0x0003e2000c10191c */
[----:B------:R-:W-:Y:S01]  /*22970*/  ISETP.LT.AND P3, PT, R38, UR4, !P0 ;  /* 0x0000000426007c0c */ /* 0x000fe2000c761270 */
[----:B------:R-:W-:-:S02]  /*22980*/  ULDC UR4, c[0x0][0x22c] ;  /* 0x00008b0000047ab9 */ /* 0x000fc40000000800 */
[----:B------:R-:W4:Y:S04]  /*22990*/  LDL.LU R38, [R1+0x878] ;  /* 0x0008780001267983 */ /* 0x000f280000300800 */
[----:B------:R3:W-:Y:S01]  /*229a0*/  @P2 STG.E desc[UR28][R8.64], R36 ;  /* 0x0000002408002986 */ /* 0x0007e2000c10191c */
[----:B------:R-:W-:Y:S01]  /*229b0*/  ISETP.LT.AND P2, PT, R39, UR4, !P0 ;  /* 0x0000000427007c0c */ /* 0x000fe2000c741270 */
[----:B------:R-:W-:Y:S02]  /*229c0*/  ULDC UR4, c[0x0][0x22c] ;  /* 0x00008b0000047ab9 */ /* 0x000fe40000000800 */
[----:B------:R-:W4:Y:S01]  /*229d0*/  LDL.LU R39, [R1+0x874] ;  /* 0x0008740001277983 */ /* 0x000f220000300800 */
[----:B-1----:R-:W-:-:S04]  /*229e0*/  LEA R4, P6, R11, R2, 0x2 ;  /* 0x000000020b047211 */ /* 0x002fc800078c10ff */
[----:B------:R-:W-:Y:S01]  /*229f0*/  LEA.HI.X.SX32 R5, R11, R3, 0x2, P6 ;  /* 0x000000030b057211 */ /* 0x000fe200030f16ff */
[----:B------:R-:W-:-:S04]  /*22a00*/  IMAD R11, R10, 0x2, R11 ;  /* 0x000000020a0b7824 */ /* 0x000fc800078e020b */
[----:B---3--:R-:W-:-:S05]  /*22a10*/  IMAD R0, R0, 0x2, R11 ;  /* 0x0000000200007824 */ /* 0x008fca00078e020b */
[----:B------:R-:W-:-:S04]  /*22a20*/  LEA R8, P6, R0, R2, 0x2 ;  /* 0x0000000200087211 */ /* 0x000fc800078c10ff */
[----:B------:R-:W-:Y:S01]  /*22a30*/  LEA.HI.X.SX32 R9, R0, R3, 0x2, P6 ;  /* 0x0000000300097211 */ /* 0x000fe200030f16ff */
[----:B--2---:R1:W-:Y:S02]  /*22a40*/  @P5 STG.E desc[UR28][R4.64], R37 ;  /* 0x0000002504005986 */ /* 0x0043e4000c10191c */
[----:B-1----:R-:W-:-:S04]  /*22a50*/  LEA R4, P5, R11, R2, 0x2 ;  /* 0x000000020b047211 */ /* 0x002fc800078a10ff */
[----:B------:R-:W-:Y:S02]  /*22a60*/  LEA.HI.X.SX32 R5, R11, R3, 0x2, P5 ;  /* 0x000000030b057211 */ /* 0x000fe400028f16ff */
[----:B------:R-:W-:Y:S01]  /*22a70*/  ISETP.LT.AND P5, PT, R40, UR4, !P0 ;  /* 0x0000000428007c0c */ /* 0x000fe2000c7a1270 */
[----:B------:R-:W-:Y:S01]  /*22a80*/  ULDC UR4, c[0x0][0x22c] ;  /* 0x00008b0000047ab9 */ /* 0x000fe20000000800 */
[----:B------:R-:W2:Y:S01]  /*22a90*/  LDL.LU R40, [R1+0x870] ;  /* 0x0008700001287983 */ /* 0x000ea20000300800 */
[----:B------:R-:W-:Y:S01]  /*22aa0*/  IMAD R10, R13, 0x2, R0 ;  /* 0x000000020d0a7824 */ /* 0x000fe200078e0200 */
[----:B------:R-:W1:Y:S02]  /*22ab0*/  LDC R11, c[0x0][0x248] ;  /* 0x00009200ff0b7b82 */ /* 0x000e640000000800 */
[----:B----4-:R3:W-:Y:S01]  /*22ac0*/  @P4 STG.E desc[UR28][R4.64], R38 ;  /* 0x0000002604004986 */ /* 0x0107e2000c10191c */
[----:B------:R-:W-:Y:S01]  /*22ad0*/  ISETP.LT.AND P4, PT, R41, UR4, !P0 ;  /* 0x0000000429007c0c */ /* 0x000fe2000c781270 */
[----:B------:R-:W-:-:S02]  /*22ae0*/  ULDC UR4, c[0x0][0x22c] ;  /* 0x00008b0000047ab9 */ /* 0x000fc40000000800 */
[----:B------:R-:W4:Y:S02]  /*22af0*/  LDL.LU R41, [R1+0x86c] ;  /* 0x00086c0001297983 */ /* 0x000f240000300800 */
[----:B------:R-:W1:Y:S02]  /*22b00*/  LDC R13, c[0x0][0x248] ;  /* 0x00009200ff0d7b82 */ /* 0x000e640000000800 */
[----:B------:R3:W-:Y:S01]  /*22b10*/  @P3 STG.E desc[UR28][R8.64], R39 ;  /* 0x0000002708003986 */ /* 0x0007e2000c10191c */
[----:B------:R-:W-:Y:S01]  /*22b20*/  ISETP.LT.AND P3, PT, R42, UR4, !P0 ;  /* 0x000000042a007c0c */ /* 0x000fe2000c761270 */
[----:B------:R-:W-:Y:S02]  /*22b30*/  ULDC UR4, c[0x0][0x22c] ;  /* 0x00008b0000047ab9 */ /* 0x000fe40000000800 */
[----:B------:R-:W4:Y:S01]  /*22b40*/  LDL.LU R42, [R1+0x868] ;  /* 0x00086800012a7983 */ /* 0x000f220000300800 */
[----:B---3--:R-:W-:-:S04]  /*22b50*/  LEA R4, P6, R10, R2, 0x2 ;  /* 0x000000020a047211 */ /* 0x008fc800078c10ff */
[----:B------:R-:W-:Y:S01]  /*22b60*/  LEA.HI.X.SX32 R5, R10, R3, 0x2, P6 ;  /* 0x000000030a057211 */ /* 0x000fe200030f16ff */
[----:B------:R-:W-:Y:S02]  /*22b70*/  IMAD R10, R15, 0x2, R10 ;  /* 0x000000020f0a7824 */ /* 0x000fe400078e020a */
[----:B------:R-:W3:Y:S02]  /*22b80*/  LDC R15, c[0x0][0x248] ;  /* 0x00009200ff0f7b82 */ /* 0x000ee40000000800 */
[----:B------:R-:W-:-:S05]  /*22b90*/  IMAD R0, R17, 0x2, R10 ;  /* 0x0000000211007824 */ /* 0x000fca00078e020a */
[CC--:B------:R-:W-:Y:S01]  /*22ba0*/  LEA R8, P6, R0.reuse, R2.reuse, 0x2 ;  /* 0x0000000200087211 */ /* 0x0c0fe200078c10ff */
[----:B------:R-:W3:Y:S03]  /*22bb0*/  LDC R17, c[0x0][0x248] ;  /* 0x00009200ff117b82 */ /* 0x000ee60000000800 */
[----:B------:R-:W-:Y:S01]  /*22bc0*/  LEA.HI.X.SX32 R9, R0, R3, 0x2, P6 ;  /* 0x0000000300097211 */ /* 0x000fe200030f16ff */
[----:B--2---:R2:W-:Y:S02]  /*22bd0*/  @P2 STG.E desc[UR28][R4.64], R40 ;  /* 0x0000002804002986 */ /* 0x0045e4000c10191c */
[----:B--2---:R-:W-:-:S04]  /*22be0*/  LEA R4, P2, R10, R2, 0x2 ;  /* 0x000000020a047211 */ /* 0x004fc800078410ff */
[----:B------:R-:W-:Y:S02]  /*22bf0*/  LEA.HI.X.SX32 R5, R10, R3, 0x2, P2 ;  /* 0x000000030a057211 */ /* 0x000fe400010f16ff */
[----:B------:R-:W-:Y:S01]  /*22c00*/  ISETP.LT.AND P2, PT, R43, UR4, !P0 ;  /* 0x000000042b007c0c */ /* 0x000fe2000c741270 */
[----:B------:R-:W-:Y:S01]  /*22c10*/  ULDC UR4, c[0x0][0x22c] ;  /* 0x00008b0000047ab9 */ /* 0x000fe20000000800 */
[----:B------:R-:W2:Y:S04]  /*22c20*/  LDL.LU R43, [R1+0x864] ;  /* 0x00086400012b7983 */ /* 0x000ea80000300800 */
[----:B----4-:R4:W-:Y:S01]  /*22c30*/  @P5 STG.E desc[UR28][R4.64], R41 ;  /* 0x0000002904005986 */ /* 0x0109e2000c10191c */
[----:B------:R-:W-:Y:S01]  /*22c40*/  ISETP.LT.AND P5, PT, R44, UR4, !P0 ;  /* 0x000000042c007c0c */ /* 0x000fe2000c7a1270 */
[----:B------:R-:W-:-:S02]  /*22c50*/  ULDC UR4, c[0x0][0x22c] ;  /* 0x00008b0000047ab9 */ /* 0x000fc40000000800 */
[----:B------:R-:W2:Y:S04]  /*22c60*/  LDL.LU R44, [R1+0x860] ;  /* 0x00086000012c7983 */ /* 0x000ea80000300800 */
[----:B------:R3:W-:Y:S01]  /*22c70*/  @P4 STG.E desc[UR28][R8.64], R42 ;  /* 0x0000002a08004986 */ /* 0x0007e2000c10191c */
[----:B------:R-:W-:Y:S01]  /*22c80*/  ISETP.LT.AND P4, PT, R45, UR4, !P0 ;  /* 0x000000042d007c0c */ /* 0x000fe2000c781270 */
[----:B-1----:R-:W-:Y:S01]  /*22c90*/  IMAD R10, R11, 0x2, R0 ;  /* 0x000000020b0a7824 */ /* 0x002fe200078e0200 */
[----:B------:R-:W-:Y:S01]  /*22ca0*/  ULDC UR4, c[0x0][0x22c] ;  /* 0x00008b0000047ab9 */ /* 0x000fe20000000800 */
[----:B------:R-:W2:Y:S01]  /*22cb0*/  LDL.LU R45, [R1+0x85c] ;  /* 0x00085c00012d7983 */ /* 0x000ea20000300800 */
[----:B------:R-:W1:Y:S02]  /*22cc0*/  LDC R11, c[0x0][0x248] ;  /* 0x00009200ff0b7b82 */ /* 0x000e640000000800 */
[----:B----4-:R-:W-:-:S04]  /*22cd0*/  LEA R4, P6, R10, R2, 0x2 ;  /* 0x000000020a047211 */ /* 0x010fc800078c10ff */
[----:B------:R-:W-:Y:S01]  /*22ce0*/  LEA.HI.X.SX32 R5, R10, R3, 0x2, P6 ;  /* 0x000000030a057211 */ /* 0x000fe200030f16ff */
[----:B------:R-:W-:Y:S02]  /*22cf0*/  IMAD R10, R13, 0x2, R10 ;  /* 0x000000020d0a7824 */ /* 0x000fe400078e020a */
[----:B------:R-:W4:Y:S02]  /*22d00*/  LDC R13, c[0x0][0x248] ;  /* 0x00009200ff0d7b82 */ /* 0x000f240000000800 */
[----:B---3--:R-:W-:-:S05]  /*22d10*/  IMAD R0, R15, 0x2, R10 ;  /* 0x000000020f007824 */ /* 0x008fca00078e020a */
        /* <DEDUP_REMOVED lines=19> */
[----:B-1----:R-:W-:-:S04]  /*22e50*/  LEA R4, P6, R10, R2, 0x2 ;  /* 0x000000020a047211 */ /* 0x002fc800078c10ff */
[----:B------:R-:W-:Y:S01]  /*22e60*/  LEA.HI.X.SX32 R5, R10, R3, 0x2, P6 ;  /* 0x000000030a057211 */ /* 0x000fe200030f16ff */
[----:B------:R-:W-:Y:S02]  /*22e70*/  IMAD R10, R11, 0x2, R10 ;  /* 0x000000020b0a7824 */ /* 0x000fe400078e020a */
[----:B------:R-:W1:Y:S02]  /*22e80*/  LDC R11, c[0x0][0x248] ;  /* 0x00009200ff0b7b82 */ /* 0x000e640000000800 */
[----:B----4-:R-:W-:-:S05]  /*22e90*/  IMAD R0, R13, 0x2, R10 ;  /* 0x000000020d007824 */ /* 0x010fca00078e020a */
[CC--:B---3--:R-:W-:Y:S01]  /*22ea0*/  LEA R8, P6, R0.reuse, R2.reuse, 0x2 ;  /* 0x0000000200087211 */ /* 0x0c8fe200078c10ff */
        /* <DEDUP_REMOVED lines=32> */
[----:B---3--:R3:W-:Y:S01]  /*230b0*/  @P4 STG.E desc[UR28][R4.64], R50 ;  /* 0x0000003204004986 */ /* 0x0087e2000c10191c */
        /* <DEDUP_REMOVED lines=128> */
[----:B----4-:R-:W-:Y:S01]  /*238c0*/  LEA R4, P6, R10, R2, 0x2 ;  /* 0x000000020a047211 */ /* 0x010fe200078c10ff */
[----:B------:R-:W-:-:S02]  /*238d0*/  IMAD R0, R13, 0x2, R10 ;  /* 0x000000020d007824 */ /* 0x000fc400078e020a */
[----:B------:R-:W4:Y:S01]  /*238e0*/  LDC R13, c[0x0][0x248] ;  /* 0x00009200ff0d7b82 */ /* 0x000f220000000800 */
[----:B------:R-:W-:Y:S01]  /*238f0*/  LEA.HI.X.SX32 R5, R10, R3, 0x2, P6 ;  /* 0x000000030a057211 */ /* 0x000fe200030f16ff */
[----:B---3--:R-:W-:-:S05]  /*23900*/  IMAD R12, R15, 0x2, R0 ;  /* 0x000000020f0c7824 */ /* 0x008fca00078e0200 */
[CC--:B-1----:R-:W-:Y:S01]  /*23910*/  LEA R8, P6, R12.reuse, R2.reuse, 0x2 ;  /* 0x000000020c087211 */ /* 0x0c2fe200078c10ff */
[----:B------:R-:W1:Y:S03]  /*23920*/  LDC R15, c[0x0][0x248] ;  /* 0x00009200ff0f7b82 */ /* 0x000e660000000800 */
[----:B------:R-:W-:Y:S01]  /*23930*/  LEA.HI.X.SX32 R9, R12, R3, 0x2, P6 ;  /* 0x000000030c097211 */ /* 0x000fe200030f16ff */
[----:B--2---:R2:W-:Y:S01]  /*23940*/  @P3 STG.E desc[UR28][R4.64], R67 ;  /* 0x0000004304003986 */ /* 0x0045e2000c10191c */
[----:B------:R-:W-:-:S04]  /*23950*/  LEA R10, P3, R0, R2, 0x2 ;  /* 0x00000002000a7211 */ /* 0x000fc800078610ff */
[----:B------:R-:W-:Y:S02]  /*23960*/  LEA.HI.X.SX32 R11, R0, R3, 0x2, P3 ;  /* 0x00000003000b7211 */ /* 0x000fe400018f16ff */
[----:B------:R-:W-:Y:S01]  /*23970*/  ISETP.LT.AND P3, PT, R70, UR4, !P0 ;  /* 0x0000000446007c0c */ /* 0x000fe2000c761270 */
[----:B------:R-:W-:Y:S01]  /*23980*/  ULDC UR4, c[0x0][0x22c] ;  /* 0x00008b0000047ab9 */ /* 0x000fe20000000800 */
[----:B------:R-:W3:Y:S04]  /*23990*/  LDL.LU R70, [R1+0x7f8] ;  /* 0x0007f80001467983 */ /* 0x000ee80000300800 */
[----:B------:R-:W-:Y:S01]  /*239a0*/  @P2 STG.E desc[UR28][R10.64], R68 ;  /* 0x000000440a002986 */ /* 0x000fe2000c10191c */
        /* <DEDUP_REMOVED lines=17> */
[----:B---3--:R3:W-:Y:S01]  /*23ac0*/  @P4 STG.E desc[UR28][R4.64], R70 ;  /* 0x0000004604004986 */ /* 0x0087e2000c10191c */
[----:B------:R-:W-:-:S04]  /*23ad0*/  LEA R10, P4, R0, R2, 0x2 ;  /* 0x00000002000a7211 */ /* 0x000fc800078810ff */
[----:B------:R-:W-:Y:S02]  /*23ae0*/  LEA.HI.X.SX32 R11, R0, R3, 0x2, P4 ;  /* 0x00000003000b7211 */ /* 0x000fe400020f16ff */
[----:B------:R-:W-:Y:S01]  /*23af0*/  ISETP.LT.AND P4, PT, R73, UR4, !P0 ;  /* 0x0000000449007c0c */ /* 0x000fe2000c781270 */
[----:B------:R-:W-:Y:S01]  /*23b00*/  ULDC UR4, c[0x0][0x22c] ;  /* 0x00008b0000047ab9 */ /* 0x000fe20000000800 */
[----:B------:R-:W4:Y:S04]  /*23b10*/  LDL.LU R73, [R1+0x7ec] ;  /* 0x0007ec0001497983 */ /* 0x000f280000300800 */
[----:B------:R-:W-:Y:S01]  /*23b20*/  @P3 STG.E desc[UR28][R10.64], R71 ;  /* 0x000000470a003986 */ /* 0x000fe2000c10191c */
[----:B------:R-:W-:Y:S01]  /*23b30*/  ISETP.LT.AND P3, PT, R74, UR4, !P0 ;  /* 0x000000044a007c0c */ /* 0x000fe2000c761270 */
[----:B------:R-:W-:-:S02]  /*23b40*/  ULDC UR4, c[0x0][0x22c] ;  /* 0x00008b0000047ab9 */ /* 0x000fc40000000800 */
[----:B------:R-:W4:Y:S04]  /*23b50*/  LDL.LU R74, [R1+0x7e8] ;  /* 0x0007e800014a7983 */ /* 0x000f280000300800 */
[----:B------:R1:W-:Y:S01]  /*23b60*/  @P2 STG.E desc[UR28][R8.64], R72 ;  /* 0x0000004808002986 */ /* 0x0003e2000c10191c */
[----:B------:R-:W-:Y:S01]  /*23b70*/  ISETP.LT.AND P2, PT, R75, UR4, !P0 ;  /* 0x000000044b007c0c */ /* 0x000fe2000c741270 */
[----:B------:R-:W-:Y:S01]  /*23b80*/  IMAD R0, R15, 0x2, R12 ;  /* 0x000000020f007824 */ /* 0x000fe200078e020c */
[----:B------:R-:W-:Y:S01]  /*23b90*/  ULDC UR4, c[0x0][0x22c] ;  /* 0x00008b0000047ab9 */ /* 0x000fe20000000800 */
[----:B------:R-:W4:Y:S01]  /*23ba0*/  LDL.LU R75, [R1+0x7e4] ;  /* 0x0007e400014b7983 */ /* 0x000f220000300800 */
[----:B------:R-:W4:Y:S02]  /*23bb0*/  LDC R15, c[0x0][0x248] ;  /* 0x00009200ff0f7b82 */ /* 0x000f240000000800 */
[----:B---3--:R-:W-:-:S04]  /*23bc0*/  LEA R4, P6, R0, R2, 0x2 ;  /* 0x0000000200047211 */ /* 0x008fc800078c10ff */
[----:B------:R-:W-:Y:S01]  /*23bd0*/  LEA.HI.X.SX32 R5, R0, R3, 0x2, P6 ;  /* 0x0000000300057211 */ /* 0x000fe200030f16ff */
[----:B------:R-:W-:Y:S02]  /*23be0*/  IMAD R0, R17, 0x2, R0 ;  /* 0x0000000211007824 */ /* 0x000fe400078e0200 */
[----:B------:R-:W3:Y:S02]  /*23bf0*/  LDC R17, c[0x0][0x248] ;  /* 0x00009200ff117b82 */ /* 0x000ee40000000800 */
[----:B--2---:R-:W-:-:S05]  /*23c00*/  IMAD R12, R13, 0x2, R0 ;  /* 0x000000020d0c7824 */ /* 0x004fca00078e0200 */
[CC--:B-1----:R-:W-:Y:S01]  /*23c10*/  LEA R8, P6, R12.reuse, R2.reuse, 0x2 ;  /* 0x000000020c087211 */ /* 0x0c2fe200078c10ff */
[----:B------:R-:W1:Y:S03]  /*23c20*/  LDC R13, c[0x0][0x248] ;  /* 0x00009200ff0d7b82 */ /* 0x000e660000000800 */
[----:B------:R-:W-:Y:S01]  /*23c30*/  LEA.HI.X.SX32 R9, R12, R3, 0x2, P6 ;  /* 0x000000030c097211 */ /* 0x000fe200030f16ff */
[----:B----4-:R2:W-:Y:S01]  /*23c40*/  @P5 STG.E desc[UR28][R4.64], R73 ;  /* 0x0000004904005986 */ /* 0x0105e2000c10191c */
        /* <DEDUP_REMOVED lines=15> */
[----:B--2---:R-:W-:-:S04]  /*23d40*/  LEA R4, P6, R0, R2, 0x2 ;  /* 0x0000000200047211 */ /* 0x004fc800078c10ff */
[----:B------:R-:W-:Y:S01]  /*23d50*/  LEA.HI.X.SX32 R5, R0, R3, 0x2, P6 ;  /* 0x0000000300057211 */ /* 0x000fe200030f16ff */
[----:B------:R-:W-:Y:S02]  /*23d60*/  IMAD R0, R15, 0x2, R0 ;  /* 0x000000020f007824 */ /* 0x000fe400078e0200 */
[----:B------:R-:W2:Y:S02]  /*23d70*/  LDC R15, c[0x0][0x248] ;  /* 0x00009200ff0f7b82 */ /* 0x000ea40000000800 */
[----:B---3--:R-:W-:-:S05]  /*23d80*/  IMAD R12, R17, 0x2, R0 ;  /* 0x00000002110c7824 */ /* 0x008fca00078e0200 */
        /* <DEDUP_REMOVED lines=36> */
[----:B------:R1:W-:Y:S01]  /*23fd0*/  @P5 STG.E desc[UR28][R8.64], R81 ;  /* 0x0000005108005986 */ /* 0x0003e2000c10191c */
[----:B------:R-:W-:Y:S01]  /*23fe0*/  ISETP.LT.AND P5, PT, R83, UR4, !P0 ;  /* 0x0000000453007c0c */ /* 0x000fe2000c7a1270 */
[----:B------:R-:W-:Y:S01]  /*23ff0*/  IMAD R0, R17, 0x2, R12 ;  /* 0x0000000211007824 */ /* 0x000fe200078e020c */
[----:B------:R-:W-:Y:S01]  /*24000*/  ULDC UR4, c[0x0][0x22c] ;  /* 0x00008b0000047ab9 */ /* 0x000fe20000000800 */
[----:B------:R-:W4:Y:S01]  /*24010*/  LDL.LU R84, [R1+0x7c4] ;  /* 0x0007c40001547983 */ /* 0x000f220000300800 */
[----:B------:R-:W4:Y:S03]  /*24020*/  LDC R17, c[0x0][0x248] ;  /* 0x00009200ff117b82 */ /* 0x000f260000000800 */
[----:B------:R-:W4:Y:S01]  /*24030*/  LDL.LU R83, [R1+0x7c0] ;  /* 0x0007c00001537983 */ /* 0x000f220000300800 */
        /* <DEDUP_REMOVED lines=310> */
[----:B------:R-:W1:Y:S03]  /*253a0*/  LDC R15, c[0x0][0x248] ;  /* 0x00009200ff0f7b82 */ /* 0x000e660000000800 */
[----:B------:R-:W2:Y:S01]  /*253b0*/  LDL.LU R122, [R1+0x724] ;  /* 0x00072400017a7983 */ /* 0x000ea20000300800 */
[----:B---3--:R-:W-:-:S04]  /*253c0*/  LEA R4, P6, R0, R2, 0x2 ;  /* 0x0000000200047211 */ /* 0x008fc800078c10ff */
[----:B------:R-:W-:Y:S01]  /*253d0*/  LEA.HI.X.SX32 R5, R0, R3, 0x2, P6 ;  /* 0x0000000300057211 */ /* 0x000fe200030f16ff */
[----:B------:R-:W-:Y:S02]  /*253e0*/  IMAD R0, R17, 0x2, R0 ;  /* 0x0000000211007824 */ /* 0x000fe400078e0200 */
[----:B------:R-:W3:Y:S02]  /*253f0*/  LDC R17, c[0x0][0x248] ;  /* 0x00009200ff117b82 */ /* 0x000ee40000000800 */
[----:B----4-:R4:W-:Y:S01]  /*25400*/  @P5 STG.E desc[UR28][R4.64], R121 ;  /* 0x0000007904005986 */ /* 0x0109e2000c10191c */
[----:B--2---:R-:W-:-:S04]  /*25410*/  LEA R10, P5, R0, R2, 0x2 ;  /* 0x00000002000a7211 */ /* 0x004fc800078a10ff */
[----:B------:R-:W-:Y:S02]  /*25420*/  LEA.HI.X.SX32 R11, R0, R3, 0x2, P5 ;  /* 0x00000003000b7211 */ /* 0x000fe400028f16ff */
[----:B------:R-:W-:Y:S01]  /*25430*/  ISETP.LT.AND P5, PT, R123, UR4, !P0 ;  /* 0x000000047b007c0c */ /* 0x000fe2000c7a1270 */
[----:B------:R-:W-:Y:S01]  /*25440*/  ULDC UR4, c[0x0][0x22c] ;  /* 0x00008b0000047ab9 */ /* 0x000fe20000000800 */
[----:B------:R-:W2:Y:S04]  /*25450*/  LDL.LU R123, [R1+0x720] ;  /* 0x00072000017b7983 */ /* 0x000ea80000300800 */
[----:B------:R3:W-:Y:S01]  /*25460*/  @P4 STG.E desc[UR28][R10.64], R122 ;  /* 0x0000007a0a004986 */ /* 0x0007e2000c10191c */
[----:B------:R-:W-:Y:S01]  /*25470*/  ISETP.LT.AND P4, PT, R125, UR4, !P0 ;  /* 0x000000047d007c0c */ /* 0x000fe2000c781270 */
[----:B------:R-:W-:Y:S01]  /*25480*/  IMAD R12, R13, 0x2, R0 ;  /* 0x000000020d0c7824 */ /* 0x000fe200078e0200 */
[----:B------:R-:W-:Y:S01]  /*25490*/  ULDC UR4, c[0x0][0x22c] ;  /* 0x00008b0000047ab9 */ /* 0x000fe20000000800 */
[----:B------:R-:W3:Y:S01]  /*254a0*/  LDL.LU R125, [R1+0x71c] ;  /* 0x00071c00017d7983 */ /* 0x000ee20000300800 */
[----:B------:R-:W3:Y:S01]  /*254b0*/  LDC R13, c[0x0][0x248] ;  /* 0x00009200ff0d7b82 */ /* 0x000ee20000000800 */
[----:B-1----:R-:W-:Y:S01]  /*254c0*/  IMAD R0, R19, 0x2, R12 ;  /* 0x0000000213007824 */ /* 0x002fe200078e020c */
[----:B------:R-:W-:-:S04]  /*254d0*/  LEA R8, P6, R12, R2, 0x2 ;  /* 0x000000020c087211 */ /* 0x000fc800078c10ff */
[-C--:B------:R-:W-:Y:S02]  /*254e0*/  LEA.HI.X.SX32 R9, R12, R3.reuse, 0x2, P6 ;  /* 0x000000030c097211 */ /* 0x080fe400030f16ff */
[C---:B----4-:R-:W-:Y:S01]  /*254f0*/  LEA R4, P6, R0.reuse, R2, 0x2 ;  /* 0x0000000200047211 */ /* 0x050fe200078c10ff */
[----:B------:R-:W1:Y:S03]  /*25500*/  LDC R19, c[0x0][0x248] ;  /* 0x00009200ff137b82 */ /* 0x000e660000000800 */
[----:B------:R-:W-:Y:S01]  /*25510*/  LEA.HI.X.SX32 R5, R0, R3, 0x2, P6 ;  /* 0x0000000300057211 */ /* 0x000fe200030f16ff */
[----:B------:R-:W-:-:S04]  /*25520*/  IMAD R0, R15, 0x2, R0 ;  /* 0x000000020f007824 */ /* 0x000fc800078e0200 */
[----:B------:R-:W4:Y:S01]  /*25530*/  LDC R15, c[0x0][0x248] ;  /* 0x00009200ff0f7b82 */ /* 0x000f220000000800 */
[----:B--2---:R2:W-:Y:S04]  /*25540*/  @P3 STG.E desc[UR28][R8.64], R123 ;  /* 0x0000007b08003986 */ /* 0x0045e8000c10191c */
[----:B------:R1:W-:Y:S01]  /*25550*/  @P2 STG.E desc[UR28][R4.64], R124 ;  /* 0x0000007c04002986 */ /* 0x0003e2000c10191c */
[----:B---3--:R-:W-:Y:S02]  /*25560*/  LEA R10, P2, R0, R2, 0x2 ;  /* 0x00000002000a7211 */ /* 0x008fe400078410ff */
[----:B------:R-:W-:Y:S01]  /*25570*/  ISETP.LT.AND P3, PT, R126, UR4, !P0 ;  /* 0x000000047e007c0c */ /* 0x000fe2000c761270 */
[----:B------:R-:W-:Y:S01]  /*25580*/  ULDC UR4, c[0x0][0x22c] ;  /* 0x00008b0000047ab9 */ /* 0x000fe20000000800 */
[----:B------:R-:W-:Y:S01]  /*25590*/  LEA.HI.X.SX32 R11, R0, R3, 0x2, P2 ;  /* 0x00000003000b7211 */ /* 0x000fe200010f16ff */
[----:B------:R-:W3:Y:S01]  /*255a0*/  LDL.LU R126, [R1+0x718] ;  /* 0x00071800017e7983 */ /* 0x000ee20000300800 */
        /* <DEDUP_REMOVED lines=8> */
[----:B------:R-:W3:Y:S01]  /*25630*/  LDC R17, c[0x0][0x248] ;  /* 0x00009200ff117b82 */ /* 0x000ee20000000800 */
[----:B------:R-:W-:Y:S01]  /*25640*/  IMAD R0, R13, 0x2, R12 ;  /* 0x000000020d007824 */ /* 0x000fe200078e020c */
[----:B--2---:R-:W-:-:S04]  /*25650*/  LEA R8, P6, R12, R2, 0x2 ;  /* 0x000000020c087211 */ /* 0x004fc800078c10ff */
[----:B------:R-:W-:Y:S02]  /*25660*/  LEA.HI.X.SX32 R9, R12, R3, 0x2, P6 ;  /* 0x000000030c097211 */ /* 0x000fe400030f16ff */
[----:B-1----:R-:W-:-:S04]  /*25670*/  LEA R4, P6, R0, R2, 0x2 ;  /* 0x0000000200047211 */ /* 0x002fc800078c10ff */
[----:B------:R-:W-:Y:S01]  /*25680*/  LEA.HI.X.SX32 R5, R0, R3, 0x2, P6 ;  /* 0x0000000300057211 */ /* 0x000fe200030f16ff */
[----:B----4-:R-:W-:Y:S02]  /*25690*/  IMAD R0, R15, 0x2, R0 ;  /* 0x000000020f007824 */ /* 0x010fe400078e0200 */
[----:B------:R-:W1:Y:S03]  /*256a0*/  LDC R15, c[0x0][0x248] ;  /* 0x00009200ff0f7b82 */ /* 0x000e660000000800 */
[----:B------:R-:W-:-:S04]  /*256b0*/  LEA R10, P6, R0, R2, 0x2 ;  /* 0x00000002000a7211 */ /* 0x000fc800078c10ff */
[----:B------:R-:W-:Y:S01]  /*256c0*/  LEA.HI.X.SX32 R11, R0, R3, 0x2, P6 ;  /* 0x00000003000b7211 */ /* 0x000fe200030f16ff */
[----:B---3--:R-:W-:Y:S01]  /*256d0*/  @P4 STG.E desc[UR28][R8.64], R126 ;  /* 0x0000007e08004986 */ /* 0x008fe2000c10191c */
[----:B------:R-:W-:Y:S01]  /*256e0*/  ISETP.LT.AND P4, PT, R129, UR4, !P0 ;  /* 0x0000000481007c0c */ /* 0x000fe2000c781270 */
[----:B------:R-:W-:Y:S02]  /*256f0*/  ULDC UR4, c[0x0][0x22c] ;  /* 0x00008b0000047ab9 */ /* 0x000fe40000000800 */
[----:B------:R2:W-:Y:S01]  /*25700*/  @P3 STG.E desc[UR28][R4.64], R127 ;  /* 0x0000007f04003986 */ /* 0x0005e2000c10191c */
[----:B------:R-:W-:Y:S01]  /*25710*/  ISETP.LT.AND P3, PT, R130, UR4, !P0 ;  /* 0x0000000482007c0c */ /* 0x000fe2000c761270 */
[----:B------:R-:W-:Y:S02]  /*25720*/  ULDC UR4, c[0x0][0x22c] ;  /* 0x00008b0000047ab9 */ /* 0x000fe40000000800 */
[----:B------:R-:W3:Y:S04]  /*25730*/  LDL.LU R129, [R1+0x70c] ;  /* 0x00070c0001817983 */ /* 0x000ee80000300800 */
[----:B------:R4:W-:Y:S01]  /*25740*/  @P2 STG.E desc[UR28][R10.64], R128 ;  /* 0x000000800a002986 */ /* 0x0009e2000c10191c */
[----:B------:R-:W-:Y:S01]  /*25750*/  ISETP.LT.AND P2, PT, R131, UR4, !P0 ;  /* 0x0000000483007c0c */ /* 0x000fe2000c741270 */
[----:B------:R-:W-:Y:S01]  /*25760*/  IMAD R13, R19, 0x2, R0 ;  /* 0x00000002130d7824 */ /* 0x000fe200078e0200 */
[----:B------:R-:W-:Y:S01]  /*25770*/  ULDC UR4, c[0x0][0x22c] ;  /* 0x00008b0000047ab9 */ /* 0x000fe20000000800 */
[----:B------:R-:W4:Y:S01]  /*25780*/  LDL.LU R130, [R1+0x708] ;  /* 0x0007080001827983 */ /* 0x000f220000300800 */
[----:B------:R-:W4:Y:S03]  /*25790*/  LDC R19, c[0x0][0x248] ;  /* 0x00009200ff137b82 */ /* 0x000f260000000800 */
[----:B------:R-:W4:Y:S01]  /*257a0*/  LDL.LU R131, [R1+0x704] ;  /* 0x0007040001837983 */ /* 0x000f220000300800 */
[----:B------:R-:W-:Y:S01]  /*257b0*/  LEA R12, P6, R13, R2, 0x2 ;  /* 0x000000020d0c7211 */ /* 0x000fe200078c10ff */
[----:B------:R-:W-:-:S03]  /*257c0*/  IMAD R0, R14, 0x2, R13 ;  /* 0x000000020e007824 */ /* 0x000fc600078e020d */
[-C--:B------:R-:W-:Y:S01]  /*257d0*/  LEA.HI.X.SX32 R13, R13, R3.reuse, 0x2, P6 ;  /* 0x000000030d0d7211 */ /* 0x080fe200030f16ff */
[----:B------:R-:W-:Y:S01]  /*257e0*/  IMAD R14, R17, 0x2, R0 ;  /* 0x00000002110e7824 */ /* 0x000fe200078e0200 */
[CC--:B--2---:R-:W-:Y:S01]  /*257f0*/  LEA R4, P6, R0.reuse, R2.reuse, 0x2 ;  /* 0x0000000200047211 */ /* 0x0c4fe200078c10ff */
[----:B------:R-:W2:Y:S03]  /*25800*/  LDC R17, c[0x0][0x248] ;  /* 0x00009200ff117b82 */ /* 0x000ea60000000800 */
[----:B------:R-:W-:Y:S02]  /*25810*/  LEA.HI.X.SX32 R5, R0, R3, 0x2, P6 ;  /* 0x0000000300057211 */ /* 0x000fe400030f16ff */
[----:B------:R-:W-:-:S04]  /*25820*/  LEA R8, P6, R14, R2, 0x2 ;  /* 0x000000020e087211 */ /* 0x000fc800078c10ff */
[----:B------:R-:W-:Y:S01]  /*25830*/  LEA.HI.X.SX32 R9, R14, R3, 0x2, P6 ;  /* 0x000000030e097211 */ /* 0x000fe200030f16ff */
[----:B-1----:R-:W-:Y:S02]  /*25840*/  IMAD R14, R15, 0x2, R14 ;  /* 0x000000020f0e7824 */ /* 0x002fe400078e020e */
[----:B------:R-:W1:Y:S01]  /*25850*/  LDC R15, c[0x0][0x248] ;  /* 0x00009200ff0f7b82 */ /* 0x000e620000000800 */
[----:B---3--:R3:W-:Y:S01]  /*25860*/  @P5 STG.E desc[UR28][R12.64], R129 ;  /* 0x000000810c005986 */ /* 0x0087e2000c10191c */
[----:B------:R-:W-:Y:S01]  /*25870*/  ISETP.LT.AND P5, PT, R137, UR4, !P0 ;  /* 0x0000000489007c0c */ /* 0x000fe2000c7a1270 */
[----:B------:R-:W-:Y:S02]  /*25880*/  ULDC UR4, c[0x0][0x22c] ;  /* 0x00008b0000047ab9 */ /* 0x000fe40000000800 */
[----:B------:R-:W2:Y:S04]  /*25890*/  LDL.LU R137, [R1+0x700] ;  /* 0x0007000001897983 */ /* 0x000ea80000300800 */
[----:B----4-:R4:W-:Y:S01]  /*258a0*/  @P4 STG.E desc[UR28][R4.64], R130 ;  /* 0x0000008204004986 */ /* 0x0109e2000c10191c */
[----:B------:R-:W-:Y:S01]  /*258b0*/  ISETP.LT.AND P4, PT, R132, UR4, !P0 ;  /* 0x0000000484007c0c */ /* 0x000fe2000c781270 */
[----:B------:R-:W-:-:S02]  /*258c0*/  ULDC UR4, c[0x0][0x22c] ;  /* 0x00008b0000047ab9 */ /* 0x000fc40000000800 */
[----:B------:R2:W-:Y:S01]  /*258d0*/  @P3 STG.E desc[UR28][R8.64], R131 ;  /* 0x0000008308003986 */ /* 0x0005e2000c10191c */
[CC--:B------:R-:W-:Y:S01]  /*258e0*/  LEA R10, P3, R14.reuse, R2.reuse, 0x2 ;  /* 0x000000020e0a7211 */ /* 0x0c0fe200078610ff */
[----:B------:R-:W-:Y:S01]  /*258f0*/  IMAD R0, R19, 0x2, R14 ;  /* 0x0000000213007824 */ /* 0x000fe200078e020e */
[----:B---3--:R-:W3:Y:S01]  /*25900*/  LDC R13, c[0x0][0x248] ;  /* 0x00009200ff0d7b82 */ /* 0x008ee20000000800 */
[----:B------:R-:W3:Y:S01]  /*25910*/  LDL.LU R132, [R1+0x6fc] ;  /* 0x0006fc0001847983 */ /* 0x000ee20000300800 */
[-C--:B------:R-:W-:Y:S02]  /*25920*/  LEA.HI.X.SX32 R11, R14, R3.reuse, 0x2, P3 ;  /* 0x000000030e0b7211 */ /* 0x080fe400018f16ff */
[----:B------:R-:W-:Y:S01]  /*25930*/  ISETP.LT.AND P3, PT, R133, UR4, !P0 ;  /* 0x0000000485007c0c */ /* 0x000fe2000c761270 */
[----:B------:R-:W-:Y:S01]  /*25940*/  ULDC UR4, c[0x0][0x22c] ;  /* 0x00008b0000047ab9 */ /* 0x000fe20000000800 */
[----:B------:R-:W3:Y:S01]  /*25950*/  LDL.LU R133, [R1+0x6f8] ;  /* 0x0006f80001857983 */ /* 0x000ee20000300800 */
[C---:B----4-:R-:W-:Y:S01]  /*25960*/  LEA R4, P6, R0.reuse, R2, 0x2 ;  /* 0x0000000200047211 */ /* 0x050fe200078c10ff */
[----:B------:R-:W4:Y:S03]  /*25970*/  LDC R12, c[0x0][0x248] ;  /* 0x00009200ff0c7b82 */ /* 0x000f260000000800 */
[----:B------:R-:W-:Y:S01]  /*25980*/  LEA.HI.X.SX32 R5, R0, R3, 0x2, P6 ;  /* 0x0000000300057211 */ /* 0x000fe200030f16ff */
[----:B--2---:R-:W-:-:S04]  /*25990*/  IMAD R9, R17, 0x2, R0 ;  /* 0x0000000211097824 */ /* 0x004fc800078e0200 */
[----:B------:R-:W2:Y:S01]  /*259a0*/  LDC R19, c[0x0][0x248] ;  /* 0x00009200ff137b82 */ /* 0x000ea20000000800 */
[----:B---3--:R3:W-:Y:S01]  /*259b0*/  @P2 STG.E desc[UR28][R10.64], R132 ;  /* 0x000000840a002986 */ /* 0x0087e2000c10191c */
[----:B------:R-:W-:Y:S01]  /*259c0*/  ISETP.LT.AND P2, PT, R134, UR4, !P0 ;  /* 0x0000000486007c0c */ /* 0x000fe2000c741270 */
[----:B------:R-:W-:-:S05]  /*259d0*/  ULDC UR4, c[0x0][0x22c] ;  /* 0x00008b0000047ab9 */ /* 0x000fca0000000800 */
[----:B------:R-:W2:Y:S01]  /*259e0*/  LDC R17, c[0x0][0x248] ;  /* 0x00009200ff117b82 */ /* 0x000ea20000000800 */
[----:B------:R-:W2:Y:S04]  /*259f0*/  LDL.LU R134, [R1+0x6f4] ;  /* 0x0006f40001867983 */ /* 0x000ea80000300800 */
[----:B------:R1:W-:Y:S01]  /*25a00*/  @P5 STG.E desc[UR28][R4.64], R133 ;  /* 0x0000008504005986 */ /* 0x0003e2000c10191c */
[----:B------:R-:W-:Y:S01]  /*25a10*/  ISETP.LT.AND P5, PT, R135, UR4, !P0 ;  /* 0x0000000487007c0c */ /* 0x000fe2000c7a1270 */
[----:B------:R-:W-:Y:S01]  /*25a20*/  IMAD R0, R16, 0x2, R9 ;  /* 0x0000000210007824 */ /* 0x000fe200078e0209 */
[----:B------:R-:W-:Y:S01]  /*25a30*/  LEA R8, P6, R9, R2, 0x2 ;  /* 0x0000000209087211 */ /* 0x000fe200078c10ff */
[----:B------:R-:W2:Y:S01]  /*25a40*/  LDL.LU R135, [R1+0x6f0] ;  /* 0x0006f00001877983 */ /* 0x000ea20000300800 */
[----:B------:R-:W-:-:S02]  /*25a50*/  ULDC UR4, c[0x0][0x22c] ;  /* 0x00008b0000047ab9 */ /* 0x000fc40000000800 */
[----:B------:R-:W-:Y:S02]  /*25a60*/  LEA.HI.X.SX32 R9, R9, R3, 0x2, P6 ;  /* 0x0000000309097211 */ /* 0x000fe400030f16ff */
[----:B---3--:R-:W-:Y:S01]  /*25a70*/  LEA R10, P6, R0, R2, 0x2 ;  /* 0x00000002000a7211 */ /* 0x008fe200078c10ff */
[----:B------:R-:W-:-:S03]  /*25a80*/  IMAD R13, R13, 0x2, R0 ;  /* 0x000000020d0d7824 */ /* 0x000fc600078e0200 */
[----:B------:R-:W-:Y:S01]  /*25a90*/  LEA.HI.X.SX32 R11, R0, R3, 0x2, P6 ;  /* 0x00000003000b7211 */ /* 0x000fe200030f16ff */
[----:B----4-:R-:W-:-:S05]  /*25aa0*/  IMAD R0, R12, 0x2, R13 ;  /* 0x000000020c007824 */ /* 0x010fca00078e020d */
[-C--:B------:R-:W-:Y:S01]  /*25ab0*/  LEA R12, P6, R0, R2.reuse, 0x2 ;  /* 0x00000002000c7211 */ /* 0x080fe200078c10ff */
[----:B--2---:R2:W-:Y:S01]  /*25ac0*/  @P4 STG.E desc[UR28][R8.64], R134 ;  /* 0x0000008608004986 */ /* 0x0045e2000c10191c */
[----:B------:R-:W-:Y:S01]  /*25ad0*/  ISETP.LT.AND P4, PT, R138, UR4, !P0 ;  /* 0x000000048a007c0c */ /* 0x000fe2000c781270 */
[----:B------:R-:W-:Y:S02]  /*25ae0*/  ULDC UR4, c[0x0][0x22c] ;  /* 0x00008b0000047ab9 */ /* 0x000fe40000000800 */
[----:B------:R-:W3:Y:S04]  /*25af0*/  LDL.LU R138, [R1+0x6ec] ;  /* 0x0006ec00018a7983 */ /* 0x000ee80000300800 */
[----:B------:R4:W-:Y:S01]  /*25b00*/  @P3 STG.E desc[UR28][R10.64], R135 ;  /* 0x000000870a003986 */ /* 0x0009e2000c10191c */
[----:B-1----:R-:W-:-:S04]  /*25b10*/  LEA R4, P3, R13, R2, 0x2 ;  /* 0x000000020d047211 */ /* 0x002fc800078610ff */
[-C--:B------:R-:W-:Y:S02]  /*25b20*/  LEA.HI.X.SX32 R5, R13, R3.reuse, 0x2, P3 ;  /* 0x000000030d057211 */ /* 0x080fe400018f16ff */
[----:B------:R-:W-:Y:S01]  /*25b30*/  ISETP.LT.AND P3, PT, R139, UR4, !P0 ;  /* 0x000000048b007c0c */ /* 0x000fe2000c761270 */
[----:B------:R-:W-:Y:S01]  /*25b40*/  ULDC UR4, c[0x0][0x22c] ;  /* 0x00008b0000047ab9 */ /* 0x000fe20000000800 */
[----:B------:R-:W3:Y:S01]  /*25b50*/  LDL.LU R139, [R1+0x6e8] ;  /* 0x0006e800018b7983 */ /* 0x000ee20000300800 */
[----:B------:R-:W-:-:S03]  /*25b60*/  LEA.HI.X.SX32 R13, R0, R3, 0x2, P6 ;  /* 0x00000003000d7211 */ /* 0x000fc600030f16ff */
[----:B------:R1:W-:Y:S04]  /*25b70*/  @P2 STG.E desc[UR28][R4.64], R136 ;  /* 0x0000008804002986 */ /* 0x0003e8000c10191c */
[----:B------:R1:W-:Y:S01]  /*25b80*/  @P5 STG.E desc[UR28][R12.64], R137 ;  /* 0x000000890c005986 */ /* 0x0003e2000c10191c */
[----:B------:R-:W-:Y:S01]  /*25b90*/  ISETP.LT.AND P5, PT, R140, UR4, !P0 ;  /* 0x000000048c007c0c */ /* 0x000fe2000c7a1270 */
[----:B------:R-:W-:Y:S01]  /*25ba0*/  IMAD R0, R15, 0x2, R0 ;  /* 0x000000020f007824 */ /* 0x000fe200078e0200 */
[----:B------:R-:W-:Y:S01]  /*25bb0*/  ULDC UR4, c[0x0][0x22c] ;  /* 0x00008b0000047ab9 */ /* 0x000fe20000000800 */
[----:B------:R-:W3:Y:S01]  /*25bc0*/  LDL.LU R140, [R1+0x6e4] ;  /* 0x0006e400018c7983 */ /* 0x000ee20000300800 */
[----:B------:R-:W1:Y:S01]  /*25bd0*/  LDC R15, c[0x0][0x248] ;  /* 0x00009200ff0f7b82 */ /* 0x000e620000000800 */
[----:B------:R-:W-:Y:S01]  /*25be0*/  IMAD R14, R17, 0x2, R0 ;  /* 0x00000002110e7824 */ /* 0x000fe200078e0200 */
[----:B--2---:R-:W-:-:S04]  /*25bf0*/  LEA R8, P2, R0, R2, 0x2 ;  /* 0x0000000200087211 */ /* 0x004fc800078410ff */
[-C--:B----4-:R-:W-:Y:S02]  /*25c00*/  LEA R10, P6, R14, R2.reuse, 0x2 ;  /* 0x000000020e0a7211 */ /* 0x090fe400078c10ff */
[-C--:B------:R-:W-:Y:S01]  /*25c10*/  LEA.HI.X.SX32 R9, R0, R3.reuse, 0x2, P2 ;  /* 0x0000000300097211 */ /* 0x080fe200010f16ff */
[----:B------:R-:W2:Y:S01]  /*25c20*/  LDC R17, c[0x0][0x248] ;  /* 0x00009200ff117b82 */ /* 0x000ea20000000800 */
[----:B------:R-:W-:Y:S01]  /*25c30*/  LEA.HI.X.SX32 R11, R14, R3, 0x2, P6 ;  /* 0x000000030e0b7211 */ /* 0x000fe200030f16ff */
[----:B------:R-:W-:Y:S01]  /*25c40*/  IMAD R14, R19, 0x2, R14 ;  /* 0x00000002130e7824 */ /* 0x000fe200078e020e */
[----:B------:R-:W-:Y:S01]  /*25c50*/  ISETP.LT.AND P2, PT, R141, UR5, !P0 ;  /* 0x000000058d007c0c */ /* 0x000fe2000c741270 */
[----:B------:R-:W-:Y:S01]  /*25c60*/  ULDC UR5, c[0x0][0x22c] ;  /* 0x00008b0000057ab9 */ /* 0x000fe20000000800 */
[----:B------:R-:W4:Y:S04]  /*25c70*/  LDL.LU R141, [R1+0x6e0] ;  /* 0x0006e000018d7983 */ /* 0x000f280000300800 */
[----:B---3--:R3:W-:Y:S01]  /*25c80*/  @P4 STG.E desc[UR28][R8.64], R138 ;  /* 0x0000008a08004986 */ /* 0x0087e2000c10191c */
[----:B------:R-:W-:Y:S01]  /*25c90*/  ISETP.LT.AND P4, PT, R144, UR4, !P0 ;  /* 0x0000000490007c0c */ /* 0x000fe2000c781270 */
[----:B------:R-:W-:Y:S01]  /*25ca0*/  ULDC UR4, c[0x0][0x22c] ;  /* 0x00008b0000047ab9 */ /* 0x000fe20000000800 */
[----:B------:R-:W2:Y:S01]  /*25cb0*/  LDC R19, c[0x0][0x248] ;  /* 0x00009200ff137b82 */ /* 0x000ea20000000800 */
[----:B------:R-:W2:Y:S04]  /*25cc0*/  LDL.LU R144, [R1+0x6dc] ;  /* 0x0006dc0001907983 */ /* 0x000ea80000300800 */
[----:B------:R2:W-:Y:S01]  /*25cd0*/  @P3 STG.E desc[UR28][R10.64], R139 ;  /* 0x0000008b0a003986 */ /* 0x0005e2000c10191c */
[----:B-1----:R-:W-:-:S04]  /*25ce0*/  LEA R4, P3, R14, R2, 0x2 ;  /* 0x000000020e047211 */ /* 0x002fc800078610ff */
[-C--:B------:R-:W-:Y:S02]  /*25cf0*/  LEA.HI.X.SX32 R5, R14, R3.reuse, 0x2, P3 ;  /* 0x000000030e057211 */ /* 0x080fe400018f16ff */
[----:B------:R-:W-:Y:S02]  /*25d00*/  ISETP.LT.AND P3, PT, R6, UR5, !P0 ;  /* 0x0000000506007c0c */ /* 0x000fe4000c761270 */
[----:B------:R-:W2:Y:S04]  /*25d10*/  LDL.LU R6, [R1+0x6d8] ;  /* 0x0006d80001067983 */ /* 0x000ea80000300800 */
[----:B------:R-:W-:Y:S01]  /*25d20*/  @P5 STG.E desc[UR28][R4.64], R140 ;  /* 0x0000008c04005986 */ /* 0x000fe2000c10191c */
[----:B------:R-:W-:Y:S01]  /*25d30*/  ISETP.LT.AND P5, PT, R142, UR4, !P0 ;  /* 0x000000048e007c0c */ /* 0x000fe2000c7a1270 */
[----:B------:R-:W-:Y:S01]  /*25d40*/  IMAD R0, R21, 0x2, R14 ;  /* 0x0000000215007824 */ /* 0x000fe200078e020e */
[----:B------:R-:W-:Y:S01]  /*25d50*/  ULDC UR4, c[0x0][0x22c] ;  /* 0x00008b0000047ab9 */ /* 0x000fe20000000800 */
[----:B------:R-:W2:Y:S01]  /*25d60*/  LDL.LU R142, [R1+0x6d4] ;  /* 0x0006d400018e7983 */ /* 0x000ea20000300800 */
[----:B------:R-:W1:Y:S02]  /*25d70*/  LDC R21, c[0x0][0x248] ;  /* 0x00009200ff157b82 */ /* 0x000e640000000800 */
[CC--:B------:R-:W-:Y:S01]  /*25d80*/  LEA R12, P6, R0.reuse, R2.reuse, 0x2 ;  /* 0x00000002000c7211 */ /* 0x0c0fe200078c10ff */
[----:B------:R-:W2:Y:S03]  /*25d90*/  LDL.LU R250, [R1+0x2fc] ;  /* 0x0002fc0001fa7983 */ /* 0x000ea60000300800 */
[-C--:B------:R-:W-:Y:S01]  /*25da0*/  LEA.HI.X.SX32 R13, R0, R3.reuse, 0x2, P6 ;  /* 0x00000003000d7211 */ /* 0x080fe200030f16ff */
[----:B------:R-:W-:Y:S01]  /*25db0*/  IMAD R0, R15, 0x2, R0 ;  /* 0x000000020f007824 */ /* 0x000fe200078e0200 */
[----:B------:R-:W1:Y:S03]  /*25dc0*/  LDC R14, c[0x0][0x248] ;  /* 0x00009200ff0e7b82 */ /* 0x000e660000000800 */
[----:B----4-:R4:W-:Y:S01]  /*25dd0*/  @P2 STG.E desc[UR28][R12.64], R141 ;  /* 0x0000008d0c002986 */ /* 0x0109e2000c10191c */
[----:B------:R-:W-:Y:S01]  /*25de0*/  ISETP.LT.AND P2, PT, R143, UR4, !P0 ;  /* 0x000000048f007c0c */ /* 0x000fe2000c741270 */
[----:B------:R-:W-:Y:S01]  /*25df0*/  ULDC UR4, c[0x0][0x22c] ;  /* 0x00008b0000047ab9 */ /* 0x000fe20000000800 */
[C---:B---3--:R-:W-:Y:S01]  /*25e00*/  LEA R8, P6, R0.reuse, R2, 0x2 ;  /* 0x0000000200087211 */ /* 0x048fe200078c10ff */
[----:B------:R-:W3:Y:S01]  /*25e10*/  LDL.LU R143, [R1+0x6d0] ;  /* 0x0006d000018f7983 */ /* 0x000ee20000300800 */
[----:B------:R-:W1:Y:S02]  /*25e20*/  LDC R15, c[0x0][0x248] ;  /* 0x00009200ff0f7b82 */ /* 0x000e640000000800 */
[----:B------:R-:W-:Y:S01]  /*25e30*/  LEA.HI.X.SX32 R9, R0, R3, 0x2, P6 ;  /* 0x0000000300097211 */ /* 0x000fe200030f16ff */
[----:B--2---:R-:W-:-:S05]  /*25e40*/  IMAD R10, R17, 0x2, R0 ;  /* 0x00000002110a7824 */ /* 0x004fca00078e0200 */
[----:B----4-:R-:W2:Y:S01]  /*25e50*/  LDC R13, c[0x0][0x248] ;  /* 0x00009200ff0d7b82 */ /* 0x010ea20000000800 */
[----:B------:R4:W-:Y:S01]  /*25e60*/  @P4 STG.E desc[UR28][R8.64], R142 ;  /* 0x0000008e08004986 */ /* 0x0009e2000c10191c */
[----:B------:R-:W-:Y:S01]  /*25e70*/  ISETP.LT.AND P4, PT, R145, UR4, !P0 ;  /* 0x0000000491007c0c */ /* 0x000fe2000c781270 */
[----:B------:R-:W-:Y:S01]  /*25e80*/  IMAD R0, R19, 0x2, R10 ;  /* 0x0000000213007824 */ /* 0x000fe200078e020a */
[CC--:B------:R-:W-:Y:S01]  /*25e90*/  LEA R4, P6, R10.reuse, R2.reuse, 0x2 ;  /* 0x000000020a047211 */ /* 0x0c0fe200078c10ff */
[----:B------:R-:W2:Y:S01]  /*25ea0*/  LDL.LU R145, [R1+0x6cc] ;  /* 0x0006cc0001917983 */ /* 0x000ea20000300800 */
[----:B------:R-:W-:Y:S02]  /*25eb0*/  ULDC UR4, c[0x0][0x22c] ;  /* 0x00008b0000047ab9 */ /* 0x000fe40000000800 */
[----:B------:R-:W-:Y:S01]  /*25ec0*/  LEA.HI.X.SX32 R5, R10, R3, 0x2, P6 ;  /* 0x000000030a057211 */ /* 0x000fe200030f16ff */
[----:B------:R-:W2:Y:S01]  /*25ed0*/  LDS.128 R16, [R6] ;  /* 0x0000000006107984 */ /* 0x000ea20000000c00 */
[----:B------:R-:W-:-:S04]  /*25ee0*/  LEA R10, P6, R0, R2, 0x2 ;  /* 0x00000002000a7211 */ /* 0x000fc800078c10ff */
[-C--:B------:R-:W-:Y:S01]  /*25ef0*/  LEA.HI.X.SX32 R11, R0, R3.reuse, 0x2, P6 ;  /* 0x00000003000b7211 */ /* 0x080fe200030f16ff */
[----:B-1----:R-:W-:Y:S01]  /*25f00*/  IMAD R0, R15, 0x2, R0 ;  /* 0x000000020f007824 */ /* 0x002fe200078e0200 */
[----:B---3--:R1:W-:Y:S01]  /*25f10*/  @P3 STG.E desc[UR28][R4.64], R143 ;  /* 0x0000008f04003986 */ /* 0x0083e2000c10191c */
[----:B------:R-:W3:Y:S03]  /*25f20*/  LDC R15, c[0x0][0x248] ;  /* 0x00009200ff0f7b82 */ /* 0x000ee60000000800 */
[----:B------:R1:W-:Y:S01]  /*25f30*/  @P5 STG.E desc[UR28][R10.64], R144 ;  /* 0x000000900a005986 */ /* 0x0003e2000c10191c */
[----:B----4-:R-:W-:Y:S02]  /*25f40*/  LEA R8, P5, R0, R2, 0x2 ;  /* 0x0000000200087211 */ /* 0x010fe400078a10ff */
[----:B------:R-:W-:Y:S01]  /*25f50*/  ISETP.LT.AND P3, PT, R146, UR4, !P0 ;  /* 0x0000000492007c0c */ /* 0x000fe2000c761270 */
[----:B------:R-:W-:Y:S01]  /*25f60*/  ULDC UR4, c[0x0][0x22c] ;  /* 0x00008b0000047ab9 */ /* 0x000fe20000000800 */
[----:B------:R-:W-:Y:S01]  /*25f70*/  LEA.HI.X.SX32 R9, R0, R3, 0x2, P5 ;  /* 0x0000000300097211 */ /* 0x000fe200028f16ff */
[----:B------:R-:W4:Y:S01]  /*25f80*/  LDL.LU R146, [R1+0x6c8] ;  /* 0x0006c80001927983 */ /* 0x000f220000300800 */
[----:B------:R-:W-:Y:S01]  /*25f90*/  ISETP.LT.AND P5, PT, R250, UR4, !P0 ;  /* 0x00000004fa007c0c */ /* 0x000fe2000c7a1270 */
[----:B------:R-:W-:-:S02]  /*25fa0*/  ULDC UR4, c[0x0][0x22c] ;  /* 0x00008b0000047ab9 */ /* 0x000fc40000000800 */
[----:B--2---:R2:W-:Y:S01]  /*25fb0*/  @P2 STG.E desc[UR28][R8.64], R145 ;  /* 0x0000009108002986 */ /* 0x0045e2000c10191c */
[----:B------:R-:W-:Y:S01]  /*25fc0*/  ISETP.LT.AND P2, PT, R147, UR4, !P0 ;  /* 0x0000000493007c0c */ /* 0x000fe2000c741270 */
[----:B-1----:R-:W-:Y:S01]  /*25fd0*/  IMAD R5, R21, 0x2, R0 ;  /* 0x0000000215057824 */ /* 0x002fe200078e0200 */
[----:B------:R-:W-:Y:S01]  /*25fe0*/  ULDC UR4, c[0x0][0x22c] ;  /* 0x00008b0000047ab9 */ /* 0x000fe20000000800 */
[----:B------:R-:W2:Y:S02]  /*25ff0*/  LDL.LU R147, [R1+0x6c4] ;  /* 0x0006c40001937983 */ /* 0x000ea40000300800 */
[----:B------:R-:W-:Y:S01]  /*26000*/  IMAD R0, R14, 0x2, R5 ;  /* 0x000000020e007824 */ /* 0x000fe200078e0205 */
[----:B------:R-:W-:-:S04]  /*26010*/  LEA R4, P6, R5, R2, 0x2 ;  /* 0x0000000205047211 */ /* 0x000fc800078c10ff */
[----:B------:R-:W-:Y:S01]  /*26020*/  LEA.HI.X.SX32 R5, R5, R3, 0x2, P6 ;  /* 0x0000000305057211 */ /* 0x000fe200030f16ff */
[----:B------:R-:W-:Y:S01]  /*26030*/  IMAD R12, R13, 0x2, R0 ;  /* 0x000000020d0c7824 */ /* 0x000fe200078e0200 */
[----:B------:R-:W-:-:S04]  /*26040*/  LEA R10, P6, R0, R2, 0x2 ;  /* 0x00000002000a7211 */ /* 0x000fc800078c10ff */
[----:B------:R-:W-:Y:S01]  /*26050*/  LEA.HI.X.SX32 R11, R0, R3, 0x2, P6 ;  /* 0x00000003000b7211 */ /* 0x000fe200030f16ff */
[----:B------:R-:W-:Y:S01]  /*26060*/  IMAD R0, R23, 0x2, R12 ;  /* 0x0000000217007824 */ /* 0x000fe200078e020c */
[----:B------:R-:W-:Y:S01]  /*26070*/  ISETP.LT.AND P0, PT, R7, UR4, !P0 ;  /* 0x0000000407007c0c */ /* 0x000fe2000c701270 */
[----:B----4-:R1:W-:Y:S01]  /*26080*/  @P4 STG.E desc[UR28][R4.64], R146 ;  /* 0x0000009204004986 */ /* 0x0103e2000c10191c */
[----:B------:R-:W-:Y:S01]  /*26090*/  LEA R6, P4, R12, R2, 0x2 ;  /* 0x000000020c067211 */ /* 0x000fe200078810ff */
[----:B---3--:R-:W-:-:S03]  /*260a0*/  IMAD R13, R15, 0x2, R0 ;  /* 0x000000020f0d7824 */ /* 0x008fc600078e0200 */
[----:B------:R-:W-:Y:S02]  /*260b0*/  LEA.HI.X.SX32 R7, R12, R3, 0x2, P4 ;  /* 0x000000030c077211 */ /* 0x000fe400020f16ff */
[----:B--2---:R-:W-:-:S04]  /*260c0*/  LEA R8, P4, R0, R2, 0x2 ;  /* 0x0000000200087211 */ /* 0x004fc800078810ff */
[----:B------:R-:W-:Y:S01]  /*260d0*/  LEA.HI.X.SX32 R9, R0, R3, 0x2, P4 ;  /* 0x0000000300097211 */ /* 0x000fe200020f16ff */
[----:B-1----:R-:W-:Y:S01]  /*260e0*/  IMAD R4, R20, 0x2, R13 ;  /* 0x0000000214047824 */ /* 0x002fe200078e020d */
[----:B------:R1:W-:Y:S01]  /*260f0*/  @P3 STG.E desc[UR28][R10.64], R147 ;  /* 0x000000930a003986 */ /* 0x0003e2000c10191c */
[----:B------:R-:W-:-:S04]  /*26100*/  LEA R12, P3, R13, R2, 0x2 ;  /* 0x000000020d0c7211 */ /* 0x000fc800078610ff */
[----:B------:R-:W-:Y:S01]  /*26110*/  LEA.HI.X.SX32 R13, R13, R3, 0x2, P3 ;  /* 0x000000030d0d7211 */ /* 0x000fe200018f16ff */
[----:B------:R1:W-:Y:S01]  /*26120*/  @P5 STG.E desc[UR28][R6.64], R16 ;  /* 0x0000001006005986 */ /* 0x0003e2000c10191c */
[----:B------:R-:W-:-:S03]  /*26130*/  LEA R2, P3, R4, R2, 0x2 ;  /* 0x0000000204027211 */ /* 0x000fc600078610ff */
[----:B------:R1:W-:Y:S01]  /*26140*/  @P2 STG.E desc[UR28][R8.64], R17 ;  /* 0x0000001108002986 */ /* 0x0003e2000c10191c */
[----:B------:R-:W-:-:S03]  /*26150*/  LEA.HI.X.SX32 R3, R4, R3, 0x2, P3 ;  /* 0x0000000304037211 */ /* 0x000fc600018f16ff */
[----:B------:R1:W-:Y:S01]  /*26160*/  @P0 STG.E desc[UR28][R12.64], R18 ;  /* 0x000000120c000986 */ /* 0x0003e2000c10191c */
[----:B------:R-:W-:Y:S05]  /*26170*/  @!P1 EXIT ;  /* 0x000000000000994d */ /* 0x000fea0003800000 */
[----:B------:R-:W-:Y:S01]  /*26180*/  STG.E desc[UR28][R2.64], R19 ;  /* 0x0000001302007986 */ /* 0x000fe2000c10191c */
[----:B------:R-:W-:Y:S05]  /*26190*/  EXIT ;  /* 0x000000000000794d */ /* 0x000fea0003800000 */
.L_x_2:
[----:B------:R-:W-:-:S00]  /*261a0*/  BRA `(.L_x_2) ;  /* 0xfffffffc00fc7947 */ /* 0x000fc0000383ffff */
[----:B------:R-:W-:-:S00]  /*261b0*/  NOP ;  /* 0x0000000000007918 */ /* 0x000fc00000000000 */
        /* <DEDUP_REMOVED lines=12> */
.L_x_3:


//--------------------- .nv.shared.matmul_kernel  --------------------------
	.section	.nv.shared.matmul_kernel,"aw",@nobits
	.sectionflags	@""
	.align	16
	.zero		1024


//--------------------- .nv.shared.reserved.0     --------------------------
	.section	.nv.shared.reserved.0,"aw",@nobits
	.weak		__nv_reservedSMEM_offset_0_alias
	.size		__nv_reservedSMEM_offset_0_alias, 0, 0
	.other		__nv_reservedSMEM_offset_0_alias,@"STO_CUDA_RESERVED_SHARED STV_DEFAULT"
__nv_reservedSMEM_offset_0_alias:
	.zero		0


//--------------------- .nv.constant0.matmul_kernel --------------------------
	.section	.nv.constant0.matmul_kernel,"a",@progbits
	.sectionflags	@""
	.align	4
.nv.constant0.matmul_kernel:
	.zero		608


//--------------------- SYMBOLS --------------------------

	.type		.nv.reservedSmem.offset0,@object
	.size		.nv.reservedSmem.offset0,0x4
